def matmul_kernel(
    a_ptr,
    b_ptr,
    c_ptr,
    M,
    N,
    K,
    stride_am,
    stride_ak,
    stride_bk,
    stride_bn,
    stride_cm,
    stride_cn,
    BLOCK_M: tl.constexpr,
    BLOCK_N: tl.constexpr,
    BLOCK_K: tl.constexpr,
    GROUP_M: tl.constexpr,
):
    pid = tl.program_id(axis=0)
    num_pid_m = tl.cdiv(M, BLOCK_M)
    num_pid_n = tl.cdiv(N, BLOCK_N)
    num_pid_in_group = GROUP_M * num_pid_n
    group_id = pid // num_pid_in_group
    first_pid_m = group_id * GROUP_M
    group_size_m = min(num_pid_m - first_pid_m, GROUP_M)
    pid_m = first_pid_m + ((pid % num_pid_in_group) % group_size_m)
    pid_n = (pid % num_pid_in_group) // group_size_m

    offs_am = (pid_m * BLOCK_M + tl.arange(0, BLOCK_M)) % M
    offs_bn = (pid_n * BLOCK_N + tl.arange(0, BLOCK_N)) % N
    offs_k = tl.arange(0, BLOCK_K)
    a_ptrs = a_ptr + offs_am[:, None] * stride_am + offs_k[None, :] * stride_ak
    b_ptrs = b_ptr + offs_k[:, None] * stride_bk + offs_bn[None, :] * stride_bn

    acc = tl.zeros((BLOCK_M, BLOCK_N), dtype=tl.float32)
    for kk in range(0, tl.cdiv(K, BLOCK_K)):
        a = tl.load(a_ptrs, mask=offs_k[None, :] < K - kk * BLOCK_K, other=0.0)
        b = tl.load(b_ptrs, mask=offs_k[:, None] < K - kk * BLOCK_K, other=0.0)
        acc = tl.dot(a, b, acc)
        a_ptrs += BLOCK_K * stride_ak
        b_ptrs += BLOCK_K * stride_bk

    c = acc.to(c_ptr.dtype.element_ty)
    offs_cm = pid_m * BLOCK_M + tl.arange(0, BLOCK_M)
    offs_cn = pid_n * BLOCK_N + tl.arange(0, BLOCK_N)
    c_ptrs = c_ptr + offs_cm[:, None] * stride_cm + offs_cn[None, :] * stride_cn
    mask = (offs_cm[:, None] < M) & (offs_cn[None, :] < N)
    tl.store(c_ptrs, c, mask=mask)

# config = {"BLOCK_K": 128, "BLOCK_M": 512, "BLOCK_N": 64, "GROUP_M": 8, "arch": "sm_100", "dtype": "fp32", "num_ctas": 2, "num_stages": 3, "num_warps": 4}
# arch = sm_100


// ===== COMPILED SASS (sm_100a) =====

	.target	sm_100a

	.elftype	@"ET_EXEC"


//--------------------- .note.nv.tkinfo           --------------------------
	.section	.note.nv.tkinfo,"",@"SHT_NOTE"
	.sectionflags	@"SHF_NOTE_NV_TKINFO"
	.tkinfo
        /*0018*/ 	.word	0x00000081
        /*0030*/ 	.string	""
        /*0030*/ 	.string	"ptxas-blackwell"
        /*0030*/ 	.string	"Cuda compilation tools, release 12.9, V12.9.86"
        /*0030*/ 	.string	"Build cuda_12.9.r12.9/compiler.36037853_0"
        /*0030*/ 	.string	"-v  -suppress-debug-info  -lineinfo  -arch sm_100a "



//--------------------- .note.nv.cuver            --------------------------
	.section	.note.nv.cuver,"",@"SHT_NOTE"
	.sectionflags	@"SHF_NOTE_NV_CUVER"
        /*0018*/ 	.short	0x0001
        /*001a*/ 	.short	0x0064
        /*001c*/ 	.short	0x0001
        /*001e*/ 	.short	0x0000
        /*0020*/ 	.short	0x0001
        /*0022*/ 	.short	0x0000


//--------------------- .nv.info                  --------------------------
	.section	.nv.info,"",@"SHT_CUDA_INFO"
	.align	4


	//----- nvinfo : EIATTR_REGCOUNT
	.align		4
        /*0000*/ 	.byte	0x04, 0x2f
        /*0002*/ 	.short	(.L_6 - .L_5)
	.align		4
.L_5:
        /*0004*/ 	.word	index@(matmul_kernel)
        /*0008*/ 	.word	0x000000ff


	//----- nvinfo : EIATTR_FRAME_SIZE
	.align		4
.L_6:
        /*000c*/ 	.byte	0x04, 0x11
        /*000e*/ 	.short	(.L_8 - .L_7)
	.align		4
.L_7:
        /*0010*/ 	.word	index@($__internal_2_$__cuda_sm10x_tcgen05_guardrail_trap_unallocated_columns_being_dealloced)
        /*0014*/ 	.word	0x00000d40


	//----- nvinfo : EIATTR_FRAME_SIZE
	.align		4
.L_8:
        /*0018*/ 	.byte	0x04, 0x11
        /*001a*/ 	.short	(.L_10 - .L_9)
	.align		4
.L_9:
        /*001c*/ 	.word	index@($__internal_1_$__cuda_sm10x_tcgen05_guardrail_trap_phase_invalid_during_alloc)
        /*0020*/ 	.word	0x00000d40


	//----- nvinfo : EIATTR_FRAME_SIZE
	.align		4
.L_10:
        /*0024*/ 	.byte	0x04, 0x11
        /*0026*/ 	.short	(.L_12 - .L_11)
	.align		4
.L_11:
        /*0028*/ 	.word	index@($__internal_0_$__cuda_sm10x_tcgen05_guardrail_trap_col_being_dealloced_not_returned_by_alloc)
        /*002c*/ 	.word	0x00000d40


	//----- nvinfo : EIATTR_FRAME_SIZE
	.align		4
.L_12:
        /*0030*/ 	.byte	0x04, 0x11
        /*0032*/ 	.short	(.L_14 - .L_13)
	.align		4
.L_13:
        /*0034*/ 	.word	index@(matmul_kernel)
        /*0038*/ 	.word	0x00000d40


	//----- nvinfo : EIATTR_MIN_STACK_SIZE
	.align		4
.L_14:
        /*003c*/ 	.byte	0x04, 0x12
        /*003e*/ 	.short	(.L_16 - .L_15)
	.align		4
.L_15:
        /*0040*/ 	.word	index@(matmul_kernel)
        /*0044*/ 	.word	0x00000d40
.L_16:


//--------------------- .nv.info.matmul_kernel    --------------------------
	.section	.nv.info.matmul_kernel,"",@"SHT_CUDA_INFO"
	.sectionflags	@""
	.align	4


	//----- nvinfo : EIATTR_CUDA_API_VERSION
	.align		4
        /*0000*/ 	.byte	0x04, 0x37
        /*0002*/ 	.short	(.L_18 - .L_17)
.L_17:
        /*0004*/ 	.word	0x00000081


	//----- nvinfo : EIATTR_KPARAM_INFO
	.align		4
.L_18:
        /*0008*/ 	.byte	0x04, 0x17
        /*000a*/ 	.short	(.L_20 - .L_19)
.L_19:
        /*000c*/ 	.word	0x00000000
        /*0010*/ 	.short	0x000d
        /*0012*/ 	.short	0x0048
        /*0014*/ 	.byte	0x00, 0xf4, 0x21, 0x00


	//----- nvinfo : EIATTR_KPARAM_INFO
	.align		4
.L_20:
        /*0018*/ 	.byte	0x04, 0x17
        /*001a*/ 	.short	(.L_22 - .L_21)
.L_21:
        /*001c*/ 	.word	0x00000000
        /*0020*/ 	.short	0x000c
        /*0022*/ 	.short	0x0040
        /*0024*/ 	.byte	0x00, 0xf4, 0x21, 0x00


	//----- nvinfo : EIATTR_KPARAM_INFO
	.align		4
.L_22:
        /*0028*/ 	.byte	0x04, 0x17
        /*002a*/ 	.short	(.L_24 - .L_23)
.L_23:
        /*002c*/ 	.word	0x00000000
        /*0030*/ 	.short	0x000b
        /*0032*/ 	.short	0x0038
        /*0034*/ 	.byte	0x00, 0xf0, 0x11, 0x00


	//----- nvinfo : EIATTR_KPARAM_INFO
	.align		4
.L_24:
        /*0038*/ 	.byte	0x04, 0x17
        /*003a*/ 	.short	(.L_26 - .L_25)
.L_25:
        /*003c*/ 	.word	0x00000000
        /*0040*/ 	.short	0x000a
        /*0042*/ 	.short	0x0034
        /*0044*/ 	.byte	0x00, 0xf0, 0x11, 0x00


	//----- nvinfo : EIATTR_KPARAM_INFO
	.align		4
.L_26:
        /*0048*/ 	.byte	0x04, 0x17
        /*004a*/ 	.short	(.L_28 - .L_27)
.L_27:
        /*004c*/ 	.word	0x00000000
        /*0050*/ 	.short	0x0009
        /*0052*/ 	.short	0x0030
        /*0054*/ 	.byte	0x00, 0xf0, 0x11, 0x00


	//----- nvinfo : EIATTR_KPARAM_INFO
	.align		4
.L_28:
        /*0058*/ 	.byte	0x04, 0x17
        /*005a*/ 	.short	(.L_30 - .L_29)
.L_29:
        /*005c*/ 	.word	0x00000000
        /*0060*/ 	.short	0x0008
        /*0062*/ 	.short	0x002c
        /*0064*/ 	.byte	0x00, 0xf0, 0x11, 0x00


	//----- nvinfo : EIATTR_KPARAM_INFO
	.align		4
.L_30:
        /*0068*/ 	.byte	0x04, 0x17
        /*006a*/ 	.short	(.L_32 - .L_31)
.L_31:
        /*006c*/ 	.word	0x00000000
        /*0070*/ 	.short	0x0007
        /*0072*/ 	.short	0x0028
        /*0074*/ 	.byte	0x00, 0xf0, 0x11, 0x00


	//----- nvinfo : EIATTR_KPARAM_INFO
	.align		4
.L_32:
        /*0078*/ 	.byte	0x04, 0x17
        /*007a*/ 	.short	(.L_34 - .L_33)
.L_33:
        /*007c*/ 	.word	0x00000000
        /*0080*/ 	.short	0x0006
        /*0082*/ 	.short	0x0024
        /*0084*/ 	.byte	0x00, 0xf0, 0x11, 0x00


	//----- nvinfo : EIATTR_KPARAM_INFO
	.align		4
.L_34:
        /*0088*/ 	.byte	0x04, 0x17
        /*008a*/ 	.short	(.L_36 - .L_35)
.L_35:
        /*008c*/ 	.word	0x00000000
        /*0090*/ 	.short	0x0005
        /*0092*/ 	.short	0x0020
        /*0094*/ 	.byte	0x00, 0xf0, 0x11, 0x00


	//----- nvinfo : EIATTR_KPARAM_INFO
	.align		4
.L_36:
        /*0098*/ 	.byte	0x04, 0x17
        /*009a*/ 	.short	(.L_38 - .L_37)
.L_37:
        /*009c*/ 	.word	0x00000000
        /*00a0*/ 	.short	0x0004
        /*00a2*/ 	.short	0x001c
        /*00a4*/ 	.byte	0x00, 0xf0, 0x11, 0x00


	//----- nvinfo : EIATTR_KPARAM_INFO
	.align		4
.L_38:
        /*00a8*/ 	.byte	0x04, 0x17
        /*00aa*/ 	.short	(.L_40 - .L_39)
.L_39:
        /*00ac*/ 	.word	0x00000000
        /*00b0*/ 	.short	0x0003
        /*00b2*/ 	.short	0x0018
        /*00b4*/ 	.byte	0x00, 0xf0, 0x11, 0x00


	//----- nvinfo : EIATTR_KPARAM_INFO
	.align		4
.L_40:
        /*00b8*/ 	.byte	0x04, 0x17
        /*00ba*/ 	.short	(.L_42 - .L_41)
.L_41:
        /*00bc*/ 	.word	0x00000000
        /*00c0*/ 	.short	0x0002
        /*00c2*/ 	.short	0x0010
        /*00c4*/ 	.byte	0x00, 0xf4, 0x21, 0x00


	//----- nvinfo : EIATTR_KPARAM_INFO
	.align		4
.L_42:
        /*00c8*/ 	.byte	0x04, 0x17
        /*00ca*/ 	.short	(.L_44 - .L_43)
.L_43:
        /*00cc*/ 	.word	0x00000000
        /*00d0*/ 	.short	0x0001
        /*00d2*/ 	.short	0x0008
        /*00d4*/ 	.byte	0x00, 0xf4, 0x21, 0x00


	//----- nvinfo : EIATTR_KPARAM_INFO
	.align		4
.L_44:
        /*00d8*/ 	.byte	0x04, 0x17
        /*00da*/ 	.short	(.L_46 - .L_45)
.L_45:
        /*00dc*/ 	.word	0x00000000
        /*00e0*/ 	.short	0x0000
        /*00e2*/ 	.short	0x0000
        /*00e4*/ 	.byte	0x00, 0xf4, 0x21, 0x00


	//----- nvinfo : EIATTR_EXPLICIT_CLUSTER
	.align		4
.L_46:
        /*00e8*/ 	.byte	0x01, 0x3e
	.zero		2


	//----- nvinfo : EIATTR_CTA_PER_CLUSTER
	.align		4
        /*00ec*/ 	.byte	0x04, 0x3d
        /*00ee*/ 	.short	(.L_48 - .L_47)
.L_47:
        /*00f0*/ 	.word	0x00000002
        /*00f4*/ 	.word	0x00000001
        /*00f8*/ 	.word	0x00000001


	//----- nvinfo : EIATTR_AT_ENTRY_FRAGMENTS
	.align		4
.L_48:
        /*00fc*/ 	.byte	0x04, 0x4f
        /*00fe*/ 	.short	(.L_50 - .L_49)


	//   ....[0]....
.L_49:
        /*0100*/ 	.word	0x00000004


	//   ....[1]....
        /*0104*/ 	.word	0x00000005


	//----- nvinfo : EIATTR_RESERVED_SMEM_USED
	.align		4
.L_50:
        /*0108*/ 	.byte	0x01, 0x41
	.zero		2


	//----- nvinfo : EIATTR_SPARSE_MMA_MASK
	.align		4
        /*010c*/ 	.byte	0x03, 0x50
        /*010e*/ 	.short	0x0000


	//----- nvinfo : EIATTR_TCGEN05_2CTA_USED
	.align		4
        /*0110*/ 	.byte	0x01, 0x52
	.zero		2


	//----- nvinfo : EIATTR_MAXREG_COUNT
	.align		4
        /*0114*/ 	.byte	0x03, 0x1b
        /*0116*/ 	.short	0x00ff


	//----- nvinfo : EIATTR_NUM_BARRIERS
	.align		4
        /*0118*/ 	.byte	0x02, 0x4c
        /*011a*/ 	.byte	0x01
	.zero		1


	//----- nvinfo : EIATTR_ANNOTATIONS
	.align		4
        /*011c*/ 	.byte	0x04, 0x55
        /*011e*/ 	.short	(.L_52 - .L_51)


	//   ....[0]....
.L_51:
        /*0120*/ 	.word	0x00000001
        /*0124*/ 	.byte	0xe0, 0x0e, 0x00, 0x00, 0x01, 0x00, 0x00, 0x00, 0x20, 0x0f, 0x00, 0x00, 0x01, 0x00, 0x00, 0x00
        /* <DEDUP_REMOVED lines=1657> */
        /*68c4*/ 	.byte	0x80, 0x99, 0x02, 0x00, 0x01, 0x00, 0x00, 0x00, 0x90, 0x99, 0x02, 0x00


	//----- nvinfo : EIATTR_INT_WARP_WIDE_INSTR_OFFSETS
	.align		4
.L_52:
        /*68d0*/ 	.byte	0x04, 0x31
        /*68d2*/ 	.short	(.L_54 - .L_53)


	//   ....[0]....
.L_53:
        /*68d4*/ 	.word	0x000030d0


	//   ....[1]....
        /*68d8*/ 	.word	0x00003100


	//   ....[2]....
        /*68dc*/ 	.word	0x00003210


	//   ....[3]....
        /*68e0*/ 	.word	0x0002c000


	//   ....[4]....
        /*68e4*/ 	.word	0x0002c050


	//----- nvinfo : EIATTR_COOP_GROUP_MASK_REGIDS
	.align		4
.L_54:
        /*68e8*/ 	.byte	0x04, 0x29
        /*68ea*/ 	.short	(.L_56 - .L_55)


	//   ....[0]....
.L_55:
        /*68ec*/ 	.word	0xffffffff


	//   ....[1]....
        /*68f0*/ 	.word	0xffffffff


	//   ....[2]....
        /*68f4*/ 	.word	0xffffffff


	//   ....[3]....
        /*68f8*/ 	.word	0xffffffff


	//----- nvinfo : EIATTR_COOP_GROUP_INSTR_OFFSETS
	.align		4
.L_56:
        /*68fc*/ 	.byte	0x04, 0x28
        /*68fe*/ 	.short	(.L_58 - .L_57)


	//   ....[0]....
.L_57:
        /*6900*/ 	.word	0x00000070


	//   ....[1]....
        /*6904*/ 	.word	0x00000670


	//   ....[2]....
        /*6908*/ 	.word	0x0002be90


	//   ....[3]....
        /*690c*/ 	.word	0x0002c100


	//----- nvinfo : EIATTR_VRC_CTA_INIT_COUNT
	.align		4
.L_58:
        /*6910*/ 	.byte	0x02, 0x4a
        /*6912*/ 	.byte	0x80
	.zero		1


	//----- nvinfo : EIATTR_MBARRIER_INSTR_OFFSETS
	.align		4
        /*6914*/ 	.byte	0x04, 0x39
        /*6916*/ 	.short	(.L_60 - .L_59)


	//   ....[0]....
.L_59:
        /*6918*/ 	.word	0x000002f0
        /*691c*/ 	.word	0x00000007
        /*6920*/ 	.word	0x00000000
        /*6924*/ 	.short	0x010a
        /*6926*/ 	.byte	0xff
	.zero		1


	//   ....[1]....
        /*6928*/ 	.word	0x00000310
        /*692c*/ 	.word	0x00000007
        /*6930*/ 	.word	0x00000000
        /*6934*/ 	.short	0x010a
        /*6936*/ 	.byte	0xff
	.zero		1


	//   ....[2]....
        /*6938*/ 	.word	0x000004e0
        /*693c*/ 	.word	0x00000009
        /*6940*/ 	.word	0x00000000
        /*6944*/ 	.short	0x010a
        /*6946*/ 	.byte	0xff
	.zero		1


	//   ....[3]....
        /*6948*/ 	.word	0x00000500
        /*694c*/ 	.word	0x00000009
        /*6950*/ 	.word	0x00000000
        /*6954*/ 	.short	0x010a
        /*6956*/ 	.byte	0xff
	.zero		1


	//   ....[4]....
        /*6958*/ 	.word	0x000005f0
        /*695c*/ 	.word	0x00000005
        /*6960*/ 	.word	0x00000000
        /*6964*/ 	.short	0x0101
        /*6966*/ 	.byte	0xff
	.zero		1


	//   ....[5]....
        /*6968*/ 	.word	0x00003280
        /*696c*/ 	.word	0x000000ff
        /*6970*/ 	.word	0x00000000
        /*6974*/ 	.short	0x0100
        /*6976*/ 	.byte	0x0a
	.zero		1


	//   ....[6]....
        /*6978*/ 	.word	0x00003370
        /*697c*/ 	.word	0x000000ff
        /*6980*/ 	.word	0x0004c008
        /*6984*/ 	.short	0x0100
        /*6986*/ 	.byte	0x07
	.zero		1


	//   ....[7]....
        /*6988*/ 	.word	0x0001b5f0
        /*698c*/ 	.word	0x000000ff
        /*6990*/ 	.word	0x00000000
        /*6994*/ 	.short	0x010a
        /*6996*/ 	.byte	0x0a
	.zero		1


	//   ....[8]....
        /*6998*/ 	.word	0x00029940
        /*699c*/ 	.word	0x000000ff
        /*69a0*/ 	.word	0x00000000
        /*69a4*/ 	.short	0x010a
        /*69a6*/ 	.byte	0x0a
	.zero		1


	//   ....[9]....
        /*69a8*/ 	.word	0x000299b0
        /*69ac*/ 	.word	0x000000ff
        /*69b0*/ 	.word	0x0004c000
        /*69b4*/ 	.short	0x0108
        /*69b6*/ 	.byte	0x07
	.zero		1


	//   ....[10]....
        /*69b8*/ 	.word	0x000299e0
        /*69bc*/ 	.word	0x000000ff
        /*69c0*/ 	.word	0x0004c008
        /*69c4*/ 	.short	0x0108
        /*69c6*/ 	.byte	0x07
	.zero		1


	//   ....[11]....
        /*69c8*/ 	.word	0x0002c130
        /*69cc*/ 	.word	0x00000007
        /*69d0*/ 	.word	0x00000000
        /*69d4*/ 	.short	0x010a
        /*69d6*/ 	.byte	0xff
	.zero		1


	//   ....[12]....
        /*69d8*/ 	.word	0x0002c190
        /*69dc*/ 	.word	0x00000009
        /*69e0*/ 	.word	0x00000000
        /*69e4*/ 	.short	0x010a
        /*69e6*/ 	.byte	0xff
	.zero		1


	//   ....[13]....
        /*69e8*/ 	.word	0x0002c1e0
        /*69ec*/ 	.word	0x000000ff
        /*69f0*/ 	.word	0x00000000
        /*69f4*/ 	.short	0x010a
        /*69f6*/ 	.byte	0x0a
	.zero		1


	//   ....[14]....
        /*69f8*/ 	.word	0x0002c210
        /*69fc*/ 	.word	0x000000ff
        /*6a00*/ 	.word	0x00000000
        /*6a04*/ 	.short	0x010a
        /*6a06*/ 	.byte	0x0a
	.zero		1


	//----- nvinfo : EIATTR_NUM_MBARRIERS
	.align		4
.L_60:
        /*6a08*/ 	.byte	0x03, 0x38
        /*6a0a*/ 	.short	0x0002


	//----- nvinfo : EIATTR_EXIT_INSTR_OFFSETS
	.align		4
        /*6a0c*/ 	.byte	0x04, 0x1c
        /*6a0e*/ 	.short	(.L_62 - .L_61)


	//   ....[0]....
.L_61:
        /*6a10*/ 	.word	0x0002c110


	//----- nvinfo : EIATTR_REQNTID
	.align		4
.L_62:
        /*6a14*/ 	.byte	0x04, 0x10
        /*6a16*/ 	.short	(.L_64 - .L_63)
.L_63:
        /*6a18*/ 	.word	0x00000080
        /*6a1c*/ 	.word	0x00000001
        /*6a20*/ 	.word	0x00000001


	//----- nvinfo : EIATTR_CRS_STACK_SIZE
	.align		4
.L_64:
        /*6a24*/ 	.byte	0x04, 0x1e
        /*6a26*/ 	.short	(.L_66 - .L_65)
.L_65:
        /*6a28*/ 	.word	0x00000000


	//----- nvinfo : EIATTR_CBANK_PARAM_SIZE
	.align		4
.L_66:
        /*6a2c*/ 	.byte	0x03, 0x19
        /*6a2e*/ 	.short	0x0050


	//----- nvinfo : EIATTR_PARAM_CBANK
	.align		4
        /*6a30*/ 	.byte	0x04, 0x0a
        /*6a32*/ 	.short	(.L_68 - .L_67)
	.align		4
.L_67:
        /*6a34*/ 	.word	index@(.nv.constant0.matmul_kernel)
        /*6a38*/ 	.short	0x0380
        /*6a3a*/ 	.short	0x0050


	//----- nvinfo : EIATTR_SW_WAR
	.align		4
.L_68:
        /*6a3c*/ 	.byte	0x04, 0x36
        /*6a3e*/ 	.short	(.L_70 - .L_69)
.L_69:
        /*6a40*/ 	.word	0x00000008
.L_70:


//--------------------- .nv.compat                --------------------------
	.section	.nv.compat,"",@"SHT_CUDA_COMPAT_INFO"
	.align	4
        /*0000*/ 	.byte	0x02, 0x02, 0x02, 0x00, 0x02, 0x05, 0x05, 0x00, 0x02, 0x03, 0x00, 0x00, 0x02, 0x06, 0x01, 0x00


//--------------------- .nv.callgraph             --------------------------
	.section	.nv.callgraph,"",@"SHT_CUDA_CALLGRAPH"
	.align	4
	.sectionentsize	8
	.align		4
        /*0000*/ 	.word	0x00000000
	.align		4
        /*0004*/ 	.word	0xffffffff
	.align		4
        /*0008*/ 	.word	0x00000000
	.align		4
        /*000c*/ 	.word	0xfffffffe
	.align		4
        /*0010*/ 	.word	0x00000000
	.align		4
        /*0014*/ 	.word	0xfffffffd
	.align		4
        /*0018*/ 	.word	0x00000000
	.align		4
        /*001c*/ 	.word	0xfffffffc


//--------------------- .text.matmul_kernel       --------------------------
	.section	.text.matmul_kernel,"ax",@progbits
	.align	128
        .global         matmul_kernel
        .type           matmul_kernel,@function
        .size           matmul_kernel,(.L_x_30 - matmul_kernel)
        .other          matmul_kernel,@"STO_CUDA_ENTRY STV_DEFAULT"
matmul_kernel:
.text.matmul_kernel:
[----:B------:R-:W1:Y:S01]  /*0000*/  LDC R1, c[0x0][0x37c] ;  /* 0x0000df00ff017b82 */ /* 0x000e620000000800 */
[----:B------:R-:W2:Y:S01]  /*0010*/  S2R R0, SR_TID.X ;  /* 0x0000000000007919 */ /* 0x000ea20000002100 */
[----:B-1----:R-:W-:Y:S01]  /*0020*/  VIADD R1, R1, 0xfffff2c0 ;  /* 0xfffff2c001017836 */ /* 0x002fe20000000000 */
[----:B--2---:R-:W-:-:S13]  /*0030*/  ISETP.GE.U32.AND P0, PT, R0, 0x20, PT ;  /* 0x000000200000780c */ /* 0x004fda0003f06070 */
[----:B------:R-:W-:Y:S02]  /*0040*/  VOTEU.ANY UP0, P0 ;  /* 0x0000000000ff7886 */ /* 0x000fe40000000100 */
[----:B------:R-:W-:Y:S05]  /*0050*/  BRA.U UP0, `(.L_x_0) ;  /* 0x0000000500887547 */ /* 0x000fea000b800000 */
[----:B------:R-:W1:Y:S01]  /*0060*/  S2R R11, SR_CgaCtaId ;  /* 0x00000000000b7919 */ /* 0x000e620000008800 */
[----:B------:R-:W-:Y:S01]  /*0070*/  NOP ;  /* 0x0000000000007918 */ /* 0x000fe20000000000 */
[----:B------:R-:W-:-:S04]  /*0080*/  MOV R0, 0x40 ;  /* 0x0000004000007802 */ /* 0x000fc80000000f00 */
[----:B-1----:R-:W-:Y:S02]  /*0090*/  LEA R2, R11, R0, 0x18 ;  /* 0x000000000b027211 */ /* 0x002fe400078ec0ff */
[----:B------:R-:W-:-:S04]  /*00a0*/  MOV R0, 0x400 ;  /* 0x0000040000007802 */ /* 0x000fc80000000f00 */
[----:B------:R-:W1:Y:S01]  /*00b0*/  LDS.U8 R2, [R2] ;  /* 0x0000000002027984 */ /* 0x000e620000000000 */
[----:B------:R-:W-:Y:S02]  /*00c0*/  LEA R0, R11, R0, 0x18 ;  /* 0x000000000b007211 */ /* 0x000fe400078ec0ff */
[----:B-1----:R-:W-:-:S13]  /*00d0*/  ISETP.NE.AND P0, PT, R2, RZ, PT ;  /* 0x000000ff0200720c */ /* 0x002fda0003f05270 */
[----:B------:R-:W-:Y:S05]  /*00e0*/  @P0 BRA `(.L_x_1) ;  /* 0x00000004004c0947 */ /* 0x000fea0003800000 */
[C---:B------:R-:W-:Y:S02]  /*00f0*/  LOP3.LUT R2, R11.reuse, 0x1, RZ, 0xc0, !PT ;  /* 0x000000010b027812 */ /* 0x040fe400078ec0ff */
[----:B------:R-:W-:Y:S02]  /*0100*/  LOP3.LUT R5, R11, 0x1, RZ, 0x3c, !PT ;  /* 0x000000010b057812 */ /* 0x000fe400078e3cff */
[----:B------:R-:W-:-:S13]  /*0110*/  ISETP.NE.U32.AND P0, PT, R2, 0x1, PT ;  /* 0x000000010200780c */ /* 0x000fda0003f05070 */
[----:B------:R-:W-:Y:S05]  /*0120*/  @!P0 BRA `(.L_x_2) ;  /* 0x0000000000c08947 */ /* 0x000fea0003800000 */
[----:B------:R-:W-:Y:S01]  /*0130*/  ELECT P1, URZ, PT ;  /* 0x0000000000ff782f */ /* 0x000fe20003820000 */
[----:B------:R-:W-:-:S12]  /*0140*/  BSSY B0, `(.L_x_2) ;  /* 0x000002e000007945 */ /* 0x000fd80003800000 */
[----:B------:R-:W-:Y:S05]  /*0150*/  @!P1 BRA `(.L_x_3) ;  /* 0x0000000000b09947 */ /* 0x000fea0003800000 */
[----:B------:R-:W-:-:S05]  /*0160*/  UMOV UR4, 0x10 ;  /* 0x0000001000047882 */ /* 0x000fca0000000000 */
[----:B------:R-:W-:Y:S04]  /*0170*/  DEPBAR.LE SB1, 0x36 ;  /* 0x00009d800000791a */ /* 0x000fe80000000000 */
[----:B------:R-:W1:Y:S02]  /*0180*/  UTCATOMSWS.2CTA.FIND_AND_SET.ALIGN UP1, UR4, UR4 ;  /* 0x00000004000475e3 */ /* 0x000e640008220800 */
[----:B-1----:R-:W-:Y:S01]  /*0190*/  PLOP3.LUT P1, PT, PT, PT, UP1, 0x80, 0x8 ;  /* 0x000000000008781c */ /* 0x002fe20003f2f018 */
[----:B------:R-:W-:-:S03]  /*01a0*/  IMAD.U32 R4, RZ, RZ, UR4 ;  /* 0x00000004ff047e24 */ /* 0x000fc6000f8e00ff */
[----:B------:R-:W-:-:S04]  /*01b0*/  SEL R2, RZ, 0xffffffff, !P1 ;  /* 0xffffffffff027807 */ /* 0x000fc80004800000 */
[----:B------:R-:W-:-:S13]  /*01c0*/  ISETP.NE.AND P1, PT, R2, RZ, PT ;  /* 0x000000ff0200720c */ /* 0x000fda0003f25270 */
[----:B------:R-:W-:Y:S05]  /*01d0*/  @P1 BRA `(.L_x_4) ;  /* 0x0000000000241947 */ /* 0x000fea0003800000 */
.L_x_5:
[----:B------:R-:W-:Y:S05]  /*01e0*/  NANOSLEEP 0x64 ;  /* 0x000000640000795d */ /* 0x000fea0003800000 */
[----:B------:R-:W-:-:S05]  /*01f0*/  UMOV UR4, 0x10 ;  /* 0x0000001000047882 */ /* 0x000fca0000000000 */
[----:B------:R-:W-:Y:S04]  /*0200*/  DEPBAR.LE SB1, 0x36 ;  /* 0x00009d800000791a */ /* 0x000fe80000000000 */
[----:B------:R-:W1:Y:S02]  /*0210*/  UTCATOMSWS.2CTA.FIND_AND_SET.ALIGN UP1, UR4, UR4 ;  /* 0x00000004000475e3 */ /* 0x000e640008220800 */
[----:B-1----:R-:W-:Y:S01]  /*0220*/  PLOP3.LUT P1, PT, PT, PT, UP1, 0x80, 0x8 ;  /* 0x000000000008781c */ /* 0x002fe20003f2f018 */
[----:B------:R-:W-:-:S03]  /*0230*/  IMAD.U32 R4, RZ, RZ, UR4 ;  /* 0x00000004ff047e24 */ /* 0x000fc6000f8e00ff */
[----:B------:R-:W-:-:S04]  /*0240*/  SEL R2, RZ, 0xffffffff, !P1 ;  /* 0xffffffffff027807 */ /* 0x000fc80004800000 */
[----:B------:R-:W-:-:S13]  /*0250*/  ISETP.NE.AND P1, PT, R2, RZ, PT ;  /* 0x000000ff0200720c */ /* 0x000fda0003f25270 */
[----:B------:R-:W-:Y:S05]  /*0260*/  @!P1 BRA `(.L_x_5) ;  /* 0xfffffffc00dc9947 */ /* 0x000fea000383ffff */
.L_x_4:
[----:B------:R-:W-:Y:S01]  /*0270*/  MOV R2, 0x60 ;  /* 0x0000006000027802 */ /* 0x000fe20000000f00 */
[----:B------:R-:W-:Y:S01]  /*0280*/  IMAD.MOV.U32 R10, RZ, RZ, 0x4 ;  /* 0x00000004ff0a7424 */ /* 0x000fe200078e00ff */
[----:B------:R-:W-:Y:S01]  /*0290*/  MOV R3, 0x58 ;  /* 0x0000005800037802 */ /* 0x000fe20000000f00 */
[----:B------:R-:W-:Y:S01]  /*02a0*/  IMAD.MOV.U32 R13, RZ, RZ, 0xffff ;  /* 0x0000ffffff0d7424 */ /* 0x000fe200078e00ff */
[C---:B------:R-:W-:Y:S02]  /*02b0*/  LEA R6, R11.reuse, R2, 0x18 ;  /* 0x000000020b067211 */ /* 0x040fe400078ec0ff */
[----:B------:R-:W-:-:S03]  /*02c0*/  LEA R7, R11, R3, 0x18 ;  /* 0x000000030b077211 */ /* 0x000fc600078ec0ff */
[----:B------:R-:W1:Y:S02]  /*02d0*/  LDS R2, [R6] ;  /* 0x0000000006027984 */ /* 0x000e640000000800 */
[----:B-1----:R-:W-:-:S04]  /*02e0*/  SHF.L.U32 R2, R2, 0x1f, RZ ;  /* 0x0000001f02027819 */ /* 0x002fc800000006ff */
[----:B------:R-:W1:Y:S02]  /*02f0*/  SYNCS.PHASECHK.TRANS64.TRYWAIT P1, [R7+URZ], R2 ;  /* 0x00000002070075a7 */ /* 0x000e6400080211ff */
[----:B-1----:R-:W-:Y:S05]  /*0300*/  @P1 BRA `(.L_x_6) ;  /* 0x0000000000081947 */ /* 0x002fea0003800000 */
[----:B------:R-:W1:Y:S02]  /*0310*/  SYNCS.PHASECHK.TRANS64.TRYWAIT P1, [R7+URZ], R2 ;  /* 0x00000002070075a7 */ /* 0x000e6400080211ff */
[----:B-1----:R-:W-:Y:S05]  /*0320*/  @!P1 BRA `(.L_x_7) ;  /* 0x000002bc007c9947 */ /* 0x002fea0003800000 */
.L_x_6:
[----:B------:R-:W-:Y:S01]  /*0330*/  HFMA2 R12, -RZ, RZ, 0, 5.9604644775390625e-08 ;  /* 0x00000001ff0c7431 */ /* 0x000fe200000001ff */
[C---:B------:R-:W-:Y:S01]  /*0340*/  PRMT R9, R5.reuse, 0x654, R7 ;  /* 0x0000065405097816 */ /* 0x040fe20000000007 */
[C---:B-1----:R-:W-:Y:S01]  /*0350*/  IMAD.SHL.U32 R3, R4.reuse, 0x20, RZ ;  /* 0x0000002004037824 */ /* 0x042fe200078e00ff */
[----:B------:R-:W-:Y:S01]  /*0360*/  PRMT R8, R5, 0x654, R0 ;  /* 0x0000065405087816 */ /* 0x000fe20000000000 */
[----:B------:R-:W-:Y:S01]  /*0370*/  VIADD R7, R4, 0x10 ;  /* 0x0000001004077836 */ /* 0x000fe20000000000 */
[----:B------:R1:W-:Y:S01]  /*0380*/  SYNCS.ARRIVE.TRANS64.RED RZ, [R9+URZ], R10 ;  /* 0x0000000a09ff79a7 */ /* 0x0003e200080004ff */
[----:B------:R-:W-:Y:S01]  /*0390*/  SHF.L.U32 R2, R13, R4, RZ ;  /* 0x000000040d027219 */ /* 0x000fe200000006ff */
[----:B------:R2:W-:Y:S02]  /*03a0*/  STS [R0], R3 ;  /* 0x0000000300007388 */ /* 0x0005e40000000800 */
[----:B------:R-:W-:Y:S02]  /*03b0*/  SHF.L.U32 R7, R12, R7, RZ ;  /* 0x000000070c077219 */ /* 0x000fe400000006ff */
[----:B------:R2:W-:Y:S02]  /*03c0*/  STAS [R8.64], R4 ;  /* 0x0000000408007dbd */ /* 0x0005e4000c0008ff */
[----:B------:R-:W-:-:S02]  /*03d0*/  LOP3.LUT R2, R7, R2, RZ, 0xfc, !PT ;  /* 0x0000000207027212 */ /* 0x000fc400078efcff */
[----:B-1----:R-:W-:-:S04]  /*03e0*/  MOV R10, 0x50 ;  /* 0x00000050000a7802 */ /* 0x002fc80000000f00 */
[----:B------:R-:W-:-:S05]  /*03f0*/  LEA R7, R11, R10, 0x18 ;  /* 0x0000000a0b077211 */ /* 0x000fca00078ec0ff */
[----:B------:R2:W-:Y:S04]  /*0400*/  ATOMS.OR RZ, [R7], R2 ;  /* 0x0000000207ff738c */ /* 0x0005e80003000000 */
[----:B------:R2:W-:Y:S02]  /*0410*/  ATOMS.XOR RZ, [R6], R12 ;  /* 0x0000000c06ff738c */ /* 0x0005e40003800000 */
.L_x_3:
[----:B------:R-:W-:Y:S05]  /*0420*/  BSYNC B0 ;  /* 0x0000000000007941 */ /* 0x000fea0003800000 */
.L_x_2:
[----:B------:R-:W-:Y:S05]  /*0430*/  @P0 BRA `(.L_x_8) ;  /* 0x0000000000880947 */ /* 0x000fea0003800000 */
[----:B------:R-:W-:Y:S05]  /*0440*/  WARPSYNC.ALL ;  /* 0x0000000000007948 */ /* 0x000fea0003800000 */
[----:B------:R-:W-:Y:S01]  /*0450*/  NOP ;  /* 0x0000000000007918 */ /* 0x000fe20000000000 */
[----:B------:R-:W-:-:S13]  /*0460*/  ELECT P0, URZ, PT ;  /* 0x0000000000ff782f */ /* 0x000fda0003800000 */
[----:B------:R-:W-:Y:S05]  /*0470*/  @!P0 BRA `(.L_x_8) ;  /* 0x0000000000788947 */ /* 0x000fea0003800000 */
[----:B--2---:R-:W-:Y:S02]  /*0480*/  MOV R2, 0x60 ;  /* 0x0000006000027802 */ /* 0x004fe40000000f00 */
[----:B------:R-:W-:Y:S02]  /*0490*/  MOV R4, 0x58 ;  /* 0x0000005800047802 */ /* 0x000fe40000000f00 */
[C---:B------:R-:W-:Y:S02]  /*04a0*/  LEA R6, R11.reuse, R2, 0x18 ;  /* 0x000000020b067211 */ /* 0x040fe400078ec0ff */
[----:B------:R-:W-:-:S03]  /*04b0*/  LEA R9, R11, R4, 0x18 ;  /* 0x000000040b097211 */ /* 0x000fc600078ec0ff */
[----:B------:R-:W1:Y:S02]  /*04c0*/  LDS R2, [R6] ;  /* 0x0000000006027984 */ /* 0x000e640000000800 */
[----:B-1----:R-:W-:-:S04]  /*04d0*/  IMAD.U32 R2, R2, -0x80000000, RZ ;  /* 0x8000000002027824 */ /* 0x002fc800078e00ff */
[----:B------:R-:W1:Y:S02]  /*04e0*/  SYNCS.PHASECHK.TRANS64.TRYWAIT P0, [R9+URZ], R2 ;  /* 0x00000002090075a7 */ /* 0x000e6400080011ff */
[----:B-1----:R-:W-:Y:S05]  /*04f0*/  @P0 BRA `(.L_x_9) ;  /* 0x0000000000080947 */ /* 0x002fea0003800000 */
[----:B------:R-:W1:Y:S02]  /*0500*/  SYNCS.PHASECHK.TRANS64.TRYWAIT P0, [R9+URZ], R2 ;  /* 0x00000002090075a7 */ /* 0x000e6400080011ff */
[----:B-1----:R-:W-:Y:S05]  /*0510*/  @!P0 BRA `(.L_x_10) ;  /* 0x000002bc00188947 */ /* 0x002fea0003800000 */
.L_x_9:
[----:B------:R-:W2:Y:S01]  /*0520*/  LDS R2, [R0] ;  /* 0x0000000000027984 */ /* 0x000ea20000000800 */
[----:B------:R-:W-:Y:S01]  /*0530*/  IMAD.MOV.U32 R7, RZ, RZ, 0xffff ;  /* 0x0000ffffff077424 */ /* 0x000fe200078e00ff */
[----:B------:R-:W-:Y:S01]  /*0540*/  PRMT R5, R5, 0x654, R9 ;  /* 0x0000065405057816 */ /* 0x000fe20000000009 */
[----:B------:R-:W-:Y:S01]  /*0550*/  IMAD.MOV.U32 R13, RZ, RZ, 0x1 ;  /* 0x00000001ff0d7424 */ /* 0x000fe200078e00ff */
[C---:B-12---:R-:W-:Y:S01]  /*0560*/  SHF.L.U32 R3, R2.reuse, 0x5, RZ ;  /* 0x0000000502037819 */ /* 0x046fe200000006ff */
[----:B------:R-:W-:Y:S01]  /*0570*/  VIADD R4, R2, 0x10 ;  /* 0x0000001002047836 */ /* 0x000fe20000000000 */
[----:B------:R-:W-:-:S03]  /*0580*/  SHF.L.U32 R2, R7, R2, RZ ;  /* 0x0000000207027219 */ /* 0x000fc600000006ff */
[----:B------:R1:W-:Y:S01]  /*0590*/  STS [R0], R3 ;  /* 0x0000000300007388 */ /* 0x0003e20000000800 */
[----:B------:R-:W-:Y:S02]  /*05a0*/  SHF.L.U32 R7, R13, R4, RZ ;  /* 0x000000040d077219 */ /* 0x000fe400000006ff */
[----:B------:R-:W-:Y:S02]  /*05b0*/  MOV R4, 0x50 ;  /* 0x0000005000047802 */ /* 0x000fe40000000f00 */
[----:B------:R-:W-:Y:S02]  /*05c0*/  LOP3.LUT R2, R7, R2, RZ, 0xfc, !PT ;  /* 0x0000000207027212 */ /* 0x000fe400078efcff */
[----:B------:R-:W-:-:S05]  /*05d0*/  LEA R11, R11, R4, 0x18 ;  /* 0x000000040b0b7211 */ /* 0x000fca00078ec0ff */
[----:B------:R1:W-:Y:S01]  /*05e0*/  ATOMS.OR RZ, [R11], R2 ;  /* 0x000000020bff738c */ /* 0x0003e20003000000 */
[----:B------:R1:W-:Y:S03]  /*05f0*/  SYNCS.ARRIVE.TRANS64.RED.A1T0 RZ, [R5+URZ], RZ ;  /* 0x000000ff05ff79a7 */ /* 0x0003e600081004ff */
[----:B------:R1:W-:Y:S01]  /*0600*/  ATOMS.XOR RZ, [R6], R13 ;  /* 0x0000000d06ff738c */ /* 0x0003e20003800000 */
[----:B------:R-:W-:Y:S05]  /*0610*/  BRA `(.L_x_8) ;  /* 0x0000000000107947 */ /* 0x000fea0003800000 */
.L_x_1:
[----:B------:R-:W-:Y:S01]  /*0620*/  IMAD.MOV.U32 R3, RZ, RZ, -0x1 ;  /* 0xffffffffff037424 */ /* 0x000fe200078e00ff */
[----:B------:R-:W-:-:S04]  /*0630*/  MOV R2, 0x660 ;  /* 0x0000066000027802 */ /* 0x000fc80000000f00 */
[----:B------:R1:W-:Y:S03]  /*0640*/  STS [R0], R3 ;  /* 0x0000000300007388 */ /* 0x0003e60000000800 */
[----:B-1----:R-:W-:Y:S05]  /*0650*/  CALL.REL.NOINC `($__internal_1_$__cuda_sm10x_tcgen05_guardrail_trap_phase_invalid_during_alloc) ;  /* 0x000002bc00047944 */ /* 0x002fea0003c00000 */
.L_x_8:
[----:B------:R-:W-:Y:S05]  /*0660*/  WARPSYNC.ALL ;  /* 0x0000000000007948 */ /* 0x000fea0003800000 */
[----:B------:R-:W-:Y:S01]  /*0670*/  NOP ;  /* 0x0000000000007918 */ /* 0x000fe20000000000 */
.L_x_0:
[----:B-12---:R-:W1:Y:S08]  /*0680*/  LDC.64 R4, c[0x0][0x398] ;  /* 0x0000e600ff047b82 */ /* 0x006e700000000a00 */
[----:B------:R-:W2:Y:S02]  /*0690*/  S2UR UR5, SR_CgaSize ;  /* 0x00000000000579c3 */ /* 0x000ea40000008a00 */
[----:B--2---:R-:W-:-:S12]  /*06a0*/  UIMAD UR5, UR5, -0xa0, URZ ;  /* 0xffffff60050578a4 */ /* 0x004fd8000f8e02ff */
[----:B------:R-:W2:Y:S01]  /*06b0*/  LDCU UR5, c[0x0][UR5+0x2b0] ;  /* 0x00005600050577ac */ /* 0x000ea20008000800 */
[----:B------:R-:W3:Y:S01]  /*06c0*/  S2R R75, SR_CgaCtaId ;  /* 0x00000000004b7919 */ /* 0x000ee20000008800 */
[----:B------:R-:W4:Y:S01]  /*06d0*/  LDCU.128 UR12, c[0x0][0x380] ;  /* 0x00007000ff0c77ac */ /* 0x000f220008000c00 */
[----:B------:R-:W5:Y:S01]  /*06e0*/  S2R R16, SR_TID.X ;  /* 0x0000000000107919 */ /* 0x000f620000002100 */
[----:B------:R-:W2:Y:S01]  /*06f0*/  S2UR UR4, SR_CTAID.X ;  /* 0x00000000000479c3 */ /* 0x000ea20000002500 */
[----:B------:R-:W2:Y:S01]  /*0700*/  LDCU UR9, c[0x0][0x3b0] ;  /* 0x00007600ff0977ac */ /* 0x000ea20008000800 */
[----:B------:R-:W2:Y:S01]  /*0710*/  LDCU UR20, c[0x0][0x3b0] ;  /* 0x00007600ff1477ac */ /* 0x000ea20008000800 */
[----:B------:R-:W2:Y:S01]  /*0720*/  LDCU UR10, c[0x0][0x3b0] ;  /* 0x00007600ff0a77ac */ /* 0x000ea20008000800 */
[----:B------:R-:W2:Y:S01]  /*0730*/  LDCU UR11, c[0x0][0x3b0] ;  /* 0x00007600ff0b77ac */ /* 0x000ea20008000800 */
[----:B-1----:R-:W-:Y:S01]  /*0740*/  IADD3 R0, PT, PT, R5, 0x3f, RZ ;  /* 0x0000003f05007810 */ /* 0x002fe20007ffe0ff */
[----:B------:R-:W1:Y:S01]  /*0750*/  LDCU UR16, c[0x0][0x3b0] ;  /* 0x00007600ff1077ac */ /* 0x000e620008000800 */
[----:B------:R-:W-:-:S02]  /*0760*/  IABS R12, R4 ;  /* 0x00000004000c7213 */ /* 0x000fc40000000000 */
[----:B------:R-:W-:Y:S01]  /*0770*/  SHF.R.S32.HI R3, RZ, 0x1f, R0 ;  /* 0x0000001fff037819 */ /* 0x000fe20000011400 */
[----:B------:R-:W1:Y:S03]  /*0780*/  LDCU UR17, c[0x0][0x3b0] ;  /* 0x00007600ff1177ac */ /* 0x000e660008000800 */
[----:B------:R-:W-:Y:S01]  /*0790*/  LEA.HI R3, R3, R0, RZ, 0x6 ;  /* 0x0000000003037211 */ /* 0x000fe200078f30ff */
[----:B------:R-:W1:Y:S01]  /*07a0*/  LDCU UR23, c[0x0][0x3b0] ;  /* 0x00007600ff1777ac */ /* 0x000e620008000800 */
[----:B--2---:R-:W-:Y:S01]  /*07b0*/  I2FP.F32.U32 R7, UR4 ;  /* 0x0000000400077c45 */ /* 0x004fe20008201000 */
[----:B------:R-:W2:Y:S01]  /*07c0*/  S2UR UR4, SR_CgaCtaId ;  /* 0x00000000000479c3 */ /* 0x000ea20000008800 */
[----:B------:R-:W-:Y:S01]  /*07d0*/  SHF.R.S32.HI R3, RZ, 0x6, R3 ;  /* 0x00000006ff037819 */ /* 0x000fe20000011403 */
[----:B------:R-:W1:Y:S01]  /*07e0*/  LDCU UR18, c[0x0][0x3b0] ;  /* 0x00007600ff1277ac */ /* 0x000e620008000800 */
[----:B-----5:R-:W-:Y:S01]  /*07f0*/  LOP3.LUT R83, R16, 0x7f, RZ, 0xc0, !PT ;  /* 0x0000007f10537812 */ /* 0x020fe200078ec0ff */
[----:B------:R-:W-:-:S02]  /*0800*/  FMUL R7, R7, UR5 ;  /* 0x0000000507077c20 */ /* 0x000fc40008400000 */
[----:B------:R-:W-:Y:S01]  /*0810*/  IMAD.SHL.U32 R6, R3, 0x8, RZ ;  /* 0x0000000803067824 */ /* 0x000fe200078e00ff */
[----:B------:R-:W5:Y:S03]  /*0820*/  LDCU UR19, c[0x0][0x3b0] ;  /* 0x00007600ff1377ac */ /* 0x000f660008000800 */
[----:B------:R-:W-:Y:S01]  /*0830*/  F2I.U32.TRUNC.NTZ R7, R7 ;  /* 0x0000000700077305 */ /* 0x000fe2000020f000 */
[----:B------:R-:W-:Y:S01]  /*0840*/  IABS R9, R6 ;  /* 0x0000000600097213 */ /* 0x000fe20000000000 */
[----:B------:R-:W1:Y:S01]  /*0850*/  LDCU UR25, c[0x0][0x3b0] ;  /* 0x00007600ff1977ac */ /* 0x000e620008000800 */
[----:B------:R-:W1:Y:S05]  /*0860*/  LDCU UR21, c[0x0][0x3b0] ;  /* 0x00007600ff1577ac */ /* 0x000e6a0008000800 */
[----:B------:R-:W1:Y:S01]  /*0870*/  I2F.RP R0, R9 ;  /* 0x0000000900007306 */ /* 0x000e620000209400 */
[----:B------:R-:W2:Y:S01]  /*0880*/  LDCU UR22, c[0x0][0x3b0] ;  /* 0x00007600ff1677ac */ /* 0x000ea20008000800 */
[----:B------:R-:W2:Y:S01]  /*0890*/  LDCU UR29, c[0x0][0x3b0] ;  /* 0x00007600ff1d77ac */ /* 0x000ea20008000800 */
[----:B------:R-:W2:Y:S01]  /*08a0*/  LDCU UR30, c[0x0][0x3b0] ;  /* 0x00007600ff1e77ac */ /* 0x000ea20008000800 */
[----:B------:R-:W2:Y:S04]  /*08b0*/  LDCU UR24, c[0x0][0x3b0] ;  /* 0x00007600ff1877ac */ /* 0x000ea80008000800 */
[----:B-1----:R-:W1:Y:S01]  /*08c0*/  MUFU.RCP R0, R0 ;  /* 0x0000000000007308 */ /* 0x002e620000001000 */
[----:B------:R-:W2:Y:S01]  /*08d0*/  LDCU UR28, c[0x0][0x3b0] ;  /* 0x00007600ff1c77ac */ /* 0x000ea20008000800 */
[----:B------:R-:W2:Y:S01]  /*08e0*/  LDCU UR32, c[0x0][0x3b0] ;  /* 0x00007600ff2077ac */ /* 0x000ea20008000800 */
[----:B------:R-:W2:Y:S01]  /*08f0*/  LDCU UR31, c[0x0][0x3b0] ;  /* 0x00007600ff1f77ac */ /* 0x000ea20008000800 */
[----:B------:R-:W2:Y:S01]  /*0900*/  LDCU UR33, c[0x0][0x3b0] ;  /* 0x00007600ff2177ac */ /* 0x000ea20008000800 */
[----:B-1----:R-:W-:Y:S01]  /*0910*/  VIADD R2, R0, 0xffffffe ;  /* 0x0ffffffe00027836 */ /* 0x002fe20000000000 */
[----:B------:R-:W-:Y:S01]  /*0920*/  IABS R0, R7 ;  /* 0x0000000700007213 */ /* 0x000fe20000000000 */
[----:B------:R-:W1:Y:S02]  /*0930*/  LDCU UR5, c[0x0][0x3a4] ;  /* 0x00007480ff0577ac */ /* 0x000e640008000800 */
[----:B------:R2:W3:Y:S01]  /*0940*/  F2I.FTZ.U32.TRUNC.NTZ R3, R2 ;  /* 0x0000000200037305 */ /* 0x0004e2000021f000 */
[----:B------:R-:W1:Y:S01]  /*0950*/  LDCU.64 UR26, c[0x0][0x358] ;  /* 0x00006b00ff1a77ac */ /* 0x000e620008000a00 */
[----:B--2---:R-:W-:Y:S01]  /*0960*/  MOV R2, RZ ;  /* 0x000000ff00027202 */ /* 0x004fe20000000f00 */
[----:B---3--:R-:W-:-:S04]  /*0970*/  IMAD.MOV R8, RZ, RZ, -R3 ;  /* 0x000000ffff087224 */ /* 0x008fc800078e0a03 */
[----:B------:R-:W-:Y:S01]  /*0980*/  IMAD R11, R8, R9, RZ ;  /* 0x00000009080b7224 */ /* 0x000fe200078e02ff */
[----:B------:R-:W-:-:S03]  /*0990*/  IABS R8, R6 ;  /* 0x0000000600087213 */ /* 0x000fc60000000000 */
[----:B------:R-:W-:-:S04]  /*09a0*/  IMAD.HI.U32 R3, R3, R11, R2 ;  /* 0x0000000b03037227 */ /* 0x000fc800078e0002 */
[----:B------:R-:W-:Y:S02]  /*09b0*/  IMAD.MOV R2, RZ, RZ, -R8 ;  /* 0x000000ffff027224 */ /* 0x000fe400078e0a08 */
[----:B------:R-:W-:-:S04]  /*09c0*/  IMAD.HI.U32 R3, R3, R0, RZ ;  /* 0x0000000003037227 */ /* 0x000fc800078e00ff */
[----:B------:R-:W-:Y:S01]  /*09d0*/  IMAD R0, R3, R2, R0 ;  /* 0x0000000203007224 */ /* 0x000fe200078e0200 */
[----:B------:R-:W-:Y:S04]  /*09e0*/  BAR.SYNC.DEFER_BLOCKING 0x0 ;  /* 0x0000000000007b1d */ /* 0x000fe80000010000 */
[----:B------:R-:W-:-:S13]  /*09f0*/  ISETP.GT.U32.AND P1, PT, R9, R0, PT ;  /* 0x000000000900720c */ /* 0x000fda0003f24070 */
[----:B------:R-:W-:Y:S02]  /*0a00*/  @!P1 IMAD.IADD R0, R0, 0x1, -R9 ;  /* 0x0000000100009824 */ /* 0x000fe400078e0a09 */
[----:B------:R-:W-:Y:S01]  /*0a10*/  @!P1 VIADD R3, R3, 0x1 ;  /* 0x0000000103039836 */ /* 0x000fe20000000000 */
[----:B------:R-:W-:Y:S02]  /*0a20*/  ISETP.NE.AND P1, PT, R6, RZ, PT ;  /* 0x000000ff0600720c */ /* 0x000fe40003f25270 */
[----:B------:R-:W-:Y:S02]  /*0a30*/  ISETP.GE.U32.AND P0, PT, R0, R9, PT ;  /* 0x000000090000720c */ /* 0x000fe40003f06070 */
[----:B------:R-:W-:-:S04]  /*0a40*/  LOP3.LUT R0, R7, R6, RZ, 0x3c, !PT ;  /* 0x0000000607007212 */ /* 0x000fc800078e3cff */
[----:B------:R-:W-:Y:S01]  /*0a50*/  ISETP.GE.AND P2, PT, R0, RZ, PT ;  /* 0x000000ff0000720c */ /* 0x000fe20003f46270 */
[----:B------:R-:W-:-:S06]  /*0a60*/  VIADD R0, R4, 0x1ff ;  /* 0x000001ff04007836 */ /* 0x000fcc0000000000 */
[----:B------:R-:W-:-:S05]  /*0a70*/  @P0 IADD3 R3, PT, PT, R3, 0x1, RZ ;  /* 0x0000000103030810 */ /* 0x000fca0007ffe0ff */
[----:B------:R-:W-:Y:S01]  /*0a80*/  IMAD.MOV.U32 R2, RZ, RZ, R3 ;  /* 0x000000ffff027224 */ /* 0x000fe200078e0003 */
[----:B------:R-:W-:-:S03]  /*0a90*/  SHF.R.S32.HI R3, RZ, 0x1f, R0 ;  /* 0x0000001fff037819 */ /* 0x000fc60000011400 */
[----:B------:R-:W-:Y:S01]  /*0aa0*/  @!P2 IMAD.MOV R2, RZ, RZ, -R2 ;  /* 0x000000ffff02a224 */ /* 0x000fe200078e0a02 */
[----:B------:R-:W-:Y:S02]  /*0ab0*/  @!P1 LOP3.LUT R2, RZ, R6, RZ, 0x33, !PT ;  /* 0x00000006ff029212 */ /* 0x000fe400078e33ff */
[----:B------:R-:W-:Y:S02]  /*0ac0*/  LEA.HI R3, R3, R0, RZ, 0x9 ;  /* 0x0000000003037211 */ /* 0x000fe400078f48ff */
[----:B------:R-:W-:Y:S01]  /*0ad0*/  SHF.L.U32 R11, R2, 0x3, RZ ;  /* 0x00000003020b7819 */ /* 0x000fe200000006ff */
[----:B------:R-:W-:-:S03]  /*0ae0*/  IMAD.MOV R2, RZ, RZ, -R2 ;  /* 0x000000ffff027224 */ /* 0x000fc600078e0a02 */
[----:B------:R-:W-:Y:S01]  /*0af0*/  LEA.HI.SX32 R3, R3, -R11, 0x17 ;  /* 0x8000000b03037211 */ /* 0x000fe200078fbaff */
[----:B------:R-:W-:Y:S02]  /*0b00*/  IMAD R14, R6, R2, R7 ;  /* 0x00000002060e7224 */ /* 0x000fe400078e0207 */
[----:B------:R-:W-:Y:S01]  /*0b10*/  IMAD.MOV.U32 R2, RZ, RZ, RZ ;  /* 0x000000ffff027224 */ /* 0x000fe200078e00ff */
[----:B------:R-:W-:Y:S02]  /*0b20*/  VIMNMX R13, PT, PT, R3, 0x8, PT ;  /* 0x00000008030d7848 */ /* 0x000fe40003fe0100 */
[----:B------:R-:W-:Y:S02]  /*0b30*/  IABS R9, R14 ;  /* 0x0000000e00097213 */ /* 0x000fe40000000000 */
[-C--:B------:R-:W-:Y:S02]  /*0b40*/  IABS R10, R13.reuse ;  /* 0x0000000d000a7213 */ /* 0x080fe40000000000 */
[----:B------:R-:W-:-:S02]  /*0b50*/  IABS R6, R13 ;  /* 0x0000000d00067213 */ /* 0x000fc40000000000 */
[----:B------:R-:W2:Y:S08]  /*0b60*/  I2F.RP R0, R10 ;  /* 0x0000000a00007306 */ /* 0x000eb00000209400 */
[----:B--2---:R-:W2:Y:S02]  /*0b70*/  MUFU.RCP R0, R0 ;  /* 0x0000000000007308 */ /* 0x004ea40000001000 */
[----:B--2---:R-:W-:Y:S01]  /*0b80*/  VIADD R3, R0, 0xffffffe ;  /* 0x0ffffffe00037836 */ /* 0x004fe20000000000 */
[----:B------:R-:W-:-:S04]  /*0b90*/  MOV R0, 0x400 ;  /* 0x0000040000007802 */ /* 0x000fc80000000f00 */
[----:B------:R-:W-:Y:S01]  /*0ba0*/  R2UR UR7, R0 ;  /* 0x00000000000772ca */ /* 0x000fe200000e0000 */
[----:B------:R-:W2:Y:S01]  /*0bb0*/  F2I.FTZ.U32.TRUNC.NTZ R3, R3 ;  /* 0x0000000300037305 */ /* 0x000ea2000021f000 */
[----:B------:R-:W-:-:S11]  /*0bc0*/  IABS R0, R5 ;  /* 0x0000000500007213 */ /* 0x000fd60000000000 */
[----:B------:R-:W-:Y:S01]  /*0bd0*/  ULEA UR7, UR4, UR7, 0x18 ;  /* 0x0000000704077291 */ /* 0x000fe2000f8ec0ff */
[----:B--2---:R-:W-:-:S05]  /*0be0*/  IMAD.MOV R8, RZ, RZ, -R3 ;  /* 0x000000ffff087224 */ /* 0x004fca00078e0a03 */
[----:B------:R-:W-:-:S03]  /*0bf0*/  MOV R7, R8 ;  /* 0x0000000800077202 */ /* 0x000fc60000000f00 */
[----:B------:R-:W2:Y:S01]  /*0c00*/  LDS R15, [UR7] ;  /* 0x00000007ff0f7984 */ /* 0x000ea20008000800 */
[----:B------:R-:W3:Y:S01]  /*0c10*/  I2F.RP R8, R0 ;  /* 0x0000000000087306 */ /* 0x000ee20000209400 */
[----:B------:R-:W-:-:S04]  /*0c20*/  IMAD R7, R7, R10, RZ ;  /* 0x0000000a07077224 */ /* 0x000fc800078e02ff */
[----:B------:R-:W-:-:S04]  /*0c30*/  IMAD.HI.U32 R2, R3, R7, R2 ;  /* 0x0000000703027227 */ /* 0x000fc800078e0002 */
[----:B------:R-:W-:Y:S02]  /*0c40*/  IMAD.MOV R3, RZ, RZ, -R6 ;  /* 0x000000ffff037224 */ /* 0x000fe400078e0a06 */
[----:B------:R-:W-:Y:S01]  /*0c50*/  IMAD.HI.U32 R2, R2, R9, RZ ;  /* 0x0000000902027227 */ /* 0x000fe200078e00ff */
[----:B------:R-:W1:Y:S03]  /*0c60*/  I2F.RP R6, R12 ;  /* 0x0000000c00067306 */ /* 0x000e660000209400 */
[----:B------:R-:W-:Y:S01]  /*0c70*/  IMAD R3, R2, R3, R9 ;  /* 0x0000000302037224 */ /* 0x000fe200078e0209 */
[----:B------:R-:W-:Y:S04]  /*0c80*/  BAR.SYNC.DEFER_BLOCKING 0x0 ;  /* 0x0000000000007b1d */ /* 0x000fe80000010000 */
[----:B------:R-:W-:-:S02]  /*0c90*/  ISETP.GT.U32.AND P1, PT, R10, R3, PT ;  /* 0x000000030a00720c */ /* 0x000fc40003f24070 */
[----:B---3--:R-:W-:Y:S08]  /*0ca0*/  MUFU.RCP R8, R8 ;  /* 0x0000000800087308 */ /* 0x008ff00000001000 */
[----:B-1----:R-:W1:Y:S03]  /*0cb0*/  MUFU.RCP R6, R6 ;  /* 0x0000000600067308 */ /* 0x002e660000001000 */
[----:B------:R-:W-:Y:S01]  /*0cc0*/  @!P1 IMAD.IADD R3, R3, 0x1, -R10 ;  /* 0x0000000103039824 */ /* 0x000fe200078e0a0a */
[----:B------:R-:W-:-:S02]  /*0cd0*/  @!P1 IADD3 R2, PT, PT, R2, 0x1, RZ ;  /* 0x0000000102029810 */ /* 0x000fc40007ffe0ff */
[----:B------:R-:W-:Y:S02]  /*0ce0*/  ISETP.NE.AND P1, PT, R13, RZ, PT ;  /* 0x000000ff0d00720c */ /* 0x000fe40003f25270 */
[----:B------:R-:W-:Y:S02]  /*0cf0*/  ISETP.GE.U32.AND P0, PT, R3, R10, PT ;  /* 0x0000000a0300720c */ /* 0x000fe40003f06070 */
[----:B------:R-:W-:Y:S02]  /*0d00*/  LOP3.LUT R3, R14, R13, RZ, 0x3c, !PT ;  /* 0x0000000d0e037212 */ /* 0x000fe400078e3cff */
[----:B--2---:R-:W-:Y:S02]  /*0d10*/  R2UR UR8, R15 ;  /* 0x000000000f0872ca */ /* 0x004fe400000e0000 */
[----:B------:R-:W-:Y:S01]  /*0d20*/  ISETP.GE.AND P2, PT, R3, RZ, PT ;  /* 0x000000ff0300720c */ /* 0x000fe20003f46270 */
[----:B-1----:R-:W-:Y:S02]  /*0d30*/  VIADD R3, R6, 0xffffffe ;  /* 0x0ffffffe06037836 */ /* 0x002fe40000000000 */
[----:B------:R-:W-:Y:S01]  /*0d40*/  VIADD R6, R8, 0xffffffe ;  /* 0x0ffffffe08067836 */ /* 0x000fe20000000000 */
[----:B------:R-:W-:-:S03]  /*0d50*/  SHF.R.U32.HI R8, RZ, 0x5, R16 ;  /* 0x00000005ff087819 */ /* 0x000fc60000011610 */
[----:B------:R-:W-:Y:S01]  /*0d60*/  @P0 VIADD R2, R2, 0x1 ;  /* 0x0000000102020836 */ /* 0x000fe20000000000 */
[----:B------:R-:W1:Y:S01]  /*0d70*/  F2I.FTZ.U32.TRUNC.NTZ R3, R3 ;  /* 0x0000000300037305 */ /* 0x000e62000021f000 */
[----:B------:R-:W-:Y:S02]  /*0d80*/  R2UR UR6, R8 ;  /* 0x00000000080672ca */ /* 0x000fe400000e0000 */
[----:B------:R-:W-:-:S05]  /*0d90*/  IMAD.MOV.U32 R10, RZ, RZ, R2 ;  /* 0x000000ffff0a7224 */ /* 0x000fca00078e0002 */
[----:B------:R-:W-:Y:S01]  /*0da0*/  @!P2 IADD3 R10, PT, PT, -R10, RZ, RZ ;  /* 0x000000ff0a0aa210 */ /* 0x000fe20007ffe1ff */
[----:B------:R2:W3:Y:S01]  /*0db0*/  F2I.FTZ.U32.TRUNC.NTZ R7, R6 ;  /* 0x0000000600077305 */ /* 0x0004e2000021f000 */
[----:B------:R-:W-:-:S05]  /*0dc0*/  @!P1 LOP3.LUT R10, RZ, R13, RZ, 0x33, !PT ;  /* 0x0000000dff0a9212 */ /* 0x000fca00078e33ff */
[----:B------:R-:W-:Y:S01]  /*0dd0*/  IMAD.MOV R2, RZ, RZ, -R10 ;  /* 0x000000ffff027224 */ /* 0x000fe200078e0a0a */
[----:B------:R-:W-:Y:S01]  /*0de0*/  USHF.L.U32 UR4, UR6, 0x15, URZ ;  /* 0x0000001506047899 */ /* 0x000fe200080006ff */
[----:B-1----:R-:W-:Y:S02]  /*0df0*/  IMAD.MOV R9, RZ, RZ, -R3 ;  /* 0x000000ffff097224 */ /* 0x002fe400078e0a03 */
[----:B------:R-:W-:Y:S01]  /*0e00*/  IMAD R2, R13, R2, R14 ;  /* 0x000000020d027224 */ /* 0x000fe200078e020e */
[----:B------:R-:W-:Y:S01]  /*0e10*/  ULOP3.LUT UR4, UR4, 0x600000, URZ, 0xc0, !UPT ;  /* 0x0060000004047892 */ /* 0x000fe2000f8ec0ff */
[----:B------:R-:W-:Y:S02]  /*0e20*/  IMAD R9, R9, R12, RZ ;  /* 0x0000000c09097224 */ /* 0x000fe400078e02ff */
[----:B------:R-:W-:Y:S01]  /*0e30*/  IMAD.SHL.U32 R14, R10, 0x40, RZ ;  /* 0x000000400a0e7824 */ /* 0x000fe200078e00ff */
[----:B------:R-:W-:Y:S01]  /*0e40*/  IADD3 R2, PT, PT, R11, R2, RZ ;  /* 0x000000020b027210 */ /* 0x000fe20007ffe0ff */
[----:B--2---:R-:W-:Y:S01]  /*0e50*/  IMAD.MOV.U32 R6, RZ, RZ, RZ ;  /* 0x000000ffff067224 */ /* 0x004fe200078e00ff */
[----:B------:R-:W-:-:S02]  /*0e60*/  LOP3.LUT R11, R75, 0x1, RZ, 0xc0, !PT ;  /* 0x000000014b0b7812 */ /* 0x000fc400078ec0ff */
[----:B---3--:R-:W-:Y:S02]  /*0e70*/  IADD3 R13, PT, PT, RZ, -R7, RZ ;  /* 0x80000007ff0d7210 */ /* 0x008fe40007ffe0ff */
[----:B------:R-:W-:Y:S01]  /*0e80*/  LEA R8, R11, R14, 0x5 ;  /* 0x0000000e0b087211 */ /* 0x000fe200078e28ff */
[----:B------:R-:W-:Y:S02]  /*0e90*/  IMAD R2, R2, 0x2, R11 ;  /* 0x0000000202027824 */ /* 0x000fe400078e020b */
[----:B------:R-:W-:Y:S02]  /*0ea0*/  IMAD R13, R13, R0, RZ ;  /* 0x000000000d0d7224 */ /* 0x000fe400078e02ff */
[----:B------:R-:W-:Y:S02]  /*0eb0*/  IMAD.U32 R30, R2, 0x100, R83 ;  /* 0x00000100021e7824 */ /* 0x000fe400078e0053 */
[----:B------:R-:W-:Y:S02]  /*0ec0*/  IMAD.MOV.U32 R2, RZ, RZ, RZ ;  /* 0x000000ffff027224 */ /* 0x000fe400078e00ff */
[----:B------:R-:W-:Y:S01]  /*0ed0*/  VIADD R28, R30, 0x80 ;  /* 0x000000801e1c7836 */ /* 0x000fe20000000000 */
[----:B------:R-:W-:Y:S01]  /*0ee0*/  STL [R1+0x320], R30 ;  /* 0x0003201e01007387 */ /* 0x000fe20000100800 */
[----:B------:R-:W-:Y:S01]  /*0ef0*/  IMAD.HI.U32 R2, R3, R9, R2 ;  /* 0x0000000903027227 */ /* 0x000fe200078e0002 */
[----:B------:R-:W-:-:S02]  /*0f00*/  IABS R9, R30 ;  /* 0x0000001e00097213 */ /* 0x000fc40000000000 */
[----:B------:R-:W-:Y:S01]  /*0f10*/  IABS R10, R28 ;  /* 0x0000001c000a7213 */ /* 0x000fe20000000000 */
[----:B------:R-:W-:Y:S01]  /*0f20*/  STL [R1+0x864], R28 ;  /* 0x0008641c01007387 */ /* 0x000fe20000100800 */
[----:B------:R-:W-:Y:S02]  /*0f30*/  VIADD R15, R8, 0x1f ;  /* 0x0000001f080f7836 */ /* 0x000fe40000000000 */
[----:B------:R-:W-:Y:S01]  /*0f40*/  IMAD.HI.U32 R3, R2, R9, RZ ;  /* 0x0000000902037227 */ /* 0x000fe200078e00ff */
[----:B------:R1:W-:Y:S02]  /*0f50*/  STL [R1+0x124], R14 ;  /* 0x0001240e01007387 */ /* 0x0003e40000100800 */
[----:B------:R-:W-:Y:S01]  /*0f60*/  IABS R21, R15 ;  /* 0x0000000f00157213 */ /* 0x000fe20000000000 */
[----:B------:R-:W-:Y:S01]  /*0f70*/  IMAD.MOV.U32 R11, RZ, RZ, R10 ;  /* 0x000000ffff0b7224 */ /* 0x000fe200078e000a */
[----:B------:R-:W-:Y:S01]  /*0f80*/  ISETP.GE.AND P3, PT, R15, RZ, PT ;  /* 0x000000ff0f00720c */ /* 0x000fe20003f66270 */
[----:B------:R-:W-:-:S02]  /*0f90*/  IMAD.MOV R10, RZ, RZ, -R3 ;  /* 0x000000ffff0a7224 */ /* 0x000fc400078e0a03 */
[----:B------:R-:W-:Y:S01]  /*0fa0*/  IMAD.HI.U32 R3, R7, R13, R6 ;  /* 0x0000000d07037227 */ /* 0x000fe200078e0006 */
[----:B-1----:R-:W-:-:S03]  /*0fb0*/  IABS R14, R8 ;  /* 0x00000008000e7213 */ /* 0x002fc60000000000 */
[----:B------:R-:W-:Y:S02]  /*0fc0*/  IMAD R6, R12, R10, R9 ;  /* 0x0000000a0c067224 */ /* 0x000fe400078e0209 */
[----:B------:R-:W-:Y:S01]  /*0fd0*/  IMAD.HI.U32 R2, R2, R11, RZ ;  /* 0x0000000b02027227 */ /* 0x000fe200078e00ff */
[----:B------:R-:W-:Y:S02]  /*0fe0*/  MOV R13, R14 ;  /* 0x0000000e000d7202 */ /* 0x000fe40000000f00 */
[----:B------:R-:W-:Y:S01]  /*0ff0*/  ISETP.GT.U32.AND P2, PT, R12, R6, PT ;  /* 0x000000060c00720c */ /* 0x000fe20003f44070 */
[----:B------:R-:W-:Y:S01]  /*1000*/  IMAD.MOV R7, RZ, RZ, -R2 ;  /* 0x000000ffff077224 */ /* 0x000fe200078e0a02 */
[C---:B------:R-:W-:Y:S01]  /*1010*/  IADD3 R14, PT, PT, R8.reuse, 0x2, RZ ;  /* 0x00000002080e7810 */ /* 0x040fe20007ffe0ff */
[----:B------:R-:W-:Y:S02]  /*1020*/  VIADD R10, R8, 0x1 ;  /* 0x00000001080a7836 */ /* 0x000fe40000000000 */
[----:B------:R-:W-:Y:S01]  /*1030*/  IMAD.HI.U32 R2, R3, R13, RZ ;  /* 0x0000000d03027227 */ /* 0x000fe200078e00ff */
[----:B------:R-:W-:-:S02]  /*1040*/  ISETP.GE.AND P0, PT, R14, RZ, PT ;  /* 0x000000ff0e00720c */ /* 0x000fc40003f06270 */
[----:B------:R-:W-:Y:S01]  /*1050*/  ISETP.GE.AND P1, PT, R10, RZ, PT ;  /* 0x000000ff0a00720c */ /* 0x000fe20003f26270 */
[C---:B------:R-:W-:Y:S01]  /*1060*/  IMAD R7, R12.reuse, R7, R11 ;  /* 0x000000070c077224 */ /* 0x040fe200078e020b */
[----:B------:R-:W-:Y:S01]  /*1070*/  IABS R11, R10 ;  /* 0x0000000a000b7213 */ /* 0x000fe20000000000 */
[----:B------:R-:W-:Y:S02]  /*1080*/  IMAD.MOV R9, RZ, RZ, -R2 ;  /* 0x000000ffff097224 */ /* 0x000fe400078e0a02 */
[----:B------:R-:W-:Y:S01]  /*1090*/  IMAD.HI.U32 R2, R3, R21, RZ ;  /* 0x0000001503027227 */ /* 0x000fe200078e00ff */
[----:B------:R-:W-:-:S03]  /*10a0*/  ISETP.GT.U32.AND P4, PT, R12, R7, PT ;  /* 0x000000070c00720c */ /* 0x000fc60003f84070 */
[----:B------:R-:W-:Y:S02]  /*10b0*/  @!P2 IMAD.IADD R6, R6, 0x1, -R12 ;  /* 0x000000010606a824 */ /* 0x000fe400078e0a0c */
[----:B------:R-:W-:Y:S02]  /*10c0*/  IMAD.MOV R10, RZ, RZ, -R2 ;  /* 0x000000ffff0a7224 */ /* 0x000fe400078e0a02 */
[----:B------:R-:W-:Y:S01]  /*10d0*/  IMAD.HI.U32 R2, R3, R11, RZ ;  /* 0x0000000b03027227 */ /* 0x000fe200078e00ff */
[----:B------:R-:W-:-:S03]  /*10e0*/  ISETP.GT.U32.AND P5, PT, R12, R6, PT ;  /* 0x000000060c00720c */ /* 0x000fc60003fa4070 */
[C---:B------:R-:W-:Y:S01]  /*10f0*/  IMAD R9, R0.reuse, R9, R13 ;  /* 0x0000000900097224 */ /* 0x040fe200078e020d */
[----:B------:R-:W-:Y:S01]  /*1100*/  IABS R13, R14 ;  /* 0x0000000e000d7213 */ /* 0x000fe20000000000 */
[----:B------:R-:W-:Y:S01]  /*1110*/  IMAD R21, R0, R10, R21 ;  /* 0x0000000a00157224 */ /* 0x000fe200078e0215 */
[----:B------:R-:W-:Y:S01]  /*1120*/  IADD3 R10, PT, PT, -R2, RZ, RZ ;  /* 0x000000ff020a7210 */ /* 0x000fe20007ffe1ff */
[----:B------:R-:W-:Y:S01]  /*1130*/  @!P4 IMAD.IADD R7, R7, 0x1, -R12 ;  /* 0x000000010707c824 */ /* 0x000fe200078e0a0c */
[----:B------:R-:W-:Y:S01]  /*1140*/  ISETP.GT.U32.AND P2, PT, R0, R9, PT ;  /* 0x000000090000720c */ /* 0x000fe20003f44070 */
[----:B------:R-:W-:Y:S01]  /*1150*/  VIADD R14, R8, 0x3 ;  /* 0x00000003080e7836 */ /* 0x000fe20000000000 */
[C---:B------:R-:W-:Y:S01]  /*1160*/  ISETP.GT.U32.AND P4, PT, R0.reuse, R21, PT ;  /* 0x000000150000720c */ /* 0x040fe20003f84070 */
[----:B------:R-:W-:Y:S01]  /*1170*/  IMAD R11, R0, R10, R11 ;  /* 0x0000000a000b7224 */ /* 0x000fe200078e020b */
[----:B------:R-:W-:Y:S01]  /*1180*/  ISETP.GT.U32.AND P6, PT, R12, R7, PT ;  /* 0x000000070c00720c */ /* 0x000fe20003fc4070 */
[----:B------:R-:W-:Y:S01]  /*1190*/  IMAD.HI.U32 R2, R3, R13, RZ ;  /* 0x0000000d03027227 */ /* 0x000fe200078e00ff */
[----:B------:R-:W-:-:S02]  /*11a0*/  @!P5 IADD3 R6, PT, PT, R6, -R12, RZ ;  /* 0x8000000c0606d210 */ /* 0x000fc40007ffe0ff */
[----:B------:R-:W-:Y:S01]  /*11b0*/  ISETP.GT.U32.AND P5, PT, R0, R11, PT ;  /* 0x0000000b0000720c */ /* 0x000fe20003fa4070 */
[----:B------:R-:W-:Y:S01]  /*11c0*/  VIADD R16, R8, 0x4 ;  /* 0x0000000408107836 */ /* 0x000fe20000000000 */
[----:B------:R-:W-:Y:S01]  /*11d0*/  IABS R15, R14 ;  /* 0x0000000e000f7213 */ /* 0x000fe20000000000 */
[----:B------:R-:W-:Y:S02]  /*11e0*/  IMAD.MOV R2, RZ, RZ, -R2 ;  /* 0x000000ffff027224 */ /* 0x000fe400078e0a02 */
[----:B------:R-:W-:Y:S01]  /*11f0*/  @!P2 IMAD.IADD R9, R9, 0x1, -R0 ;  /* 0x000000010909a824 */ /* 0x000fe200078e0a00 */
[----:B------:R-:W-:Y:S01]  /*1200*/  IABS R17, R16 ;  /* 0x0000001000117213 */ /* 0x000fe20000000000 */
[C---:B------:R-:W-:Y:S01]  /*1210*/  IMAD R13, R0.reuse, R2, R13 ;  /* 0x00000002000d7224 */ /* 0x040fe200078e020d */
[----:B------:R-:W-:Y:S01]  /*1220*/  @!P4 IADD3 R21, PT, PT, R21, -R0, RZ ;  /* 0x800000001515c210 */ /* 0x000fe20007ffe0ff */
[----:B------:R-:W-:Y:S01]  /*1230*/  IMAD.HI.U32 R2, R3, R15, RZ ;  /* 0x0000000f03027227 */ /* 0x000fe200078e00ff */
[----:B------:R-:W-:-:S02]  /*1240*/  ISETP.GT.U32.AND P2, PT, R0, R9, PT ;  /* 0x000000090000720c */ /* 0x000fc40003f44070 */
[----:B------:R-:W-:Y:S01]  /*1250*/  ISETP.GE.AND P4, PT, R8, RZ, PT ;  /* 0x000000ff0800720c */ /* 0x000fe20003f86270 */
[----:B------:R-:W-:Y:S01]  /*1260*/  @!P5 IMAD.IADD R11, R11, 0x1, -R0 ;  /* 0x000000010b0bd824 */ /* 0x000fe200078e0a00 */
[----:B------:R-:W-:Y:S01]  /*1270*/  ISETP.GT.U32.AND P5, PT, R0, R21, PT ;  /* 0x000000150000720c */ /* 0x000fe20003fa4070 */
[----:B------:R-:W-:-:S04]  /*1280*/  IMAD.HI.U32 R10, R3, R17, RZ ;  /* 0x00000011030a7227 */ /* 0x000fc800078e00ff */
[----:B------:R-:W-:Y:S02]  /*1290*/  IMAD.MOV R2, RZ, RZ, -R2 ;  /* 0x000000ffff027224 */ /* 0x000fe400078e0a02 */
[----:B------:R-:W-:Y:S02]  /*12a0*/  IMAD.MOV R10, RZ, RZ, -R10 ;  /* 0x000000ffff0a7224 */ /* 0x000fe400078e0a0a */
[C---:B------:R-:W-:Y:S01]  /*12b0*/  IMAD R15, R0.reuse, R2, R15 ;  /* 0x00000002000f7224 */ /* 0x040fe200078e020f */
[----:B------:R-:W-:Y:S01]  /*12c0*/  @!P2 IADD3 R9, PT, PT, R9, -R0, RZ ;  /* 0x800000000909a210 */ /* 0x000fe20007ffe0ff */
[----:B------:R-:W-:Y:S01]  /*12d0*/  @!P6 IMAD.IADD R7, R7, 0x1, -R12 ;  /* 0x000000010707e824 */ /* 0x000fe200078e0a0c */
[----:B------:R-:W-:Y:S01]  /*12e0*/  ISETP.GT.U32.AND P6, PT, R0, R11, PT ;  /* 0x0000000b0000720c */ /* 0x000fe20003fc4070 */
[----:B------:R-:W-:Y:S01]  /*12f0*/  VIADD R12, R8, 0x5 ;  /* 0x00000005080c7836 */ /* 0x000fe20000000000 */
[C---:B------:R-:W-:Y:S01]  /*1300*/  ISETP.GT.U32.AND P2, PT, R0.reuse, R13, PT ;  /* 0x0000000d0000720c */ /* 0x040fe20003f44070 */
[----:B------:R-:W-:-:S02]  /*1310*/  IMAD R17, R0, R10, R17 ;  /* 0x0000000a00117224 */ /* 0x000fc400078e0211 */
[----:B------:R-:W-:Y:S01]  /*1320*/  @!P5 IMAD.IADD R21, R21, 0x1, -R0 ;  /* 0x000000011515d824 */ /* 0x000fe200078e0a00 */
[----:B------:R-:W-:Y:S01]  /*1330*/  ISETP.GT.U32.AND P5, PT, R0, R15, PT ;  /* 0x0000000f0000720c */ /* 0x000fe20003fa4070 */
[----:B------:R-:W-:Y:S01]  /*1340*/  @!P4 IMAD.MOV R9, RZ, RZ, -R9 ;  /* 0x000000ffff09c224 */ /* 0x000fe200078e0a09 */
[----:B------:R-:W-:Y:S01]  /*1350*/  IABS R19, R12 ;  /* 0x0000000c00137213 */ /* 0x000fe20000000000 */
[----:B------:R-:W-:Y:S01]  /*1360*/  VIADD R18, R8, 0x6 ;  /* 0x0000000608127836 */ /* 0x000fe20000000000 */
[----:B------:R-:W-:Y:S01]  /*1370*/  ISETP.GT.U32.AND P4, PT, R0, R17, PT ;  /* 0x000000110000720c */ /* 0x000fe20003f84070 */
[----:B------:R-:W-:Y:S02]  /*1380*/  IMAD.MOV.U32 R71, RZ, RZ, R21 ;  /* 0x000000ffff477224 */ /* 0x000fe400078e0015 */
[----:B------:R-:W-:Y:S01]  /*1390*/  IMAD.HI.U32 R2, R3, R19, RZ ;  /* 0x0000001303027227 */ /* 0x000fe200078e00ff */
[----:B------:R-:W-:Y:S02]  /*13a0*/  IABS R10, R18 ;  /* 0x00000012000a7213 */ /* 0x000fe40000000000 */
[-C--:B------:R-:W-:Y:S01]  /*13b0*/  @!P6 IADD3 R11, PT, PT, R11, -R0.reuse, RZ ;  /* 0x800000000b0be210 */ /* 0x080fe20007ffe0ff */
[----:B------:R-:W-:Y:S01]  /*13c0*/  IMAD.MOV R2, RZ, RZ, -R2 ;  /* 0x000000ffff027224 */ /* 0x000fe200078e0a02 */
[----:B------:R-:W-:Y:S01]  /*13d0*/  ISETP.GE.AND P6, PT, R14, RZ, PT ;  /* 0x000000ff0e00720c */ /* 0x000fe20003fc6270 */
[----:B------:R-:W-:Y:S01]  /*13e0*/  VIADD R14, R8, 0x7 ;  /* 0x00000007080e7836 */ /* 0x000fe20000000000 */
[----:B------:R-:W-:Y:S01]  /*13f0*/  @!P5 IADD3 R15, PT, PT, R15, -R0, RZ ;  /* 0x800000000f0fd210 */ /* 0x000fe20007ffe0ff */
[----:B------:R-:W-:-:S02]  /*1400*/  IMAD R19, R0, R2, R19 ;  /* 0x0000000200137224 */ /* 0x000fc400078e0213 */
[----:B------:R-:W-:Y:S01]  /*1410*/  @!P4 IMAD.IADD R17, R17, 0x1, -R0 ;  /* 0x000000011111c824 */ /* 0x000fe200078e0a00 */
[----:B------:R-:W-:Y:S01]  /*1420*/  ISETP.GT.U32.AND P4, PT, R0, R15, PT ;  /* 0x0000000f0000720c */ /* 0x000fe20003f84070 */
[----:B------:R-:W-:Y:S01]  /*1430*/  IMAD.HI.U32 R2, R3, R10, RZ ;  /* 0x0000000a03027227 */ /* 0x000fe200078e00ff */
[----:B------:R-:W-:-:S03]  /*1440*/  IABS R23, R14 ;  /* 0x0000000e00177213 */ /* 0x000fc60000000000 */
[----:B------:R-:W-:Y:S01]  /*1450*/  @!P1 IMAD.MOV R11, RZ, RZ, -R11 ;  /* 0x000000ffff0b9224 */ /* 0x000fe200078e0a0b */
[----:B------:R-:W-:Y:S01]  /*1460*/  IADD3 R21, PT, PT, -R2, RZ, RZ ;  /* 0x000000ff02157210 */ /* 0x000fe20007ffe1ff */
[----:B------:R-:W-:Y:S01]  /*1470*/  IMAD.HI.U32 R2, R3, R23, RZ ;  /* 0x0000001703027227 */ /* 0x000fe200078e00ff */
[----:B------:R-:W-:-:S03]  /*1480*/  ISETP.GT.U32.AND P1, PT, R0, R19, PT ;  /* 0x000000130000720c */ /* 0x000fc60003f24070 */
[C---:B------:R-:W-:Y:S02]  /*1490*/  IMAD R21, R0.reuse, R21, R10 ;  /* 0x0000001500157224 */ /* 0x040fe400078e020a */
[----:B------:R-:W-:Y:S01]  /*14a0*/  @!P4 IADD3 R15, PT, PT, R15, -R0, RZ ;  /* 0x800000000f0fc210 */ /* 0x000fe20007ffe0ff */
[----:B------:R-:W-:Y:S02]  /*14b0*/  IMAD.MOV R10, RZ, RZ, -R2 ;  /* 0x000000ffff0a7224 */ /* 0x000fe400078e0a02 */
[----:B------:R-:W-:Y:S01]  /*14c0*/  ISETP.GT.U32.AND P4, PT, R0, R21, PT ;  /* 0x000000150000720c */ /* 0x000fe20003f84070 */
[--C-:B------:R-:W-:Y:S01]  /*14d0*/  @!P2 IMAD.IADD R13, R13, 0x1, -R0.reuse ;  /* 0x000000010d0da824 */ /* 0x100fe200078e0a00 */
[----:B------:R-:W-:Y:S01]  /*14e0*/  ISETP.GE.AND P2, PT, R16, RZ, PT ;  /* 0x000000ff1000720c */ /* 0x000fe20003f46270 */
[----:B------:R-:W-:Y:S01]  /*14f0*/  VIADD R16, R8, 0x8 ;  /* 0x0000000808107836 */ /* 0x000fe20000000000 */
[----:B------:R-:W-:Y:S01]  /*1500*/  @!P6 IADD3 R15, PT, PT, -R15, RZ, RZ ;  /* 0x000000ff0f0fe210 */ /* 0x000fe20007ffe1ff */
[C---:B------:R-:W-:Y:S01]  /*1510*/  IMAD R23, R0.reuse, R10, R23 ;  /* 0x0000000a00177224 */ /* 0x040fe200078e0217 */
[----:B------:R-:W-:Y:S01]  /*1520*/  ISETP.GT.U32.AND P5, PT, R0, R13, PT ;  /* 0x0000000d0000720c */ /* 0x000fe20003fa4070 */
[--C-:B------:R-:W-:Y:S01]  /*1530*/  @!P1 IMAD.IADD R19, R19, 0x1, -R0.reuse ;  /* 0x0000000113139824 */ /* 0x100fe200078e0a00 */
[----:B------:R-:W-:Y:S01]  /*1540*/  IABS R25, R16 ;  /* 0x0000001000197213 */ /* 0x000fe20000000000 */
[----:B------:R-:W-:Y:S01]  /*1550*/  VIADD R10, R8, 0x9 ;  /* 0x00000009080a7836 */ /* 0x000fe20000000000 */
[C---:B------:R-:W-:Y:S01]  /*1560*/  ISETP.GT.U32.AND P6, PT, R0.reuse, R23, PT ;  /* 0x000000170000720c */ /* 0x040fe20003fc4070 */
[----:B------:R-:W-:Y:S01]  /*1570*/  @!P3 IMAD.MOV R71, RZ, RZ, -R71 ;  /* 0x000000ffff47b224 */ /* 0x000fe200078e0a47 */
[C---:B------:R-:W-:Y:S01]  /*1580*/  ISETP.GT.U32.AND P1, PT, R0.reuse, R19, PT ;  /* 0x000000130000720c */ /* 0x040fe20003f24070 */
[----:B------:R-:W-:Y:S01]  /*1590*/  @!P4 IMAD.IADD R21, R21, 0x1, -R0 ;  /* 0x000000011515c824 */ /* 0x000fe200078e0a00 */
[----:B------:R-:W-:Y:S01]  /*15a0*/  IABS R27, R10 ;  /* 0x0000000a001b7213 */ /* 0x000fe20000000000 */
[----:B------:R-:W-:Y:S01]  /*15b0*/  IMAD.HI.U32 R2, R3, R25, RZ ;  /* 0x0000001903027227 */ /* 0x000fe200078e00ff */
[----:B------:R-:W-:-:S02]  /*15c0*/  ISETP.GT.U32.AND P3, PT, R0, R17, PT ;  /* 0x000000110000720c */ /* 0x000fc40003f64070 */
[----:B------:R-:W-:Y:S01]  /*15d0*/  ISETP.GT.U32.AND P4, PT, R0, R21, PT ;  /* 0x000000150000720c */ /* 0x000fe20003f84070 */
[----:B------:R-:W-:Y:S02]  /*15e0*/  IMAD.MOV R2, RZ, RZ, -R2 ;  /* 0x000000ffff027224 */ /* 0x000fe400078e0a02 */
[--C-:B------:R-:W-:Y:S01]  /*15f0*/  @!P5 IMAD.IADD R13, R13, 0x1, -R0.reuse ;  /* 0x000000010d0dd824 */ /* 0x100fe200078e0a00 */
[----:B------:R-:W-:Y:S01]  /*1600*/  ISETP.GE.AND P5, PT, R12, RZ, PT ;  /* 0x000000ff0c00720c */ /* 0x000fe20003fa6270 */
[----:B------:R-:W-:Y:S02]  /*1610*/  IMAD R25, R0, R2, R25 ;  /* 0x0000000200197224 */ /* 0x000fe400078e0219 */
[----:B------:R-:W-:Y:S01]  /*1620*/  VIADD R2, R8, 0xa ;  /* 0x0000000a08027836 */ /* 0x000fe20000000000 */
[----:B------:R-:W-:Y:S01]  /*1630*/  @!P0 IADD3 R13, PT, PT, -R13, RZ, RZ ;  /* 0x000000ff0d0d8210 */ /* 0x000fe20007ffe1ff */
[--C-:B------:R-:W-:Y:S01]  /*1640*/  @!P6 IMAD.IADD R23, R23, 0x1, -R0.reuse ;  /* 0x000000011717e824 */ /* 0x100fe200078e0a00 */
[----:B------:R-:W-:Y:S01]  /*1650*/  ISETP.GE.AND P0, PT, R14, RZ, PT ;  /* 0x000000ff0e00720c */ /* 0x000fe20003f06270 */
[--C-:B------:R-:W-:Y:S01]  /*1660*/  @!P1 IMAD.IADD R19, R19, 0x1, -R0.reuse ;  /* 0x0000000113139824 */ /* 0x100fe200078e0a00 */
[----:B------:R-:W-:Y:S01]  /*1670*/  IABS R29, R2 ;  /* 0x00000002001d7213 */ /* 0x000fe20000000000 */
[----:B------:R-:W-:Y:S01]  /*1680*/  @!P4 IMAD.IADD R21, R21, 0x1, -R0 ;  /* 0x000000011515c824 */ /* 0x000fe200078e0a00 */
[----:B------:R-:W-:Y:S01]  /*1690*/  ISETP.GE.AND P4, PT, R2, RZ, PT ;  /* 0x000000ff0200720c */ /* 0x000fe20003f86270 */
[----:B------:R-:W-:Y:S01]  /*16a0*/  IMAD.HI.U32 R2, R3, R27, RZ ;  /* 0x0000001b03027227 */ /* 0x000fe200078e00ff */
[----:B------:R-:W-:-:S02]  /*16b0*/  ISETP.GT.U32.AND P6, PT, R0, R23, PT ;  /* 0x000000170000720c */ /* 0x000fc40003fc4070 */
[----:B------:R-:W-:Y:S01]  /*16c0*/  @!P5 IADD3 R19, PT, PT, -R19, RZ, RZ ;  /* 0x000000ff1313d210 */ /* 0x000fe20007ffe1ff */
[----:B------:R-:W-:Y:S01]  /*16d0*/  IMAD.MOV R2, RZ, RZ, -R2 ;  /* 0x000000ffff027224 */ /* 0x000fe200078e0a02 */
[----:B------:R-:W-:Y:S01]  /*16e0*/  ISETP.GT.U32.AND P5, PT, R0, R25, PT ;  /* 0x000000190000720c */ /* 0x000fe20003fa4070 */
[----:B------:R-:W-:Y:S01]  /*16f0*/  @!P3 IMAD.IADD R17, R17, 0x1, -R0 ;  /* 0x000000011111b824 */ /* 0x000fe200078e0a00 */
[----:B------:R-:W-:Y:S01]  /*1700*/  ISETP.GE.AND P3, PT, R18, RZ, PT ;  /* 0x000000ff1200720c */ /* 0x000fe20003f66270 */
[----:B------:R-:W-:Y:S01]  /*1710*/  IMAD R27, R0, R2, R27 ;  /* 0x00000002001b7224 */ /* 0x000fe200078e021b */
[----:B------:R-:W-:Y:S01]  /*1720*/  ISETP.GE.AND P1, PT, R10, RZ, PT ;  /* 0x000000ff0a00720c */ /* 0x000fe20003f26270 */
[----:B------:R-:W-:Y:S01]  /*1730*/  IMAD.HI.U32 R2, R3, R29, RZ ;  /* 0x0000001d03027227 */ /* 0x000fe200078e00ff */
[----:B------:R-:W-:-:S03]  /*1740*/  IADD3 R10, PT, PT, R8, 0xb, RZ ;  /* 0x0000000b080a7810 */ /* 0x000fc60007ffe0ff */
[----:B------:R-:W-:Y:S01]  /*1750*/  @!P6 IMAD.IADD R23, R23, 0x1, -R0 ;  /* 0x000000011717e824 */ /* 0x000fe200078e0a00 */
[----:B------:R-:W-:Y:S01]  /*1760*/  ISETP.GT.U32.AND P6, PT, R0, R27, PT ;  /* 0x0000001b0000720c */ /* 0x000fe20003fc4070 */
[----:B------:R-:W-:Y:S01]  /*1770*/  IMAD.MOV R2, RZ, RZ, -R2 ;  /* 0x000000ffff027224 */ /* 0x000fe200078e0a02 */
[----:B------:R-:W-:Y:S01]  /*1780*/  IABS R31, R10 ;  /* 0x0000000a001f7213 */ /* 0x000fe20000000000 */
[----:B------:R-:W-:Y:S01]  /*1790*/  VIADD R14, R8, 0xc ;  /* 0x0000000c080e7836 */ /* 0x000fe20000000000 */
[----:B------:R-:W-:Y:S01]  /*17a0*/  @!P5 IADD3 R25, PT, PT, R25, -R0, RZ ;  /* 0x800000001919d210 */ /* 0x000fe20007ffe0ff */
[----:B------:R-:W-:Y:S01]  /*17b0*/  @!P3 IMAD.MOV R21, RZ, RZ, -R21 ;  /* 0x000000ffff15b224 */ /* 0x000fe200078e0a15 */
[----:B------:R-:W-:Y:S01]  /*17c0*/  ISETP.GE.AND P3, PT, R10, RZ, PT ;  /* 0x000000ff0a00720c */ /* 0x000fe20003f66270 */
[----:B------:R-:W-:Y:S01]  /*17d0*/  IMAD.HI.U32 R10, R3, R31, RZ ;  /* 0x0000001f030a7227 */ /* 0x000fe200078e00ff */
[----:B------:R-:W-:Y:S02]  /*17e0*/  ISETP.GT.U32.AND P5, PT, R0, R25, PT ;  /* 0x000000190000720c */ /* 0x000fe40003fa4070 */
[----:B------:R-:W-:Y:S01]  /*17f0*/  IABS R33, R14 ;  /* 0x0000000e00217213 */ /* 0x000fe20000000000 */
[----:B------:R-:W-:-:S02]  /*1800*/  IMAD.MOV R10, RZ, RZ, -R10 ;  /* 0x000000ffff0a7224 */ /* 0x000fc400078e0a0a */
[--C-:B------:R-:W-:Y:S02]  /*1810*/  @!P6 IMAD.IADD R27, R27, 0x1, -R0.reuse ;  /* 0x000000011b1be824 */ /* 0x100fe400078e0a00 */
[C---:B------:R-:W-:Y:S02]  /*1820*/  IMAD R29, R0.reuse, R2, R29 ;  /* 0x00000002001d7224 */ /* 0x040fe400078e021d */
[C---:B------:R-:W-:Y:S01]  /*1830*/  IMAD R31, R0.reuse, R10, R31 ;  /* 0x0000000a001f7224 */ /* 0x040fe200078e021f */
[----:B------:R-:W-:Y:S01]  /*1840*/  ISETP.GT.U32.AND P6, PT, R0, R27, PT ;  /* 0x0000001b0000720c */ /* 0x000fe20003fc4070 */
[----:B------:R-:W-:Y:S01]  /*1850*/  @!P0 IMAD.MOV R23, RZ, RZ, -R23 ;  /* 0x000000ffff178224 */ /* 0x000fe200078e0a17 */
[----:B------:R-:W-:Y:S01]  /*1860*/  ISETP.GE.AND P0, PT, R14, RZ, PT ;  /* 0x000000ff0e00720c */ /* 0x000fe20003f06270 */
[----:B------:R-:W-:Y:S01]  /*1870*/  @!P5 IMAD.IADD R25, R25, 0x1, -R0 ;  /* 0x000000011919d824 */ /* 0x000fe200078e0a00 */
[----:B------:R-:W-:Y:S01]  /*1880*/  ISETP.GT.U32.AND P5, PT, R0, R29, PT ;  /* 0x0000001d0000720c */ /* 0x000fe20003fa4070 */
[----:B------:R-:W-:-:S02]  /*1890*/  VIADD R14, R8, 0xd ;  /* 0x0000000d080e7836 */ /* 0x000fc40000000000 */
[----:B------:R-:W-:Y:S01]  /*18a0*/  @!P2 IMAD.MOV R17, RZ, RZ, -R17 ;  /* 0x000000ffff11a224 */ /* 0x000fe200078e0a11 */
[----:B------:R-:W-:Y:S01]  /*18b0*/  ISETP.GE.AND P2, PT, R16, RZ, PT ;  /* 0x000000ff1000720c */ /* 0x000fe20003f46270 */
[----:B------:R-:W-:Y:S01]  /*18c0*/  IMAD.HI.U32 R12, R3, R33, RZ ;  /* 0x00000021030c7227 */ /* 0x000fe200078e00ff */
[----:B------:R-:W-:Y:S02]  /*18d0*/  IABS R35, R14 ;  /* 0x0000000e00237213 */ /* 0x000fe40000000000 */
[C---:B------:R-:W-:Y:S01]  /*18e0*/  IADD3 R16, PT, PT, R8.reuse, 0xe, RZ ;  /* 0x0000000e08107810 */ /* 0x040fe20007ffe0ff */
[----:B------:R-:W-:Y:S01]  /*18f0*/  VIADD R18, R8, 0xf ;  /* 0x0000000f08127836 */ /* 0x000fe20000000000 */
[----:B------:R-:W-:Y:S01]  /*1900*/  @!P6 IADD3 R27, PT, PT, R27, -R0, RZ ;  /* 0x800000001b1be210 */ /* 0x000fe20007ffe0ff */
[----:B------:R-:W-:Y:S01]  /*1910*/  IMAD.HI.U32 R2, R3, R35, RZ ;  /* 0x0000002303027227 */ /* 0x000fe200078e00ff */
[----:B------:R-:W-:Y:S02]  /*1920*/  ISETP.GT.U32.AND P6, PT, R0, R31, PT ;  /* 0x0000001f0000720c */ /* 0x000fe40003fc4070 */
[----:B------:R-:W-:Y:S01]  /*1930*/  IABS R37, R16 ;  /* 0x0000001000257213 */ /* 0x000fe20000000000 */
[----:B------:R-:W-:Y:S01]  /*1940*/  @!P5 IMAD.IADD R29, R29, 0x1, -R0 ;  /* 0x000000011d1dd824 */ /* 0x000fe200078e0a00 */
[----:B------:R-:W-:Y:S01]  /*1950*/  IADD3 R12, PT, PT, -R12, RZ, RZ ;  /* 0x000000ff0c0c7210 */ /* 0x000fe20007ffe1ff */
[----:B------:R-:W-:Y:S01]  /*1960*/  IMAD.MOV R10, RZ, RZ, -R2 ;  /* 0x000000ffff0a7224 */ /* 0x000fe200078e0a02 */
[----:B------:R-:W-:Y:S01]  /*1970*/  @!P1 IADD3 R27, PT, PT, -R27, RZ, RZ ;  /* 0x000000ff1b1b9210 */ /* 0x000fe20007ffe1ff */
[----:B------:R-:W-:Y:S01]  /*1980*/  IMAD.HI.U32 R2, R3, R37, RZ ;  /* 0x0000002503027227 */ /* 0x000fe200078e00ff */
[----:B------:R-:W-:-:S03]  /*1990*/  IABS R39, R18 ;  /* 0x0000001200277213 */ /* 0x000fc60000000000 */
[C---:B------:R-:W-:Y:S02]  /*19a0*/  IMAD R33, R0.reuse, R12, R33 ;  /* 0x0000000c00217224 */ /* 0x040fe400078e0221 */
[----:B------:R-:W-:Y:S01]  /*19b0*/  @!P6 IADD3 R31, PT, PT, R31, -R0, RZ ;  /* 0x800000001f1fe210 */ /* 0x000fe20007ffe0ff */
[C---:B------:R-:W-:Y:S01]  /*19c0*/  IMAD R35, R0.reuse, R10, R35 ;  /* 0x0000000a00237224 */ /* 0x040fe200078e0223 */
[C---:B------:R-:W-:Y:S01]  /*19d0*/  ISETP.GT.U32.AND P6, PT, R0.reuse, R29, PT ;  /* 0x0000001d0000720c */ /* 0x040fe20003fc4070 */
[----:B------:R-:W-:Y:S01]  /*19e0*/  IMAD.MOV R2, RZ, RZ, -R2 ;  /* 0x000000ffff027224 */ /* 0x000fe200078e0a02 */
[----:B------:R-:W-:Y:S01]  /*19f0*/  ISETP.GT.U32.AND P5, PT, R0, R33, PT ;  /* 0x000000210000720c */ /* 0x000fe20003fa4070 */
[----:B------:R-:W-:Y:S01]  /*1a00*/  VIADD R20, R8, 0x10 ;  /* 0x0000001008147836 */ /* 0x000fe20000000000 */
[C---:B------:R-:W-:Y:S01]  /*1a10*/  ISETP.GT.U32.AND P1, PT, R0.reuse, R35, PT ;  /* 0x000000230000720c */ /* 0x040fe20003f24070 */
[----:B------:R-:W-:Y:S02]  /*1a20*/  IMAD R37, R0, R2, R37 ;  /* 0x0000000200257224 */ /* 0x000fe400078e0225 */
[----:B------:R-:W-:Y:S01]  /*1a30*/  IMAD.HI.U32 R10, R3, R39, RZ ;  /* 0x00000027030a7227 */ /* 0x000fe200078e00ff */
[----:B------:R-:W-:-:S03]  /*1a40*/  IABS R41, R20 ;  /* 0x0000001400297213 */ /* 0x000fc60000000000 */
[----:B------:R-:W-:Y:S02]  /*1a50*/  VIADD R22, R8, 0x11 ;  /* 0x0000001108167836 */ /* 0x000fe40000000000 */
[--C-:B------:R-:W-:Y:S01]  /*1a60*/  @!P6 IMAD.IADD R29, R29, 0x1, -R0.reuse ;  /* 0x000000011d1de824 */ /* 0x100fe200078e0a00 */
[C---:B------:R-:W-:Y:S01]  /*1a70*/  ISETP.GT.U32.AND P6, PT, R0.reuse, R37, PT ;  /* 0x000000250000720c */ /* 0x040fe20003fc4070 */
[--C-:B------:R-:W-:Y:S01]  /*1a80*/  @!P5 IMAD.IADD R33, R33, 0x1, -R0.reuse ;  /* 0x000000012121d824 */ /* 0x100fe200078e0a00 */
[C---:B------:R-:W-:Y:S01]  /*1a90*/  ISETP.GT.U32.AND P5, PT, R0.reuse, R31, PT ;  /* 0x0000001f0000720c */ /* 0x040fe20003fa4070 */
[----:B------:R-:W-:Y:S01]  /*1aa0*/  @!P1 IMAD.IADD R35, R35, 0x1, -R0 ;  /* 0x0000000123239824 */ /* 0x000fe200078e0a00 */
[----:B------:R-:W-:Y:S01]  /*1ab0*/  IABS R43, R22 ;  /* 0x00000016002b7213 */ /* 0x000fe20000000000 */
[----:B------:R-:W-:Y:S01]  /*1ac0*/  IMAD.MOV R12, RZ, RZ, -R10 ;  /* 0x000000ffff0c7224 */ /* 0x000fe200078e0a0a */
[----:B------:R-:W-:Y:S01]  /*1ad0*/  @!P4 IADD3 R29, PT, PT, -R29, RZ, RZ ;  /* 0x000000ff1d1dc210 */ /* 0x000fe20007ffe1ff */
[----:B------:R-:W-:Y:S01]  /*1ae0*/  @!P2 IMAD.MOV R25, RZ, RZ, -R25 ;  /* 0x000000ffff19a224 */ /* 0x000fe200078e0a19 */
[----:B------:R-:W-:Y:S01]  /*1af0*/  ISETP.GT.U32.AND P2, PT, R0, R33, PT ;  /* 0x000000210000720c */ /* 0x000fe20003f44070 */
[----:B------:R-:W-:Y:S01]  /*1b00*/  IMAD.HI.U32 R2, R3, R41, RZ ;  /* 0x0000002903027227 */ /* 0x000fe200078e00ff */
[----:B------:R-:W-:-:S02]  /*1b10*/  ISETP.GE.AND P1, PT, R16, RZ, PT ;  /* 0x000000ff1000720c */ /* 0x000fc40003f26270 */
[----:B------:R-:W-:Y:S01]  /*1b20*/  IADD3 R16, PT, PT, R8, 0x13, RZ ;  /* 0x0000001308107810 */ /* 0x000fe20007ffe0ff */
[----:B------:R-:W-:Y:S01]  /*1b30*/  @!P6 IMAD.IADD R37, R37, 0x1, -R0 ;  /* 0x000000012525e824 */ /* 0x000fe200078e0a00 */
[C---:B------:R-:W-:Y:S01]  /*1b40*/  ISETP.GT.U32.AND P6, PT, R0.reuse, R35, PT ;  /* 0x000000230000720c */ /* 0x040fe20003fc4070 */
[C---:B------:R-:W-:Y:S01]  /*1b50*/  IMAD R39, R0.reuse, R12, R39 ;  /* 0x0000000c00277224 */ /* 0x040fe200078e0227 */
[----:B------:R-:W-:Y:S01]  /*1b60*/  @!P5 IADD3 R31, PT, PT, R31, -R0, RZ ;  /* 0x800000001f1fd210 */ /* 0x000fe20007ffe0ff */
[----:B------:R-:W-:Y:S01]  /*1b70*/  IMAD.MOV R2, RZ, RZ, -R2 ;  /* 0x000000ffff027224 */ /* 0x000fe200078e0a02 */
[----:B------:R-:W-:Y:S01]  /*1b80*/  ISETP.GT.U32.AND P4, PT, R0, R37, PT ;  /* 0x000000250000720c */ /* 0x000fe20003f84070 */
[----:B------:R-:W-:Y:S01]  /*1b90*/  VIADD R24, R8, 0x14 ;  /* 0x0000001408187836 */ /* 0x000fe20000000000 */
[----:B------:R-:W-:Y:S01]  /*1ba0*/  ISETP.GT.U32.AND P5, PT, R0, R39, PT ;  /* 0x000000270000720c */ /* 0x000fe20003fa4070 */
[----:B------:R-:W-:Y:S01]  /*1bb0*/  IMAD.HI.U32 R10, R3, R43, RZ ;  /* 0x0000002b030a7227 */ /* 0x000fe200078e00ff */
[----:B------:R-:W-:-:S02]  /*1bc0*/  IABS R47, R16 ;  /* 0x00000010002f7213 */ /* 0x000fc40000000000 */
[----:B------:R-:W-:Y:S01]  /*1bd0*/  IABS R49, R24 ;  /* 0x0000001800317213 */ /* 0x000fe20000000000 */
[C---:B------:R-:W-:Y:S02]  /*1be0*/  IMAD R41, R0.reuse, R2, R41 ;  /* 0x0000000200297224 */ /* 0x040fe400078e0229 */
[----:B------:R-:W-:Y:S02]  /*1bf0*/  IMAD.MOV R10, RZ, RZ, -R10 ;  /* 0x000000ffff0a7224 */ /* 0x000fe400078e0a0a */
[--C-:B------:R-:W-:Y:S01]  /*1c00*/  @!P6 IMAD.IADD R35, R35, 0x1, -R0.reuse ;  /* 0x000000012323e824 */ /* 0x100fe200078e0a00 */
[----:B------:R-:W-:Y:S01]  /*1c10*/  ISETP.GT.U32.AND P6, PT, R0, R41, PT ;  /* 0x000000290000720c */ /* 0x000fe20003fc4070 */
[----:B------:R-:W-:Y:S01]  /*1c20*/  @!P2 IMAD.IADD R33, R33, 0x1, -R0 ;  /* 0x000000012121a824 */ /* 0x000fe200078e0a00 */
[----:B------:R-:W-:Y:S01]  /*1c30*/  ISETP.GE.AND P2, PT, R14, RZ, PT ;  /* 0x000000ff0e00720c */ /* 0x000fe20003f46270 */
[----:B------:R-:W-:Y:S01]  /*1c40*/  IMAD R43, R0, R10, R43 ;  /* 0x0000000a002b7224 */ /* 0x000fe200078e022b */
[----:B------:R-:W-:Y:S01]  /*1c50*/  @!P4 IADD3 R37, PT, PT, R37, -R0, RZ ;  /* 0x800000002525c210 */ /* 0x000fe20007ffe0ff */
[----:B------:R-:W-:-:S02]  /*1c60*/  VIADD R14, R8, 0x12 ;  /* 0x00000012080e7836 */ /* 0x000fc40000000000 */
[----:B------:R-:W-:Y:S01]  /*1c70*/  IMAD.HI.U32 R10, R3, R49, RZ ;  /* 0x00000031030a7227 */ /* 0x000fe200078e00ff */
[----:B------:R-:W-:Y:S02]  /*1c80*/  ISETP.GT.U32.AND P4, PT, R0, R43, PT ;  /* 0x0000002b0000720c */ /* 0x000fe40003f84070 */
[----:B------:R-:W-:Y:S01]  /*1c90*/  IABS R45, R14 ;  /* 0x0000000e002d7213 */ /* 0x000fe20000000000 */
[--C-:B------:R-:W-:Y:S01]  /*1ca0*/  @!P5 IMAD.IADD R39, R39, 0x1, -R0.reuse ;  /* 0x000000012727d824 */ /* 0x100fe200078e0a00 */
[----:B------:R-:W-:Y:S01]  /*1cb0*/  IADD3 R10, PT, PT, -R10, RZ, RZ ;  /* 0x000000ff0a0a7210 */ /* 0x000fe20007ffe1ff */
[----:B------:R-:W-:Y:S01]  /*1cc0*/  @!P6 IMAD.IADD R41, R41, 0x1, -R0 ;  /* 0x000000012929e824 */ /* 0x000fe200078e0a00 */
[----:B------:R-:W-:Y:S01]  /*1cd0*/  @!P1 IADD3 R37, PT, PT, -R37, RZ, RZ ;  /* 0x000000ff25259210 */ /* 0x000fe20007ffe1ff */
[----:B------:R-:W-:Y:S01]  /*1ce0*/  IMAD.HI.U32 R2, R3, R45, RZ ;  /* 0x0000002d03027227 */ /* 0x000fe200078e00ff */
[----:B------:R-:W-:-:S03]  /*1cf0*/  ISETP.GT.U32.AND P5, PT, R0, R39, PT ;  /* 0x000000270000720c */ /* 0x000fc60003fa4070 */
[----:B------:R-:W-:Y:S02]  /*1d00*/  IMAD R49, R0, R10, R49 ;  /* 0x0000000a00317224 */ /* 0x000fe400078e0231 */
[----:B------:R-:W-:Y:S02]  /*1d10*/  VIADD R26, R8, 0x15 ;  /* 0x00000015081a7836 */ /* 0x000fe40000000000 */
[----:B------:R-:W-:Y:S01]  /*1d20*/  IMAD.MOV R2, RZ, RZ, -R2 ;  /* 0x000000ffff027224 */ /* 0x000fe200078e0a02 */
[C---:B------:R-:W-:Y:S01]  /*1d30*/  ISETP.GT.U32.AND P1, PT, R0.reuse, R49, PT ;  /* 0x000000310000720c */ /* 0x040fe20003f24070 */
[----:B------:R-:W-:Y:S01]  /*1d40*/  @!P3 IMAD.MOV R31, RZ, RZ, -R31 ;  /* 0x000000ffff1fb224 */ /* 0x000fe200078e0a1f */
[C---:B------:R-:W-:Y:S01]  /*1d50*/  ISETP.GT.U32.AND P3, PT, R0.reuse, R41, PT ;  /* 0x000000290000720c */ /* 0x040fe20003f64070 */
[----:B------:R-:W-:Y:S01]  /*1d60*/  IMAD R45, R0, R2, R45 ;  /* 0x00000002002d7224 */ /* 0x000fe200078e022d */
[----:B------:R-:W-:Y:S01]  /*1d70*/  IABS R51, R26 ;  /* 0x0000001a00337213 */ /* 0x000fe20000000000 */
[----:B------:R-:W-:-:S03]  /*1d80*/  IMAD.HI.U32 R2, R3, R47, RZ ;  /* 0x0000002f03027227 */ /* 0x000fc600078e00ff */
[----:B------:R-:W-:Y:S01]  /*1d90*/  ISETP.GT.U32.AND P6, PT, R0, R45, PT ;  /* 0x0000002d0000720c */ /* 0x000fe20003fc4070 */
[--C-:B------:R-:W-:Y:S01]  /*1da0*/  @!P4 IMAD.IADD R43, R43, 0x1, -R0.reuse ;  /* 0x000000012b2bc824 */ /* 0x100fe200078e0a00 */
[----:B------:R-:W-:Y:S01]  /*1db0*/  ISETP.GE.AND P4, PT, R20, RZ, PT ;  /* 0x000000ff1400720c */ /* 0x000fe20003f86270 */
[----:B------:R-:W-:Y:S01]  /*1dc0*/  @!P5 IMAD.IADD R39, R39, 0x1, -R0 ;  /* 0x000000012727d824 */ /* 0x000fe200078e0a00 */
[----:B------:R-:W-:Y:S01]  /*1dd0*/  ISETP.GE.AND P5, PT, R18, RZ, PT ;  /* 0x000000ff1200720c */ /* 0x000fe20003fa6270 */
[----:B------:R-:W-:-:S04]  /*1de0*/  IMAD.HI.U32 R12, R3, R51, RZ ;  /* 0x00000033030c7227 */ /* 0x000fc800078e00ff */
[----:B------:R-:W-:Y:S02]  /*1df0*/  IMAD.MOV R2, RZ, RZ, -R2 ;  /* 0x000000ffff027224 */ /* 0x000fe400078e0a02 */
[----:B------:R-:W-:Y:S02]  /*1e00*/  VIADD R18, R8, 0x16 ;  /* 0x0000001608127836 */ /* 0x000fe40000000000 */
[----:B------:R-:W-:Y:S01]  /*1e10*/  IMAD.MOV R12, RZ, RZ, -R12 ;  /* 0x000000ffff0c7224 */ /* 0x000fe200078e0a0c */
[----:B------:R-:W-:Y:S01]  /*1e20*/  @!P6 IADD3 R45, PT, PT, R45, -R0, RZ ;  /* 0x800000002d2de210 */ /* 0x000fe20007ffe0ff */
[C---:B------:R-:W-:Y:S01]  /*1e30*/  IMAD R47, R0.reuse, R2, R47 ;  /* 0x00000002002f7224 */ /* 0x040fe200078e022f */
[----:B------:R-:W-:Y:S01]  /*1e40*/  IABS R53, R18 ;  /* 0x0000001200357213 */ /* 0x000fe20000000000 */
[--C-:B------:R-:W-:Y:S01]  /*1e50*/  @!P3 IMAD.IADD R41, R41, 0x1, -R0.reuse ;  /* 0x000000012929b824 */ /* 0x100fe200078e0a00 */
[----:B------:R-:W-:Y:S01]  /*1e60*/  ISETP.GT.U32.AND P6, PT, R0, R45, PT ;  /* 0x0000002d0000720c */ /* 0x000fe20003fc4070 */
[----:B------:R-:W-:Y:S01]  /*1e70*/  @!P1 IMAD.IADD R49, R49, 0x1, -R0 ;  /* 0x0000000131319824 */ /* 0x000fe200078e0a00 */
[----:B------:R-:W-:Y:S01]  /*1e80*/  ISETP.GE.AND P1, PT, R26, RZ, PT ;  /* 0x000000ff1a00720c */ /* 0x000fe20003f26270 */
[----:B------:R-:W-:-:S02]  /*1e90*/  IMAD R51, R0, R12, R51 ;  /* 0x0000000c00337224 */ /* 0x000fc400078e0233 */
[----:B------:R-:W-:Y:S01]  /*1ea0*/  @!P2 IMAD.MOV R35, RZ, RZ, -R35 ;  /* 0x000000ffff23a224 */ /* 0x000fe200078e0a23 */
[C---:B------:R-:W-:Y:S01]  /*1eb0*/  ISETP.GT.U32.AND P2, PT, R0.reuse, R47, PT ;  /* 0x0000002f0000720c */ /* 0x040fe20003f44070 */
[----:B------:R-:W-:Y:S01]  /*1ec0*/  @!P4 IMAD.MOV R41, RZ, RZ, -R41 ;  /* 0x000000ffff29c224 */ /* 0x000fe200078e0a29 */
[C---:B------:R-:W-:Y:S01]  /*1ed0*/  ISETP.GT.U32.AND P4, PT, R0.reuse, R49, PT ;  /* 0x000000310000720c */ /* 0x040fe20003f84070 */
[----:B------:R-:W-:Y:S01]  /*1ee0*/  IMAD.HI.U32 R2, R3, R53, RZ ;  /* 0x0000003503027227 */ /* 0x000fe200078e00ff */
[----:B------:R-:W-:-:S03]  /*1ef0*/  ISETP.GT.U32.AND P3, PT, R0, R51, PT ;  /* 0x000000330000720c */ /* 0x000fc60003f64070 */
[----:B------:R-:W-:Y:S01]  /*1f00*/  IMAD.MOV R2, RZ, RZ, -R2 ;  /* 0x000000ffff027224 */ /* 0x000fe200078e0a02 */
[----:B------:R-:W-:Y:S01]  /*1f10*/  @!P6 IADD3 R45, PT, PT, R45, -R0, RZ ;  /* 0x800000002d2de210 */ /* 0x000fe20007ffe0ff */
[----:B------:R-:W-:Y:S01]  /*1f20*/  @!P0 IMAD.MOV R33, RZ, RZ, -R33 ;  /* 0x000000ffff218224 */ /* 0x000fe200078e0a21 */
[C---:B------:R-:W-:Y:S01]  /*1f30*/  ISETP.GT.U32.AND P0, PT, R0.reuse, R43, PT ;  /* 0x0000002b0000720c */ /* 0x040fe20003f04070 */
[----:B------:R-:W-:Y:S01]  /*1f40*/  IMAD R53, R0, R2, R53 ;  /* 0x0000000200357224 */ /* 0x000fe200078e0235 */
[----:B------:R-:W-:Y:S01]  /*1f50*/  IADD3 R2, PT, PT, R8, 0x17, RZ ;  /* 0x0000001708027810 */ /* 0x000fe20007ffe0ff */
[--C-:B------:R-:W-:Y:S01]  /*1f60*/  @!P2 IMAD.IADD R47, R47, 0x1, -R0.reuse ;  /* 0x000000012f2fa824 */ /* 0x100fe200078e0a00 */
[----:B------:R-:W-:Y:S01]  /*1f70*/  ISETP.GE.AND P6, PT, R16, RZ, PT ;  /* 0x000000ff1000720c */ /* 0x000fe20003fc6270 */
[--C-:B------:R-:W-:Y:S01]  /*1f80*/  @!P4 IMAD.IADD R49, R49, 0x1, -R0.reuse ;  /* 0x000000013131c824 */ /* 0x100fe200078e0a00 */
[----:B------:R-:W-:Y:S01]  /*1f90*/  ISETP.GT.U32.AND P4, PT, R0, R53, PT ;  /* 0x000000350000720c */ /* 0x000fe20003f84070 */
[----:B------:R-:W-:Y:S01]  /*1fa0*/  @!P5 IMAD.MOV R39, RZ, RZ, -R39 ;  /* 0x000000ffff27d224 */ /* 0x000fe200078e0a27 */
[----:B------:R-:W-:Y:S01]  /*1fb0*/  @!P3 IADD3 R51, PT, PT, R51, -R0, RZ ;  /* 0x800000003333b210 */ /* 0x000fe20007ffe0ff */
[----:B------:R-:W-:Y:S01]  /*1fc0*/  VIADD R10, R8, 0x18 ;  /* 0x00000018080a7836 */ /* 0x000fe20000000000 */
[----:B------:R-:W-:Y:S01]  /*1fd0*/  ISETP.GT.U32.AND P3, PT, R0, R47, PT ;  /* 0x0000002f0000720c */ /* 0x000fe20003f64070 */
[----:B------:R-:W-:Y:S01]  /*1fe0*/  VIADD R16, R8, 0x19 ;  /* 0x0000001908107836 */ /* 0x000fe20000000000 */
[----:B------:R-:W-:Y:S01]  /*1ff0*/  ISETP.GE.AND P5, PT, R22, RZ, PT ;  /* 0x000000ff1600720c */ /* 0x000fe20003fa6270 */
[--C-:B------:R-:W-:Y:S01]  /*2000*/  @!P0 IMAD.IADD R43, R43, 0x1, -R0.reuse ;  /* 0x000000012b2b8824 */ /* 0x100fe200078e0a00 */
[----:B------:R-:W-:Y:S01]  /*2010*/  IABS R55, R2 ;  /* 0x0000000200377213 */ /* 0x000fe20000000000 */
[----:B------:R-:W-:Y:S01]  /*2020*/  VIADD R22, R8, 0x1d ;  /* 0x0000001d08167836 */ /* 0x000fe20000000000 */
[----:B------:R-:W-:Y:S01]  /*2030*/  ISETP.GE.AND P0, PT, R14, RZ, PT ;  /* 0x000000ff0e00720c */ /* 0x000fe20003f06270 */
[----:B------:R-:W-:Y:S01]  /*2040*/  VIADD R20, R8, 0x1c ;  /* 0x0000001c08147836 */ /* 0x000fe20000000000 */
[----:B------:R-:W-:Y:S01]  /*2050*/  IABS R57, R10 ;  /* 0x0000000a00397213 */ /* 0x000fe20000000000 */
[----:B------:R-:W-:Y:S01]  /*2060*/  @!P4 IMAD.IADD R53, R53, 0x1, -R0 ;  /* 0x000000013535c824 */ /* 0x000fe200078e0a00 */
[----:B------:R-:W-:-:S02]  /*2070*/  IABS R59, R16 ;  /* 0x00000010003b7213 */ /* 0x000fc40000000000 */
[----:B------:R-:W-:Y:S02]  /*2080*/  ISETP.GE.AND P2, PT, R24, RZ, PT ;  /* 0x000000ff1800720c */ /* 0x000fe40003f46270 */
[----:B------:R-:W-:Y:S01]  /*2090*/  @!P3 IADD3 R47, PT, PT, R47, -R0, RZ ;  /* 0x800000002f2fb210 */ /* 0x000fe20007ffe0ff */
[----:B------:R-:W-:Y:S01]  /*20a0*/  @!P5 IMAD.MOV R43, RZ, RZ, -R43 ;  /* 0x000000ffff2bd224 */ /* 0x000fe200078e0a2b */
[----:B------:R-:W-:Y:S01]  /*20b0*/  ISETP.GE.AND P3, PT, R2, RZ, PT ;  /* 0x000000ff0200720c */ /* 0x000fe20003f66270 */
[C---:B------:R-:W-:Y:S01]  /*20c0*/  IMAD.HI.U32 R2, R3.reuse, R55, RZ ;  /* 0x0000003703027227 */ /* 0x040fe200078e00ff */
[C---:B------:R-:W-:Y:S02]  /*20d0*/  ISETP.GT.U32.AND P5, PT, R0.reuse, R51, PT ;  /* 0x000000330000720c */ /* 0x040fe40003fa4070 */
[----:B------:R-:W-:Y:S01]  /*20e0*/  ISETP.GT.U32.AND P4, PT, R0, R53, PT ;  /* 0x000000350000720c */ /* 0x000fe20003f84070 */
[----:B------:R-:W-:Y:S01]  /*20f0*/  @!P0 IMAD.MOV R45, RZ, RZ, -R45 ;  /* 0x000000ffff2d8224 */ /* 0x000fe200078e0a2d */
[----:B------:R-:W-:Y:S01]  /*2100*/  IADD3 R2, PT, PT, -R2, RZ, RZ ;  /* 0x000000ff02027210 */ /* 0x000fe20007ffe1ff */
[----:B------:R-:W-:Y:S01]  /*2110*/  IMAD.HI.U32 R12, R3, R59, RZ ;  /* 0x0000003b030c7227 */ /* 0x000fe200078e00ff */
[----:B------:R-:W-:-:S02]  /*2120*/  ISETP.GE.AND P0, PT, R18, RZ, PT ;  /* 0x000000ff1200720c */ /* 0x000fc40003f06270 */
[----:B------:R-:W-:Y:S01]  /*2130*/  IABS R67, R22 ;  /* 0x0000001600437213 */ /* 0x000fe20000000000 */
[----:B------:R-:W-:Y:S01]  /*2140*/  IMAD R55, R0, R2, R55 ;  /* 0x0000000200377224 */ /* 0x000fe200078e0237 */
[----:B------:R-:W-:Y:S01]  /*2150*/  IABS R65, R20 ;  /* 0x0000001400417213 */ /* 0x000fe20000000000 */
[----:B------:R-:W-:Y:S01]  /*2160*/  VIADD R18, R8, 0x1a ;  /* 0x0000001a08127836 */ /* 0x000fe20000000000 */
[----:B------:R-:W-:Y:S01]  /*2170*/  @!P2 IADD3 R49, PT, PT, -R49, RZ, RZ ;  /* 0x000000ff3131a210 */ /* 0x000fe20007ffe1ff */
[--C-:B------:R-:W-:Y:S01]  /*2180*/  @!P5 IMAD.IADD R51, R51, 0x1, -R0.reuse ;  /* 0x000000013333d824 */ /* 0x100fe200078e0a00 */
[----:B------:R-:W-:Y:S01]  /*2190*/  ISETP.GE.AND P5, PT, R10, RZ, PT ;  /* 0x000000ff0a00720c */ /* 0x000fe20003fa6270 */
[----:B------:R-:W-:Y:S01]  /*21a0*/  @!P4 IMAD.IADD R53, R53, 0x1, -R0 ;  /* 0x000000013535c824 */ /* 0x000fe200078e0a00 */
[----:B------:R-:W-:Y:S01]  /*21b0*/  ISETP.GT.U32.AND P4, PT, R0, R55, PT ;  /* 0x000000370000720c */ /* 0x000fe20003f84070 */
[----:B------:R-:W-:Y:S01]  /*21c0*/  IMAD.HI.U32 R10, R3, R57, RZ ;  /* 0x00000039030a7227 */ /* 0x000fe200078e00ff */
[----:B------:R-:W-:-:S03]  /*21d0*/  IABS R61, R18 ;  /* 0x00000012003d7213 */ /* 0x000fc60000000000 */
[----:B------:R-:W-:Y:S02]  /*21e0*/  IMAD.MOV R10, RZ, RZ, -R10 ;  /* 0x000000ffff0a7224 */ /* 0x000fe400078e0a0a */
[----:B------:R-:W-:-:S04]  /*21f0*/  IMAD.HI.U32 R14, R3, R61, RZ ;  /* 0x0000003d030e7227 */ /* 0x000fc800078e00ff */
[C---:B------:R-:W-:Y:S02]  /*2200*/  IMAD R57, R0.reuse, R10, R57 ;  /* 0x0000000a00397224 */ /* 0x040fe400078e0239 */
[----:B------:R-:W-:Y:S02]  /*2210*/  IMAD.MOV R14, RZ, RZ, -R14 ;  /* 0x000000ffff0e7224 */ /* 0x000fe400078e0a0e */
[----:B------:R-:W-:Y:S01]  /*2220*/  @!P4 IMAD.IADD R55, R55, 0x1, -R0 ;  /* 0x000000013737c824 */ /* 0x000fe200078e0a00 */
[C---:B------:R-:W-:Y:S01]  /*2230*/  ISETP.GT.U32.AND P4, PT, R0.reuse, R57, PT ;  /* 0x000000390000720c */ /* 0x040fe20003f84070 */
[----:B------:R-:W-:Y:S01]  /*2240*/  IMAD R61, R0, R14, R61 ;  /* 0x0000000e003d7224 */ /* 0x000fe200078e023d */
[----:B------:R-:W-:Y:S01]  /*2250*/  IADD3 R14, PT, PT, R8, 0x1b, RZ ;  /* 0x0000001b080e7810 */ /* 0x000fe20007ffe0ff */
[----:B------:R-:W-:Y:S02]  /*2260*/  IMAD.MOV R12, RZ, RZ, -R12 ;  /* 0x000000ffff0c7224 */ /* 0x000fe400078e0a0c */
[----:B------:R-:W-:Y:S01]  /*2270*/  @!P6 IMAD.MOV R47, RZ, RZ, -R47 ;  /* 0x000000ffff2fe224 */ /* 0x000fe200078e0a2f */
[----:B------:R-:W-:Y:S01]  /*2280*/  IABS R63, R14 ;  /* 0x0000000e003f7213 */ /* 0x000fe20000000000 */
[----:B------:R-:W-:Y:S01]  /*2290*/  IMAD R59, R0, R12, R59 ;  /* 0x0000000c003b7224 */ /* 0x000fe200078e023b */
[----:B------:R-:W-:Y:S01]  /*22a0*/  IADD3 R12, PT, PT, R8, 0x1e, RZ ;  /* 0x0000001e080c7810 */ /* 0x000fe20007ffe0ff */
[----:B------:R-:W-:-:S03]  /*22b0*/  IMAD.HI.U32 R8, R3, R65, RZ ;  /* 0x0000004103087227 */ /* 0x000fc600078e00ff */
[----:B------:R-:W-:Y:S01]  /*22c0*/  IABS R69, R12 ;  /* 0x0000000c00457213 */ /* 0x000fe20000000000 */
[----:B------:R-:W-:Y:S01]  /*22d0*/  IMAD.HI.U32 R2, R3, R63, RZ ;  /* 0x0000003f03027227 */ /* 0x000fe200078e00ff */
[----:B------:R-:W-:-:S03]  /*22e0*/  ISETP.GT.U32.AND P2, PT, R0, R59, PT ;  /* 0x0000003b0000720c */ /* 0x000fc60003f44070 */
[----:B------:R-:W-:Y:S01]  /*22f0*/  @!P4 IMAD.IADD R57, R57, 0x1, -R0 ;  /* 0x000000013939c824 */ /* 0x000fe200078e0a00 */
[C---:B------:R-:W-:Y:S01]  /*2300*/  ISETP.GT.U32.AND P4, PT, R0.reuse, R55, PT ;  /* 0x000000370000720c */ /* 0x040fe20003f84070 */
[----:B------:R-:W-:Y:S02]  /*2310*/  IMAD.MOV R10, RZ, RZ, -R2 ;  /* 0x000000ffff0a7224 */ /* 0x000fe400078e0a02 */
[----:B------:R-:W-:Y:S01]  /*2320*/  IMAD.HI.U32 R2, R3, R67, RZ ;  /* 0x0000004303027227 */ /* 0x000fe200078e00ff */
[----:B------:R-:W-:-:S03]  /*2330*/  ISETP.GT.U32.AND P6, PT, R0, R57, PT ;  /* 0x000000390000720c */ /* 0x000fc60003fc4070 */
[----:B------:R-:W-:Y:S01]  /*2340*/  IMAD.HI.U32 R3, R3, R69, RZ ;  /* 0x0000004503037227 */ /* 0x000fe200078e00ff */
[----:B------:R-:W-:-:S03]  /*2350*/  IADD3 R2, PT, PT, -R2, RZ, RZ ;  /* 0x000000ff02027210 */ /* 0x000fc60007ffe1ff */
[----:B------:R-:W-:Y:S02]  /*2360*/  IMAD.MOV R8, RZ, RZ, -R8 ;  /* 0x000000ffff087224 */ /* 0x000fe400078e0a08 */
[----:B------:R-:W-:Y:S02]  /*2370*/  IMAD.MOV R3, RZ, RZ, -R3 ;  /* 0x000000ffff037224 */ /* 0x000fe400078e0a03 */
[C---:B------:R-:W-:Y:S02]  /*2380*/  IMAD R63, R0.reuse, R10, R63 ;  /* 0x0000000a003f7224 */ /* 0x040fe400078e023f */
[C---:B------:R-:W-:Y:S01]  /*2390*/  IMAD R65, R0.reuse, R8, R65 ;  /* 0x0000000800417224 */ /* 0x040fe200078e0241 */
[----:B------:R-:W-:Y:S01]  /*23a0*/  @!P6 IADD3 R57, PT, PT, R57, -R0, RZ ;  /* 0x800000003939e210 */ /* 0x000fe20007ffe0ff */
[C---:B------:R-:W-:Y:S01]  /*23b0*/  IMAD R67, R0.reuse, R2, R67 ;  /* 0x0000000200437224 */ /* 0x040fe200078e0243 */
[----:B------:R-:W-:Y:S01]  /*23c0*/  LOP3.LUT R8, RZ, R5, RZ, 0x33, !PT ;  /* 0x00000005ff087212 */ /* 0x000fe200078e33ff */
[C---:B------:R-:W-:Y:S01]  /*23d0*/  IMAD R69, R0.reuse, R3, R69 ;  /* 0x0000000300457224 */ /* 0x040fe200078e0245 */
[----:B------:R-:W-:Y:S01]  /*23e0*/  @!P5 IADD3 R57, PT, PT, -R57, RZ, RZ ;  /* 0x000000ff3939d210 */ /* 0x000fe20007ffe1ff */
[----:B------:R-:W-:Y:S01]  /*23f0*/  @!P1 IMAD.MOV R51, RZ, RZ, -R51 ;  /* 0x000000ffff339224 */ /* 0x000fe200078e0a33 */
[C---:B------:R-:W-:Y:S01]  /*2400*/  ISETP.GT.U32.AND P1, PT, R0.reuse, R61, PT ;  /* 0x0000003d0000720c */ /* 0x040fe20003f24070 */
[----:B------:R-:W-:Y:S01]  /*2410*/  @!P0 IMAD.MOV R53, RZ, RZ, -R53 ;  /* 0x000000ffff358224 */ /* 0x000fe200078e0a35 */
[C---:B------:R-:W-:Y:S01]  /*2420*/  ISETP.GT.U32.AND P0, PT, R0.reuse, R63, PT ;  /* 0x0000003f0000720c */ /* 0x040fe20003f04070 */
[--C-:B------:R-:W-:Y:S01]  /*2430*/  @!P4 IMAD.IADD R55, R55, 0x1, -R0.reuse ;  /* 0x000000013737c824 */ /* 0x100fe200078e0a00 */
[C---:B------:R-:W-:Y:S01]  /*2440*/  ISETP.GT.U32.AND P4, PT, R0.reuse, R65, PT ;  /* 0x000000410000720c */ /* 0x040fe20003f84070 */
[----:B------:R-:W-:Y:S01]  /*2450*/  @!P2 IMAD.IADD R59, R59, 0x1, -R0 ;  /* 0x000000013b3ba824 */ /* 0x000fe200078e0a00 */
[C---:B------:R-:W-:Y:S01]  /*2460*/  ISETP.GT.U32.AND P6, PT, R0.reuse, R67, PT ;  /* 0x000000430000720c */ /* 0x040fe20003fc4070 */
[----:B------:R-:W1:Y:S01]  /*2470*/  LDC.64 R2, c[0x0][0x3a8] ;  /* 0x0000ea00ff027b82 */ /* 0x000e620000000a00 */
[----:B------:R-:W-:-:S02]  /*2480*/  ISETP.GT.U32.AND P2, PT, R0, R69, PT ;  /* 0x000000450000720c */ /* 0x000fc40003f44070 */
[----:B------:R-:W-:Y:S02]  /*2490*/  @!P3 IADD3 R55, PT, PT, -R55, RZ, RZ ;  /* 0x000000ff3737b210 */ /* 0x000fe40007ffe1ff */
[----:B------:R-:W-:Y:S01]  /*24a0*/  ISETP.GT.U32.AND P3, PT, R0, R59, PT ;  /* 0x0000003b0000720c */ /* 0x000fe20003f64070 */
[--C-:B------:R-:W-:Y:S01]  /*24b0*/  @!P1 IMAD.IADD R61, R61, 0x1, -R0.reuse ;  /* 0x000000013d3d9824 */ /* 0x100fe200078e0a00 */
[----:B------:R-:W-:Y:S01]  /*24c0*/  ISETP.GE.AND P1, PT, R16, RZ, PT ;  /* 0x000000ff1000720c */ /* 0x000fe20003f26270 */
[--C-:B------:R-:W-:Y:S02]  /*24d0*/  @!P0 IMAD.IADD R63, R63, 0x1, -R0.reuse ;  /* 0x000000013f3f8824 */ /* 0x100fe400078e0a00 */
[--C-:B------:R-:W-:Y:S01]  /*24e0*/  @!P4 IMAD.IADD R65, R65, 0x1, -R0.reuse ;  /* 0x000000014141c824 */ /* 0x100fe200078e0a00 */
[C---:B------:R-:W-:Y:S01]  /*24f0*/  ISETP.GT.U32.AND P0, PT, R0.reuse, R61, PT ;  /* 0x0000003d0000720c */ /* 0x040fe20003f04070 */
[--C-:B------:R-:W-:Y:S01]  /*2500*/  @!P6 IMAD.IADD R67, R67, 0x1, -R0.reuse ;  /* 0x000000014343e824 */ /* 0x100fe200078e0a00 */
[C---:B------:R-:W-:Y:S01]  /*2510*/  ISETP.GT.U32.AND P4, PT, R0.reuse, R63, PT ;  /* 0x0000003f0000720c */ /* 0x040fe20003f84070 */
[----:B------:R-:W-:Y:S01]  /*2520*/  @!P2 IMAD.IADD R69, R69, 0x1, -R0 ;  /* 0x000000014545a824 */ /* 0x000fe200078e0a00 */
[----:B------:R-:W-:-:S02]  /*2530*/  ISETP.GT.U32.AND P6, PT, R0, R65, PT ;  /* 0x000000410000720c */ /* 0x000fc40003fc4070 */
[C---:B------:R-:W-:Y:S01]  /*2540*/  ISETP.GT.U32.AND P5, PT, R0.reuse, R67, PT ;  /* 0x000000430000720c */ /* 0x040fe20003fa4070 */
[--C-:B------:R-:W-:Y:S01]  /*2550*/  @!P3 IMAD.IADD R59, R59, 0x1, -R0.reuse ;  /* 0x000000013b3bb824 */ /* 0x100fe200078e0a00 */
[----:B------:R-:W-:Y:S02]  /*2560*/  ISETP.GT.U32.AND P2, PT, R0, R69, PT ;  /* 0x000000450000720c */ /* 0x000fe40003f44070 */
[----:B------:R-:W-:Y:S01]  /*2570*/  ISETP.GE.AND P3, PT, R18, RZ, PT ;  /* 0x000000ff1200720c */ /* 0x000fe20003f66270 */
[----:B------:R-:W-:Y:S01]  /*2580*/  @!P1 IMAD.MOV R59, RZ, RZ, -R59 ;  /* 0x000000ffff3b9224 */ /* 0x000fe200078e0a3b */
[----:B------:R-:W-:Y:S01]  /*2590*/  ISETP.NE.AND P1, PT, R5, RZ, PT ;  /* 0x000000ff0500720c */ /* 0x000fe20003f25270 */
[--C-:B------:R-:W-:Y:S01]  /*25a0*/  @!P0 IMAD.IADD R61, R61, 0x1, -R0.reuse ;  /* 0x000000013d3d8824 */ /* 0x100fe200078e0a00 */
[----:B------:R-:W-:Y:S01]  /*25b0*/  ISETP.GE.AND P0, PT, R14, RZ, PT ;  /* 0x000000ff0e00720c */ /* 0x000fe20003f06270 */
[----:B------:R-:W-:Y:S01]  /*25c0*/  @!P4 IMAD.IADD R63, R63, 0x1, -R0 ;  /* 0x000000013f3fc824 */ /* 0x000fe200078e0a00 */
[----:B------:R-:W-:-:S02]  /*25d0*/  ISETP.GE.AND P4, PT, R20, RZ, PT ;  /* 0x000000ff1400720c */ /* 0x000fc40003f86270 */
[----:B------:R-:W-:Y:S01]  /*25e0*/  @!P6 IADD3 R65, PT, PT, R65, -R0, RZ ;  /* 0x800000004141e210 */ /* 0x000fe20007ffe0ff */
[--C-:B------:R-:W-:Y:S01]  /*25f0*/  @!P5 IMAD.IADD R67, R67, 0x1, -R0.reuse ;  /* 0x000000014343d824 */ /* 0x100fe200078e0a00 */
[----:B------:R-:W-:Y:S01]  /*2600*/  ISETP.GE.AND P6, PT, R22, RZ, PT ;  /* 0x000000ff1600720c */ /* 0x000fe20003fc6270 */
[----:B------:R-:W-:Y:S01]  /*2610*/  @!P2 IMAD.IADD R69, R69, 0x1, -R0 ;  /* 0x000000014545a824 */ /* 0x000fe200078e0a00 */
[----:B------:R-:W-:Y:S01]  /*2620*/  ISETP.GE.AND P5, PT, R12, RZ, PT ;  /* 0x000000ff0c00720c */ /* 0x000fe20003fa6270 */
[----:B------:R-:W2:Y:S01]  /*2630*/  LDC R0, c[0x0][0x3a0] ;  /* 0x0000e800ff007b82 */ /* 0x000ea20000000800 */
[----:B------:R-:W-:Y:S02]  /*2640*/  @!P3 IADD3 R61, PT, PT, -R61, RZ, RZ ;  /* 0x000000ff3d3db210 */ /* 0x000fe40007ffe1ff */
[----:B------:R-:W-:Y:S01]  /*2650*/  ISETP.GE.AND P3, PT, R30, RZ, PT ;  /* 0x000000ff1e00720c */ /* 0x000fe20003f66270 */
[----:B------:R-:W-:Y:S01]  /*2660*/  @!P0 IMAD.MOV R63, RZ, RZ, -R63 ;  /* 0x000000ffff3f8224 */ /* 0x000fe200078e0a3f */
[----:B------:R-:W-:Y:S01]  /*2670*/  ISETP.GE.AND P2, PT, R28, RZ, PT ;  /* 0x000000ff1c00720c */ /* 0x000fe20003f46270 */
[----:B------:R-:W-:Y:S01]  /*2680*/  @!P4 IMAD.MOV R65, RZ, RZ, -R65 ;  /* 0x000000ffff41c224 */ /* 0x000fe200078e0a41 */
[----:B------:R-:W-:-:S02]  /*2690*/  ISETP.NE.AND P0, PT, R4, RZ, PT ;  /* 0x000000ff0400720c */ /* 0x000fc40003f05270 */
[----:B------:R-:W-:Y:S01]  /*26a0*/  LOP3.LUT R5, RZ, R4, RZ, 0x33, !PT ;  /* 0x00000004ff057212 */ /* 0x000fe200078e33ff */
[----:B------:R-:W-:Y:S01]  /*26b0*/  @!P6 IMAD.MOV R67, RZ, RZ, -R67 ;  /* 0x000000ffff43e224 */ /* 0x000fe200078e0a43 */
[C---:B------:R-:W-:Y:S02]  /*26c0*/  SEL R14, R8.reuse, R25, !P1 ;  /* 0x00000019080e7207 */ /* 0x040fe40004800000 */
[----:B------:R-:W-:Y:S02]  /*26d0*/  @!P5 IADD3 R69, PT, PT, -R69, RZ, RZ ;  /* 0x000000ff4545d210 */ /* 0x000fe40007ffe1ff */
[C---:B------:R-:W-:Y:S01]  /*26e0*/  SEL R18, R8.reuse, R29, !P1 ;  /* 0x0000001d08127207 */ /* 0x040fe20004800000 */
[----:B------:R-:W-:Y:S01]  /*26f0*/  @!P3 IMAD.MOV R6, RZ, RZ, -R6 ;  /* 0x000000ffff06b224 */ /* 0x000fe200078e0a06 */
[C---:B------:R-:W-:Y:S01]  /*2700*/  SEL R22, R8.reuse, R33, !P1 ;  /* 0x0000002108167207 */ /* 0x040fe20004800000 */
[----:B------:R-:W-:Y:S01]  /*2710*/  @!P2 IMAD.MOV R7, RZ, RZ, -R7 ;  /* 0x000000ffff07a224 */ /* 0x000fe200078e0a07 */
[----:B------:R-:W-:Y:S01]  /*2720*/  SEL R25, R8, R39, !P1 ;  /* 0x0000002708197207 */ /* 0x000fe20004800000 */
[----:B------:R-:W-:Y:S01]  /*2730*/  IMAD R14, R14, UR9, RZ ;  /* 0x000000090e0e7c24 */ /* 0x000fe2000f8e02ff */
[----:B------:R-:W-:Y:S01]  /*2740*/  SEL R26, R8, R41, !P1 ;  /* 0x00000029081a7207 */ /* 0x000fe20004800000 */
[----:B------:R-:W-:Y:S01]  /*2750*/  IMAD R18, R18, UR9, RZ ;  /* 0x0000000912127c24 */ /* 0x000fe2000f8e02ff */
[----:B------:R-:W-:Y:S01]  /*2760*/  SEL R9, R8, R9, !P1 ;  /* 0x0000000908097207 */ /* 0x000fe20004800000 */
[----:B--2---:R-:W-:Y:S01]  /*2770*/  VIADD R4, R0, 0xffffffff ;  /* 0xffffffff00047836 */ /* 0x004fe20000000000 */
[----:B------:R-:W-:Y:S01]  /*2780*/  SEL R11, R8, R11, !P1 ;  /* 0x0000000b080b7207 */ /* 0x000fe20004800000 */
[----:B------:R-:W-:Y:S01]  /*2790*/  IMAD R22, R22, UR9, RZ ;  /* 0x0000000916167c24 */ /* 0x000fe2000f8e02ff */
[C---:B------:R-:W-:Y:S01]  /*27a0*/  SEL R13, R8.reuse, R13, !P1 ;  /* 0x0000000d080d7207 */ /* 0x040fe20004800000 */
[----:B------:R-:W-:Y:S01]  /*27b0*/  IMAD R25, R25, UR11, RZ ;  /* 0x0000000b19197c24 */ /* 0x000fe2000f8e02ff */
[----:B------:R-:W-:Y:S01]  /*27c0*/  SEL R15, R8, R15, !P1 ;  /* 0x0000000f080f7207 */ /* 0x000fe20004800000 */
[----:B------:R-:W-:Y:S01]  /*27d0*/  IMAD R26, R26, UR16, RZ ;  /* 0x000000101a1a7c24 */ /* 0x000fe2000f8e02ff */
[----:B------:R-:W-:-:S02]  /*27e0*/  SEL R17, R8, R17, !P1 ;  /* 0x0000001108117207 */ /* 0x000fc40004800000 */
[C---:B------:R-:W-:Y:S02]  /*27f0*/  SEL R19, R8.reuse, R19, !P1 ;  /* 0x0000001308137207 */ /* 0x040fe40004800000 */
[C---:B------:R-:W-:Y:S02]  /*2800*/  SEL R12, R8.reuse, R21, !P1 ;  /* 0x00000015080c7207 */ /* 0x040fe40004800000 */
[C---:B------:R-:W-:Y:S02]  /*2810*/  SEL R23, R8.reuse, R23, !P1 ;  /* 0x0000001708177207 */ /* 0x040fe40004800000 */
[----:B------:R-:W-:Y:S01]  /*2820*/  SEL R27, R8, R27, !P1 ;  /* 0x0000001b081b7207 */ /* 0x000fe20004800000 */
[----:B------:R-:W-:Y:S01]  /*2830*/  IMAD R12, R12, UR9, RZ ;  /* 0x000000090c0c7c24 */ /* 0x000fe2000f8e02ff */
[C---:B------:R-:W-:Y:S02]  /*2840*/  SEL R31, R8.reuse, R31, !P1 ;  /* 0x0000001f081f7207 */ /* 0x040fe40004800000 */
[----:B------:R-:W-:-:S02]  /*2850*/  SEL R35, R8, R35, !P1 ;  /* 0x0000002308237207 */ /* 0x000fc40004800000 */
[C---:B------:R-:W-:Y:S02]  /*2860*/  SEL R24, R8.reuse, R37, !P1 ;  /* 0x0000002508187207 */ /* 0x040fe40004800000 */
[C---:B------:R-:W-:Y:S02]  /*2870*/  SEL R43, R8.reuse, R43, !P1 ;  /* 0x0000002b082b7207 */ /* 0x040fe40004800000 */
[----:B------:R-:W-:Y:S01]  /*2880*/  SEL R29, R8, R45, !P1 ;  /* 0x0000002d081d7207 */ /* 0x000fe20004800000 */
[----:B------:R-:W-:Y:S01]  /*2890*/  IMAD R24, R24, UR10, RZ ;  /* 0x0000000a18187c24 */ /* 0x000fe2000f8e02ff */
[C---:B------:R-:W-:Y:S02]  /*28a0*/  SEL R30, R8.reuse, R47, !P1 ;  /* 0x0000002f081e7207 */ /* 0x040fe40004800000 */
[C---:B------:R-:W-:Y:S01]  /*28b0*/  SEL R49, R8.reuse, R49, !P1 ;  /* 0x0000003108317207 */ /* 0x040fe20004800000 */
[----:B------:R-:W-:Y:S01]  /*28c0*/  IMAD R29, R29, UR18, RZ ;  /* 0x000000121d1d7c24 */ /* 0x000fe2000f8e02ff */
[----:B------:R-:W-:Y:S01]  /*28d0*/  SEL R28, R8, R51, !P1 ;  /* 0x00000033081c7207 */ /* 0x000fe20004800000 */
[----:B-----5:R-:W-:Y:S01]  /*28e0*/  IMAD R30, R30, UR19, RZ ;  /* 0x000000131e1e7c24 */ /* 0x020fe2000f8e02ff */
[----:B------:R-:W-:-:S02]  /*28f0*/  SEL R34, R8, R53, !P1 ;  /* 0x0000003508227207 */ /* 0x000fc40004800000 */
[C---:B------:R-:W-:Y:S02]  /*2900*/  SEL R32, R8.reuse, R55, !P1 ;  /* 0x0000003708207207 */ /* 0x040fe40004800000 */
[----:B------:R-:W-:Y:S01]  /*2910*/  SEL R57, R8, R57, !P1 ;  /* 0x0000003908397207 */ /* 0x000fe20004800000 */
[----:B------:R-:W-:Y:S01]  /*2920*/  IMAD R34, R34, UR22, RZ ;  /* 0x0000001622227c24 */ /* 0x000fe2000f8e02ff */
[C---:B------:R-:W-:Y:S02]  /*2930*/  SEL R33, R8.reuse, R59, !P1 ;  /* 0x0000003b08217207 */ /* 0x040fe40004800000 */
[C---:B------:R-:W-:Y:S02]  /*2940*/  SEL R61, R8.reuse, R61, !P1 ;  /* 0x0000003d083d7207 */ /* 0x040fe40004800000 */
[C---:B------:R-:W-:Y:S02]  /*2950*/  SEL R38, R8.reuse, R63, !P1 ;  /* 0x0000003f08267207 */ /* 0x040fe40004800000 */
[----:B------:R-:W-:-:S02]  /*2960*/  SEL R39, R8, R65, !P1 ;  /* 0x0000004108277207 */ /* 0x000fc40004800000 */
[C---:B------:R-:W-:Y:S02]  /*2970*/  SEL R41, R8.reuse, R67, !P1 ;  /* 0x0000004308297207 */ /* 0x040fe40004800000 */
[C---:B------:R-:W-:Y:S02]  /*2980*/  SEL R69, R8.reuse, R69, !P1 ;  /* 0x0000004508457207 */ /* 0x040fe40004800000 */
[----:B------:R-:W-:Y:S01]  /*2990*/  SEL R8, R8, R71, !P1 ;  /* 0x0000004708087207 */ /* 0x000fe20004800000 */
[----:B------:R-:W-:Y:S01]  /*29a0*/  IMAD R41, R41, UR31, RZ ;  /* 0x0000001f29297c24 */ /* 0x000fe2000f8e02ff */
[----:B------:R-:W-:Y:S01]  /*29b0*/  ISETP.GE.U32.AND P1, PT, R4, 0x7fffff80, PT ;  /* 0x7fffff800400780c */ /* 0x000fe20003f26070 */
[----:B-1----:R-:W-:Y:S01]  /*29c0*/  IMAD R4, R83, R3, RZ ;  /* 0x0000000353047224 */ /* 0x002fe200078e02ff */
[C---:B------:R-:W-:Y:S01]  /*29d0*/  SEL R40, R5.reuse, R6, !P0 ;  /* 0x0000000605287207 */ /* 0x040fe20004000000 */
[C---:B------:R-:W-:Y:S01]  /*29e0*/  VIADD R6, R0.reuse, 0xfffffffd ;  /* 0xfffffffd00067836 */ /* 0x040fe20000000000 */
[----:B------:R-:W-:Y:S01]  /*29f0*/  SEL R44, R5, R7, !P0 ;  /* 0x00000007052c7207 */ /* 0x000fe20004000000 */
[----:B------:R-:W-:Y:S01]  /*2a00*/  VIADD R7, R0, 0xfffffffc ;  /* 0xfffffffc00077836 */ /* 0x000fe20000000000 */
[----:B----4-:R-:W-:Y:S01]  /*2a10*/  LEA R74, P0, R4, UR14, 0x2 ;  /* 0x0000000e044a7c11 */ /* 0x010fe2000f8010ff */
[----:B------:R-:W-:Y:S01]  /*2a20*/  IMAD R72, R8, UR33, RZ ;  /* 0x0000002108487c24 */ /* 0x000fe2000f8e02ff */
[----:B------:R-:W-:Y:S01]  /*2a30*/  IADD3 R5, PT, PT, R0, -0x2, RZ ;  /* 0xfffffffe00057810 */ /* 0x000fe20007ffe0ff */
[----:B------:R-:W-:Y:S01]  /*2a40*/  IMAD R8, R40, UR5, RZ ;  /* 0x0000000528087c24 */ /* 0x000fe2000f8e02ff */
[----:B------:R-:W-:Y:S01]  /*2a50*/  LEA.HI.X.SX32 R76, R4, UR15, 0x2, P0 ;  /* 0x0000000f044c7c11 */ /* 0x000fe200080f16ff */
[----:B------:R-:W-:Y:S01]  /*2a60*/  IMAD R4, R9, UR9, RZ ;  /* 0x0000000909047c24 */ /* 0x000fe2000f8e02ff */
[----:B------:R-:W-:Y:S01]  /*2a70*/  ISETP.GE.U32.AND P2, PT, R5, 0x7fffff7f, PT ;  /* 0x7fffff7f0500780c */ /* 0x000fe20003f46070 */
[----:B------:R-:W-:Y:S01]  /*2a80*/  IMAD R5, R11, UR9, RZ ;  /* 0x000000090b057c24 */ /* 0x000fe2000f8e02ff */
[----:B------:R-:W-:Y:S01]  /*2a90*/  ISETP.GE.U32.AND P4, PT, R6, 0x7fffff7e, PT ;  /* 0x7fffff7e0600780c */ /* 0x000fe20003f86070 */
[----:B------:R-:W-:Y:S01]  /*2aa0*/  IMAD R6, R13, UR9, RZ ;  /* 0x000000090d067c24 */ /* 0x000fe2000f8e02ff */
[----:B------:R-:W-:Y:S01]  /*2ab0*/  ISETP.GE.U32.AND P5, PT, R7, 0x7fffff7d, PT ;  /* 0x7fffff7d0700780c */ /* 0x000fe20003fa6070 */
[----:B------:R-:W-:Y:S01]  /*2ac0*/  IMAD R7, R15, UR9, RZ ;  /* 0x000000090f077c24 */ /* 0x000fe2000f8e02ff */
[CC--:B------:R-:W-:Y:S01]  /*2ad0*/  LEA R62, P0, R4.reuse, R74.reuse, 0x2 ;  /* 0x0000004a043e7211 */ /* 0x0c0fe200078010ff */
[----:B------:R-:W-:Y:S01]  /*2ae0*/  IMAD R9, R17, UR9, RZ ;  /* 0x0000000911097c24 */ /* 0x000fe2000f8e02ff */
[----:B------:R-:W-:Y:S01]  /*2af0*/  LEA R54, P6, R5, R74, 0x2 ;  /* 0x0000004a05367211 */ /* 0x000fe200078c10ff */
[----:B------:R-:W-:Y:S01]  /*2b00*/  IMAD R11, R19, UR9, RZ ;  /* 0x00000009130b7c24 */ /* 0x000fe2000f8e02ff */
[----:B------:R-:W-:Y:S01]  /*2b10*/  LEA.HI.X.SX32 R63, R4, R76, 0x2, P0 ;  /* 0x0000004c043f7211 */ /* 0x000fe200000f16ff */
[----:B------:R-:W-:Y:S01]  /*2b20*/  IMAD R13, R23, UR9, RZ ;  /* 0x00000009170d7c24 */ /* 0x000fe2000f8e02ff */
[C---:B------:R-:W-:Y:S01]  /*2b30*/  LEA R50, P0, R6.reuse, R74, 0x2 ;  /* 0x0000004a06327211 */ /* 0x040fe200078010ff */
[----:B------:R-:W-:Y:S01]  /*2b40*/  IMAD R15, R27, UR9, RZ ;  /* 0x000000091b0f7c24 */ /* 0x000fe2000f8e02ff */
[----:B------:R-:W-:Y:S01]  /*2b50*/  LEA.HI.X.SX32 R55, R5, R76, 0x2, P6 ;  /* 0x0000004c05377211 */ /* 0x000fe200030f16ff */
[----:B------:R-:W-:Y:S01]  /*2b60*/  IMAD R19, R31, UR9, RZ ;  /* 0x000000091f137c24 */ /* 0x000fe2000f8e02ff */
[----:B------:R-:W-:Y:S01]  /*2b70*/  LEA R20, P6, R7, R74, 0x2 ;  /* 0x0000004a07147211 */ /* 0x000fe200078c10ff */
[----:B------:R-:W-:Y:S01]  /*2b80*/  IMAD R23, R35, UR9, RZ ;  /* 0x0000000923177c24 */ /* 0x000fe2000f8e02ff */
[----:B------:R-:W-:Y:S01]  /*2b90*/  LEA.HI.X.SX32 R51, R6, R76, 0x2, P0 ;  /* 0x0000004c06337211 */ /* 0x000fe200000f16ff */
[----:B------:R-:W-:Y:S01]  /*2ba0*/  IMAD R31, R49, UR20, RZ ;  /* 0x00000014311f7c24 */ /* 0x000fe2000f8e02ff */
[----:B------:R-:W-:Y:S01]  /*2bb0*/  LEA R4, P0, R9, R74, 0x2 ;  /* 0x0000004a09047211 */ /* 0x000fe200078010ff */
[----:B------:R-:W-:Y:S01]  /*2bc0*/  IMAD R27, R43, UR17, RZ ;  /* 0x000000112b1b7c24 */ /* 0x000fe2000f8e02ff */
[----:B------:R-:W-:Y:S01]  /*2bd0*/  LEA.HI.X.SX32 R21, R7, R76, 0x2, P6 ;  /* 0x0000004c07157211 */ /* 0x000fe200030f16ff */
[----:B------:R-:W-:Y:S01]  /*2be0*/  IMAD R35, R39, UR30, RZ ;  /* 0x0000001e27237c24 */ /* 0x000fe2000f8e02ff */
[----:B------:R-:W-:-:S02]  /*2bf0*/  LEA R10, P6, R11, R74, 0x2 ;  /* 0x0000004a0b0a7211 */ /* 0x000fc400078c10ff */
[----:B------:R-:W-:Y:S01]  /*2c00*/  LEA.HI.X.SX32 R5, R9, R76, 0x2, P0 ;  /* 0x0000004c09057211 */ /* 0x000fe200000f16ff */
[----:B------:R-:W-:Y:S01]  /*2c10*/  IMAD R9, R28, UR21, RZ ;  /* 0x000000151c097c24 */ /* 0x000fe2000f8e02ff */
[C---:B------:R-:W-:Y:S02]  /*2c20*/  LEA R16, P0, R12.reuse, R74, 0x2 ;  /* 0x0000004a0c107211 */ /* 0x040fe400078010ff */
[----:B------:R-:W-:Y:S02]  /*2c30*/  LEA.HI.X.SX32 R11, R11, R76, 0x2, P6 ;  /* 0x0000004c0b0b7211 */ /* 0x000fe400030f16ff */
[----:B------:R-:W-:Y:S02]  /*2c40*/  LEA R6, P6, R13, R74, 0x2 ;  /* 0x0000004a0d067211 */ /* 0x000fe400078c10ff */
[----:B------:R-:W-:Y:S02]  /*2c50*/  LEA.HI.X.SX32 R17, R12, R76, 0x2, P0 ;  /* 0x0000004c0c117211 */ /* 0x000fe400000f16ff */
[----:B------:R-:W-:-:S02]  /*2c60*/  LEA R70, P0, R14, R74, 0x2 ;  /* 0x0000004a0e467211 */ /* 0x000fc400078010ff */
[----:B------:R-:W-:Y:S02]  /*2c70*/  LEA.HI.X.SX32 R7, R13, R76, 0x2, P6 ;  /* 0x0000004c0d077211 */ /* 0x000fe400030f16ff */
[C---:B------:R-:W-:Y:S02]  /*2c80*/  LEA R52, P6, R15.reuse, R74, 0x2 ;  /* 0x0000004a0f347211 */ /* 0x040fe400078c10ff */
[----:B------:R-:W-:Y:S01]  /*2c90*/  LEA.HI.X.SX32 R71, R14, R76, 0x2, P0 ;  /* 0x0000004c0e477211 */ /* 0x000fe200000f16ff */
[----:B------:R-:W-:Y:S01]  /*2ca0*/  IMAD R14, R32, UR23, RZ ;  /* 0x00000017200e7c24 */ /* 0x000fe2000f8e02ff */
[----:B------:R-:W-:Y:S02]  /*2cb0*/  LEA R58, P0, R18, R74, 0x2 ;  /* 0x0000004a123a7211 */ /* 0x000fe400078010ff */
[----:B------:R-:W-:Y:S01]  /*2cc0*/  LEA.HI.X.SX32 R53, R15, R76, 0x2, P6 ;  /* 0x0000004c0f357211 */ /* 0x000fe200030f16ff */
[----:B------:R-:W-:Y:S01]  /*2cd0*/  IMAD R15, R57, UR24, RZ ;  /* 0x00000018390f7c24 */ /* 0x000fe2000f8e02ff */
[----:B------:R-:W-:-:S02]  /*2ce0*/  LEA R48, P6, R19, R74, 0x2 ;  /* 0x0000004a13307211 */ /* 0x000fc400078c10ff */
[----:B------:R-:W-:Y:S01]  /*2cf0*/  LEA.HI.X.SX32 R59, R18, R76, 0x2, P0 ;  /* 0x0000004c123b7211 */ /* 0x000fe200000f16ff */
[----:B------:R-:W-:Y:S01]  /*2d00*/  IMAD R18, R33, UR25, RZ ;  /* 0x0000001921127c24 */ /* 0x000fe2000f8e02ff */
[C---:B------:R-:W-:Y:S02]  /*2d10*/  LEA R66, P0, R22.reuse, R74, 0x2 ;  /* 0x0000004a16427211 */ /* 0x040fe400078010ff */
[----:B------:R-:W-:Y:S01]  /*2d20*/  LEA.HI.X.SX32 R49, R19, R76, 0x2, P6 ;  /* 0x0000004c13317211 */ /* 0x000fe200030f16ff */
[----:B------:R-:W-:Y:S01]  /*2d30*/  IMAD R19, R61, UR28, RZ ;  /* 0x0000001c3d137c24 */ /* 0x000fe2000f8e02ff */
[----:B------:R-:W-:Y:S02]  /*2d40*/  LEA R12, P6, R23, R74, 0x2 ;  /* 0x0000004a170c7211 */ /* 0x000fe400078c10ff */
[----:B------:R-:W-:Y:S02]  /*2d50*/  LEA.HI.X.SX32 R67, R22, R76, 0x2, P0 ;  /* 0x0000004c16437211 */ /* 0x000fe400000f16ff */
[----:B------:R-:W-:-:S02]  /*2d60*/  LEA R36, P0, R24, R74, 0x2 ;  /* 0x0000004a18247211 */ /* 0x000fc400078010ff */
[----:B------:R-:W-:Y:S02]  /*2d70*/  LEA.HI.X.SX32 R13, R23, R76, 0x2, P6 ;  /* 0x0000004c170d7211 */ /* 0x000fe400030f16ff */
[C---:B------:R-:W-:Y:S02]  /*2d80*/  LEA R42, P6, R25.reuse, R74, 0x2 ;  /* 0x0000004a192a7211 */ /* 0x040fe400078c10ff */
[----:B------:R-:W-:Y:S02]  /*2d90*/  LEA.HI.X.SX32 R37, R24, R76, 0x2, P0 ;  /* 0x0000004c18257211 */ /* 0x000fe400000f16ff */
[----:B------:R-:W-:Y:S02]  /*2da0*/  LEA R32, P0, R26, R74, 0x2 ;  /* 0x0000004a1a207211 */ /* 0x000fe400078010ff */
[----:B------:R-:W-:Y:S02]  /*2db0*/  LEA.HI.X.SX32 R43, R25, R76, 0x2, P6 ;  /* 0x0000004c192b7211 */ /* 0x000fe400030f16ff */
[----:B------:R-:W-:-:S02]  /*2dc0*/  LEA R64, P6, R27, R74, 0x2 ;  /* 0x0000004a1b407211 */ /* 0x000fc400078c10ff */
[----:B------:R-:W-:Y:S02]  /*2dd0*/  LEA.HI.X.SX32 R33, R26, R76, 0x2, P0 ;  /* 0x0000004c1a217211 */ /* 0x000fe400000f16ff */
[----:B------:R-:W-:Y:S02]  /*2de0*/  LEA R28, P0, R29, R74, 0x2 ;  /* 0x0000004a1d1c7211 */ /* 0x000fe400078010ff */
[----:B------:R-:W-:Y:S01]  /*2df0*/  LEA.HI.X.SX32 R65, R27, R76, 0x2, P6 ;  /* 0x0000004c1b417211 */ /* 0x000fe200030f16ff */
[----:B------:R-:W-:Y:S01]  /*2e00*/  IMAD R27, R38, UR29, RZ ;  /* 0x0000001d261b7c24 */ /* 0x000fe2000f8e02ff */
[----:B------:R-:W-:Y:S02]  /*2e10*/  LEA R46, P6, R30, R74, 0x2 ;  /* 0x0000004a1e2e7211 */ /* 0x000fe400078c10ff */
[----:B------:R-:W-:Y:S02]  /*2e20*/  LEA.HI.X.SX32 R29, R29, R76, 0x2, P0 ;  /* 0x0000004c1d1d7211 */ /* 0x000fe400000f16ff */
[----:B------:R-:W-:-:S02]  /*2e30*/  LEA R22, P0, R31, R74, 0x2 ;  /* 0x0000004a1f167211 */ /* 0x000fc400078010ff */
[----:B------:R-:W-:Y:S02]  /*2e40*/  LEA.HI.X.SX32 R47, R30, R76, 0x2, P6 ;  /* 0x0000004c1e2f7211 */ /* 0x000fe400030f16ff */
[----:B------:R-:W-:Y:S02]  /*2e50*/  LEA R38, P6, R9, R74, 0x2 ;  /* 0x0000004a09267211 */ /* 0x000fe400078c10ff */
[----:B------:R-:W-:Y:S02]  /*2e60*/  LEA.HI.X.SX32 R23, R31, R76, 0x2, P0 ;  /* 0x0000004c1f177211 */ /* 0x000fe400000f16ff */
[----:B------:R-:W-:Y:S02]  /*2e70*/  LEA R24, P0, R34, R74, 0x2 ;  /* 0x0000004a22187211 */ /* 0x000fe400078010ff */
[----:B------:R-:W-:Y:S01]  /*2e80*/  LEA.HI.X.SX32 R39, R9, R76, 0x2, P6 ;  /* 0x0000004c09277211 */ /* 0x000fe200030f16ff */
[----:B------:R-:W-:Y:S01]  /*2e90*/  IMAD R9, R44, UR5, RZ ;  /* 0x000000052c097c24 */ /* 0x000fe2000f8e02ff */
[----:B------:R-:W-:Y:S01]  /*2ea0*/  LEA R30, P6, R14, R74, 0x2 ;  /* 0x0000004a0e1e7211 */ /* 0x000fe200078c10ff */
[----:B------:R-:W-:Y:S01]  /*2eb0*/  UMOV UR5, 0x1 ;  /* 0x0000000100057882 */ /* 0x000fe20000000000 */
[----:B------:R-:W-:Y:S01]  /*2ec0*/  LEA.HI.X.SX32 R25, R34, R76, 0x2, P0 ;  /* 0x0000004c22197211 */ /* 0x000fe200000f16ff */
[----:B------:R-:W-:Y:S01]  /*2ed0*/  IMAD R34, R69, UR32, RZ ;  /* 0x0000002045227c24 */ /* 0x000fe2000f8e02ff */
        /* <DEDUP_REMOVED lines=9> */
[----:B------:R-:W-:Y:S02]  /*2f70*/  LEA.HI.X.SX32 R19, R27, R76, 0x2, P6 ;  /* 0x0000004c1b137211 */ /* 0x000fe400030f16ff */
[----:B------:R-:W-:Y:S02]  /*2f80*/  LEA R14, P6, R41, R74, 0x2 ;  /* 0x0000004a290e7211 */ /* 0x000fe400078c10ff */
[----:B------:R-:W-:Y:S02]  /*2f90*/  LEA.HI.X.SX32 R27, R35, R76, 0x2, P0 ;  /* 0x0000004c231b7211 */ /* 0x000fe400000f16ff */
[----:B------:R-:W-:-:S02]  /*2fa0*/  LEA R40, P0, R34, R74, 0x2 ;  /* 0x0000004a22287211 */ /* 0x000fc400078010ff */
[-C--:B------:R-:W-:Y:S02]  /*2fb0*/  LEA.HI.X.SX32 R15, R41, R76.reuse, 0x2, P6 ;  /* 0x0000004c290f7211 */ /* 0x080fe400030f16ff */
[----:B------:R-:W-:Y:S02]  /*2fc0*/  LEA R44, P6, R8, UR12, 0x2 ;  /* 0x0000000c082c7c11 */ /* 0x000fe4000f8c10ff */
[----:B------:R-:W-:Y:S02]  /*2fd0*/  LEA.HI.X.SX32 R41, R34, R76, 0x2, P0 ;  /* 0x0000004c22297211 */ /* 0x000fe400000f16ff */
[----:B------:R-:W-:Y:S02]  /*2fe0*/  LEA R34, P0, R9, UR12, 0x2 ;  /* 0x0000000c09227c11 */ /* 0x000fe4000f8010ff */
[----:B------:R-:W-:Y:S02]  /*2ff0*/  LEA.HI.X.SX32 R45, R8, UR13, 0x2, P6 ;  /* 0x0000000d082d7c11 */ /* 0x000fe4000b0f16ff */
[----:B------:R-:W-:-:S02]  /*3000*/  LEA R8, P6, R72, R74, 0x2 ;  /* 0x0000004a48087211 */ /* 0x000fc400078c10ff */
[----:B------:R-:W-:Y:S02]  /*3010*/  LEA.HI.X.SX32 R35, R9, UR13, 0x2, P0 ;  /* 0x0000000d09237c11 */ /* 0x000fe400080f16ff */
[----:B------:R-:W-:Y:S02]  /*3020*/  ISETP.NE.U32.AND P3, PT, R83, RZ, PT ;  /* 0x000000ff5300720c */ /* 0x000fe40003f65070 */
[----:B------:R-:W-:Y:S01]  /*3030*/  LEA.HI.X.SX32 R9, R72, R76, 0x2, P6 ;  /* 0x0000004c48097211 */ /* 0x000fe200030f16ff */
[----:B------:R-:W-:Y:S10]  /*3040*/  BRA.U UP0, `(.L_x_11) ;  /* 0x0000000100187547 */ /* 0x000ff4000b800000 */
[----:B------:R-:W-:Y:S01]  /*3050*/  ELECT P0, URZ, PT ;  /* 0x0000000000ff782f */ /* 0x000fe20003800000 */
[----:B------:R-:W-:Y:S01]  /*3060*/  IMAD.MOV.U32 R72, RZ, RZ, 0x1 ;  /* 0x00000001ff487424 */ /* 0x000fe200078e00ff */
[----:B------:R-:W-:Y:S11]  /*3070*/  UVIRTCOUNT.DEALLOC.SMPOOL 0x80 ;  /* 0x000000800000784c */ /* 0x000ff60000000000 */
[----:B------:R-:W-:-:S04]  /*3080*/  @P0 MOV R73, 0x40 ;  /* 0x0000004000490802 */ /* 0x000fc80000000f00 */
[----:B------:R-:W-:-:S05]  /*3090*/  @P0 LEA R73, R75, R73, 0x18 ;  /* 0x000000494b490211 */ /* 0x000fca00078ec0ff */
[----:B------:R1:W-:Y:S02]  /*30a0*/  @P0 STS.U8 [R73], R72 ;  /* 0x0000004849000388 */ /* 0x0003e40000000000 */
.L_x_11:
[----:B------:R-:W-:Y:S01]  /*30b0*/  UIADD3 UR9, UPT, UPT, UR8, UR4, URZ ;  /* 0x0000000408097290 */ /* 0x000fe2000fffe0ff */
[C---:B-1----:R-:W-:Y:S01]  /*30c0*/  IADD3 R72, PT, PT, R0.reuse, -0x5, RZ ;  /* 0xfffffffb00487810 */ /* 0x042fe20007ffe0ff */
[----:B------:R-:W-:Y:S01]  /*30d0*/  VOTEU.ALL UP1, P3 ;  /* 0x0000000000ff7886 */ /* 0x000fe20001820000 */
[----:B------:R-:W-:Y:S02]  /*30e0*/  UIADD3 UR10, UPT, UPT, UR7, 0x4c000, URZ ;  /* 0x0004c000070a7890 */ /* 0x000fe4000fffe0ff */
[----:B------:R-:W-:Y:S01]  /*30f0*/  LEA R82, R83, UR7, 0x2 ;  /* 0x0000000753527c11 */ /* 0x000fe2000f8e10ff */
[----:B------:R-:W-:Y:S01]  /*3100*/  VOTEU.ALL UP2, P3 ;  /* 0x0000000000ff7886 */ /* 0x000fe20001840000 */
[----:B------:R-:W-:Y:S01]  /*3110*/  VIADD R73, R0, 0xfffffffa ;  /* 0xfffffffa00497836 */ /* 0x000fe20000000000 */
[----:B------:R-:W-:-:S04]  /*3120*/  @!UP1 UIADD3 UR12, UPT, UPT, -UR5, 0x100000, URZ ;  /* 0x00100000050c9890 */ /* 0x000fc8000fffe1ff */
[----:B------:R-:W-:Y:S02]  /*3130*/  @!UP1 USHF.L.U32 UR13, UR12, 0xb, URZ ;  /* 0x0000000b0c0d9899 */ /* 0x000fe400080006ff */
[----:B------:R-:W-:Y:S01]  /*3140*/  @!UP1 USHF.L.U32 UR12, UR12, 0x1, URZ ;  /* 0x000000010c0c9899 */ /* 0x000fe200080006ff */
[----:B------:R-:W-:Y:S01]  /*3150*/  IMAD.WIDE R90, R2, 0x4, R44 ;  /* 0x00000004025a7825 */ /* 0x000fe200078e022c */
[----:B------:R-:W-:Y:S01]  /*3160*/  STTM.x128 tmem[UR9], RZ ;  /* 0x000000ff000079ed */ /* 0x000fe200083c0009 */
[----:B------:R-:W1:Y:S01]  /*3170*/  FENCE.VIEW.ASYNC.T ;  /* 0x00000000000073c6 */ /* 0x000e620000000200 */
[----:B------:R-:W-:-:S04]  /*3180*/  @!UP1 UIADD3 UR4, UPT, UPT, -UR5, 0x100000, URZ ;  /* 0x0010000005049890 */ /* 0x000fc8000fffe1ff */
[----:B------:R-:W-:Y:S02]  /*3190*/  @!UP1 USHF.L.U32 UR5, UR4, 0xb, URZ ;  /* 0x0000000b04059899 */ /* 0x000fe400080006ff */
[----:B------:R-:W-:Y:S01]  /*31a0*/  @!UP1 USHF.L.U32 UR4, UR4, 0x1, URZ ;  /* 0x0000000104049899 */ /* 0x000fe200080006ff */
[----:B-1----:R-:W-:Y:S01]  /*31b0*/  BAR.SYNC.DEFER_BLOCKING 0x0 ;  /* 0x0000000000007b1d */ /* 0x002fe20000010000 */
[----:B------:R-:W-:Y:S01]  /*31c0*/  ISETP.GE.U32.AND P6, PT, R72, 0x7fffff7c, PT ;  /* 0x7fffff7c4800780c */ /* 0x000fe20003fc6070 */
[----:B------:R-:W-:Y:S01]  /*31d0*/  VIADD R72, R0, 0xfffffff9 ;  /* 0xfffffff900487836 */ /* 0x000fe20000000000 */
[----:B------:R-:W-:Y:S01]  /*31e0*/  ISETP.GE.U32.AND P0, PT, R73, 0x7fffff7b, PT ;  /* 0x7fffff7b4900780c */ /* 0x000fe20003f06070 */
[C---:B------:R-:W-:Y:S01]  /*31f0*/  IMAD.WIDE R92, R2.reuse, 0x4, R34 ;  /* 0x00000004025c7825 */ /* 0x040fe200078e0222 */
[C---:B------:R-:W-:Y:S01]  /*3200*/  SHF.L.U32 R73, R2.reuse, 0x1, RZ ;  /* 0x0000000102497819 */ /* 0x040fe200000006ff */
[----:B------:R-:W-:Y:S02]  /*3210*/  VOTEU.ALL UP1, P3 ;  /* 0x0000000000ff7886 */ /* 0x000fe40001820000 */
[----:B------:R-:W-:-:S02]  /*3220*/  IMAD R75, R2, 0x3, RZ ;  /* 0x00000003024b7824 */ /* 0x000fc400078e02ff */
[----:B------:R-:W-:-:S04]  /*3230*/  IMAD.WIDE R88, R73, 0x4, R44 ;  /* 0x0000000449587825 */ /* 0x000fc800078e022c */
[----:B------:R-:W-:-:S04]  /*3240*/  IMAD.WIDE R84, R73, 0x4, R34 ;  /* 0x0000000449547825 */ /* 0x000fc800078e0222 */
[----:B------:R-:W-:-:S04]  /*3250*/  IMAD.WIDE R86, R75, 0x4, R44 ;  /* 0x000000044b567825 */ /* 0x000fc800078e022c */
[----:B------:R-:W-:Y:S01]  /*3260*/  IMAD.WIDE R76, R75, 0x4, R34 ;  /* 0x000000044b4c7825 */ /* 0x000fe200078e0222 */
[----:B------:R-:W1:Y:S02]  /*3270*/  FENCE.VIEW.ASYNC.S ;  /* 0x00000000000073c6 */ /* 0x000e640000000000 */
[----:B-1----:R1:W2:Y:S02]  /*3280*/  @!UP1 SYNCS.EXCH.64 URZ, [UR10], UR12 ;  /* 0x0000000c0aff95b2 */ /* 0x0022a40008000100 */
[----:B--2---:R-:W-:Y:S01]  /*3290*/  BAR.SYNC.DEFER_BLOCKING 0x0 ;  /* 0x0000000000007b1d */ /* 0x004fe20000010000 */
[C---:B------:R-:W-:Y:S02]  /*32a0*/  IMAD.SHL.U32 R73, R2.reuse, 0x4, RZ ;  /* 0x0000000402497824 */ /* 0x040fe400078e00ff */
[C---:B------:R-:W-:Y:S02]  /*32b0*/  IMAD R75, R2.reuse, 0x5, RZ ;  /* 0x00000005024b7824 */ /* 0x040fe400078e02ff */
[C---:B------:R-:W-:Y:S01]  /*32c0*/  IMAD.WIDE R94, R73.reuse, 0x4, R44 ;  /* 0x00000004495e7825 */ /* 0x040fe200078e022c */
[----:B------:R2:W-:Y:S03]  /*32d0*/  STL.64 [R1+0x3a0], R76 ;  /* 0x0003a04c01007387 */ /* 0x0005e60000100a00 */
[----:B------:R-:W-:Y:S01]  /*32e0*/  IMAD.WIDE R80, R73, 0x4, R34 ;  /* 0x0000000449507825 */ /* 0x000fe200078e0222 */
[----:B------:R3:W-:Y:S03]  /*32f0*/  STL.64 [R1+0x398], R94 ;  /* 0x0003985e01007387 */ /* 0x0007e60000100a00 */
[----:B------:R-:W-:Y:S01]  /*3300*/  IMAD.WIDE R78, R75, 0x4, R44 ;  /* 0x000000044b4e7825 */ /* 0x000fe200078e022c */
[----:B------:R4:W-:Y:S03]  /*3310*/  STL.64 [R1+0x390], R80 ;  /* 0x0003905001007387 */ /* 0x0009e60000100a00 */
[----:B------:R-:W-:-:S02]  /*3320*/  IMAD R73, R2, 0x6, RZ ;  /* 0x0000000602497824 */ /* 0x000fc400078e02ff */
[C---:B------:R-:W-:Y:S01]  /*3330*/  IMAD R248, R2.reuse, 0x3d, RZ ;  /* 0x0000003d02f87824 */ /* 0x040fe200078e02ff */
[----:B------:R5:W-:Y:S01]  /*3340*/  STL.64 [R1+0x388], R78 ;  /* 0x0003884e01007387 */ /* 0x000be20000100a00 */
[----:B------:R-:W-:Y:S02]  /*3350*/  IMAD R244, R2, 0x3e, RZ ;  /* 0x0000003e02f47824 */ /* 0x000fe400078e02ff */
[C---:B------:R-:W-:Y:S01]  /*3360*/  IMAD.WIDE R250, R248.reuse, 0x4, R44 ;  /* 0x00000004f8fa7825 */ /* 0x040fe200078e022c */
[----:B------:R1:W1:Y:S02]  /*3370*/  @!UP2 SYNCS.EXCH.64 URZ, [UR7+0x4c008], UR4 ;  /* 0x04c0080407ffa5b2 */ /* 0x0002640008000100 */
[----:B------:R-:W-:Y:S01]  /*3380*/  @!PT LDS RZ, [RZ] ;  /* 0x00000000fffff984 */ /* 0x000fe20000000800 */
[----:B------:R-:W-:Y:S01]  /*3390*/  @!PT LDS RZ, [RZ] ;  /* 0x00000000fffff984 */ /* 0x000fe20000000800 */
[----:B------:R-:W-:Y:S01]  /*33a0*/  @!PT LDS RZ, [RZ] ;  /* 0x00000000fffff984 */ /* 0x000fe20000000800 */
[----:B-1----:R-:W-:Y:S01]  /*33b0*/  LDGSTS.E [R82], desc[UR26][R44.64], !P1 ;  /* 0x000000002c527fae */ /* 0x002fe2000c9a101a */
[----:B------:R-:W-:-:S03]  /*33c0*/  IMAD.WIDE R248, R248, 0x4, R34 ;  /* 0x00000004f8f87825 */ /* 0x000fc600078e0222 */
[----:B------:R-:W-:Y:S01]  /*33d0*/  LDGSTS.E [R82+0x200], desc[UR26][R34.64], !P1 ;  /* 0x0020000022527fae */ /* 0x000fe2000c9a101a */
[----:B------:R-:W-:Y:S01]  /*33e0*/  ISETP.GE.U32.AND P1, PT, R72, 0x7fffff7a, PT ;  /* 0x7fffff7a4800780c */ /* 0x000fe20003f26070 */
[----:B------:R-:W-:Y:S02]  /*33f0*/  VIADD R72, R0, 0xfffffff8 ;  /* 0xfffffff800487836 */ /* 0x000fe40000000000 */
[----:B------:R-:W-:Y:S01]  /*3400*/  LDGSTS.E [R82+0x400], desc[UR26][R90.64], !P2 ;  /* 0x004000005a527fae */ /* 0x000fe2000d1a101a */
        /* <DEDUP_REMOVED lines=10> */
[----:B------:R-:W-:Y:S02]  /*34b0*/  IMAD R96, R2, 0x44, RZ ;  /* 0x0000004402607824 */ /* 0x000fe400078e02ff */
[----:B------:R-:W-:Y:S01]  /*34c0*/  VIADD R98, R0, 0xffffffb6 ;  /* 0xffffffb600627836 */ /* 0x000fe20000000000 */
[----:B------:R2:W-:Y:S01]  /*34d0*/  LDGSTS.E [R82+0xe00], desc[UR26][R76.64], !P5 ;  /* 0x00e000004c527fae */ /* 0x0005e2000e9a101a */
[----:B------:R-:W-:Y:S01]  /*34e0*/  ISETP.GE.U32.AND P5, PT, R72, 0x7fffff77, PT ;  /* 0x7fffff774800780c */ /* 0x000fe20003fa6070 */
[----:B------:R-:W-:Y:S01]  /*34f0*/  IMAD R100, R2, 0x45, RZ ;  /* 0x0000004502647824 */ /* 0x000fe200078e02ff */
[----:B------:R-:W-:Y:S01]  /*3500*/  IADD3 R72, PT, PT, R0, -0xb, RZ ;  /* 0xfffffff500487810 */ /* 0x000fe20007ffe0ff */
[----:B------:R3:W-:Y:S01]  /*3510*/  LDGSTS.E [R82+0x1000], desc[UR26][R94.64], !P6 ;  /* 0x010000005e527fae */ /* 0x0007e2000f1a101a */
[----:B------:R-:W-:-:S02]  /*3520*/  IMAD R104, R2, 0x46, RZ ;  /* 0x0000004602687824 */ /* 0x000fc400078e02ff */
[----:B------:R-:W-:Y:S01]  /*3530*/  VIADD R106, R0, 0xffffffb4 ;  /* 0xffffffb4006a7836 */ /* 0x000fe20000000000 */
[----:B------:R4:W-:Y:S01]  /*3540*/  LDGSTS.E [R82+0x1200], desc[UR26][R80.64], !P6 ;  /* 0x0120000050527fae */ /* 0x0009e2000f1a101a */
[----:B------:R-:W-:Y:S01]  /*3550*/  ISETP.GE.U32.AND P6, PT, R72, 0x7fffff76, PT ;  /* 0x7fffff764800780c */ /* 0x000fe20003fc6070 */
[----:B------:R-:W-:Y:S02]  /*3560*/  VIADD R72, R0, 0xfffffff4 ;  /* 0xfffffff400487836 */ /* 0x000fe40000000000 */
[----:B--2---:R-:W-:Y:S01]  /*3570*/  IMAD.WIDE R76, R75, 0x4, R34 ;  /* 0x000000044b4c7825 */ /* 0x004fe200078e0222 */
[----:B------:R5:W-:Y:S03]  /*3580*/  LDGSTS.E [R82+0x1400], desc[UR26][R78.64], !P0 ;  /* 0x014000004e527fae */ /* 0x000be6000c1a101a */
[----:B---3--:R-:W-:Y:S01]  /*3590*/  IMAD.WIDE R94, R73, 0x4, R44 ;  /* 0x00000004495e7825 */ /* 0x008fe200078e022c */
[----:B------:R1:W-:Y:S01]  /*35a0*/  LDGSTS.E [R82+0x1600], desc[UR26][R76.64], !P0 ;  /* 0x016000004c527fae */ /* 0x0003e2000c1a101a */
[----:B------:R-:W-:-:S02]  /*35b0*/  ISETP.GE.U32.AND P0, PT, R72, 0x7fffff75, PT ;  /* 0x7fffff754800780c */ /* 0x000fc40003f06070 */
[----:B----4-:R-:W-:Y:S01]  /*35c0*/  IMAD.WIDE R80, R73, 0x4, R34 ;  /* 0x0000000449507825 */ /* 0x010fe200078e0222 */
[----:B------:R2:W-:Y:S01]  /*35d0*/  LDGSTS.E [R82+0x1800], desc[UR26][R94.64], !P1 ;  /* 0x018000005e527fae */ /* 0x0005e2000c9a101a */
[C---:B------:R-:W-:Y:S02]  /*35e0*/  SHF.L.U32 R73, R2.reuse, 0x3, RZ ;  /* 0x0000000302497819 */ /* 0x040fe400000006ff */
[----:B------:R-:W-:Y:S01]  /*35f0*/  IMAD R75, R2, 0x7, RZ ;  /* 0x00000007024b7824 */ /* 0x000fe200078e02ff */
[----:B------:R1:W-:Y:S01]  /*3600*/  STL.64 [R1+0x380], R76 ;  /* 0x0003804c01007387 */ /* 0x0003e20000100a00 */
[----:B------:R-:W-:Y:S02]  /*3610*/  VIADD R72, R0, 0xfffffff3 ;  /* 0xfffffff300487836 */ /* 0x000fe40000000000 */
[--C-:B-----5:R-:W-:Y:S01]  /*3620*/  IMAD.WIDE R78, R75, 0x4, R44.reuse ;  /* 0x000000044b4e7825 */ /* 0x120fe200078e022c */
[----:B------:R3:W-:Y:S02]  /*3630*/  LDGSTS.E [R82+0x1a00], desc[UR26][R80.64], !P1 ;  /* 0x01a0000050527fae */ /* 0x0007e4000c9a101a */
[----:B------:R-:W-:Y:S01]  /*3640*/  ISETP.GE.U32.AND P1, PT, R72, 0x7fffff74, PT ;  /* 0x7fffff744800780c */ /* 0x000fe20003f26070 */
[----:B------:R-:W-:Y:S01]  /*3650*/  VIADD R72, R0, 0xfffffff2 ;  /* 0xfffffff200487836 */ /* 0x000fe20000000000 */
[----:B------:R2:W-:Y:S01]  /*3660*/  STL.64 [R1+0x378], R94 ;  /* 0x0003785e01007387 */ /* 0x0005e20000100a00 */
[----:B------:R-:W-:-:S03]  /*3670*/  IMAD.WIDE R102, R104, 0x4, R44 ;  /* 0x0000000468667825 */ /* 0x000fc600078e022c */
[----:B------:R4:W-:Y:S01]  /*3680*/  LDGSTS.E [R82+0x1c00], desc[UR26][R78.64], !P2 ;  /* 0x01c000004e527fae */ /* 0x0009e2000d1a101a */
[----:B-1----:R-:W-:-:S03]  /*3690*/  IMAD.WIDE R76, R75, 0x4, R34 ;  /* 0x000000044b4c7825 */ /* 0x002fc600078e0222 */
[----:B------:R3:W-:Y:S01]  /*36a0*/  STL.64 [R1+0x370], R80 ;  /* 0x0003705001007387 */ /* 0x0007e20000100a00 */
[----:B------:R-:W-:Y:S02]  /*36b0*/  IMAD R75, R2, 0x9, RZ ;  /* 0x00000009024b7824 */ /* 0x000fe400078e02ff */
[----:B------:R-:W-:Y:S01]  /*36c0*/  IMAD.WIDE R104, R104, 0x4, R34 ;  /* 0x0000000468687825 */ /* 0x000fe200078e0222 */
[----:B------:R1:W-:Y:S01]  /*36d0*/  LDGSTS.E [R82+0x1e00], desc[UR26][R76.64], !P2 ;  /* 0x01e000004c527fae */ /* 0x0003e2000d1a101a */
[----:B------:R-:W-:Y:S02]  /*36e0*/  ISETP.GE.U32.AND P2, PT, R72, 0x7fffff73, PT ;  /* 0x7fffff734800780c */ /* 0x000fe40003f46070 */
[C---:B--2---:R-:W-:Y:S01]  /*36f0*/  IMAD.WIDE R94, R73.reuse, 0x4, R44 ;  /* 0x00000004495e7825 */ /* 0x044fe200078e022c */
[----:B------:R4:W-:Y:S03]  /*3700*/  STL.64 [R1+0x368], R78 ;  /* 0x0003684e01007387 */ /* 0x0009e60000100a00 */
[----:B------:R-:W-:Y:S01]  /*3710*/  VIADD R72, R0, 0xfffffff1 ;  /* 0xfffffff100487836 */ /* 0x000fe20000000000 */
[----:B------:R2:W-:Y:S01]  /*3720*/  LDGSTS.E [R82+0x2000], desc[UR26][R94.64], !P4 ;  /* 0x020000005e527fae */ /* 0x0005e2000e1a101a */
[----:B---3--:R-:W-:-:S03]  /*3730*/  IMAD.WIDE R80, R73, 0x4, R34 ;  /* 0x0000000449507825 */ /* 0x008fc600078e0222 */
[----:B------:R1:W-:Y:S01]  /*3740*/  STL.64 [R1+0x360], R76 ;  /* 0x0003604c01007387 */ /* 0x0003e20000100a00 */
[C---:B------:R-:W-:Y:S02]  /*3750*/  IMAD R73, R2.reuse, 0xa, RZ ;  /* 0x0000000a02497824 */ /* 0x040fe400078e02ff */
[----:B------:R-:W-:Y:S01]  /*3760*/  IMAD R108, R2, 0x47, RZ ;  /* 0x00000047026c7824 */ /* 0x000fe200078e02ff */
[----:B------:R3:W-:Y:S01]  /*3770*/  LDGSTS.E [R82+0x2200], desc[UR26][R80.64], !P4 ;  /* 0x0220000050527fae */ /* 0x0007e2000e1a101a */
[C---:B----4-:R-:W-:Y:S01]  /*3780*/  IMAD.WIDE R78, R75.reuse, 0x4, R44 ;  /* 0x000000044b4e7825 */ /* 0x050fe200078e022c */
[----:B------:R-:W-:Y:S02]  /*3790*/  ISETP.GE.U32.AND P4, PT, R72, 0x7fffff72, PT ;  /* 0x7fffff724800780c */ /* 0x000fe40003f86070 */
[----:B------:R2:W-:Y:S01]  /*37a0*/  STL.64 [R1+0x358], R94 ;  /* 0x0003585e01007387 */ /* 0x0005e20000100a00 */
[----:B------:R-:W-:Y:S02]  /*37b0*/  VIADD R72, R0, 0xfffffff0 ;  /* 0xfffffff000487836 */ /* 0x000fe40000000000 */
[----:B------:R-:W-:Y:S01]  /*37c0*/  IMAD R112, R2, 0x48, RZ ;  /* 0x0000004802707824 */ /* 0x000fe200078e02ff */
[----:B------:R4:W-:Y:S01]  /*37d0*/  LDGSTS.E [R82+0x2400], desc[UR26][R78.64], !P5 ;  /* 0x024000004e527fae */ /* 0x0009e2000e9a101a */
[----:B-1----:R-:W-:-:S03]  /*37e0*/  IMAD.WIDE R76, R75, 0x4, R34 ;  /* 0x000000044b4c7825 */ /* 0x002fc600078e0222 */
[----:B------:R3:W-:Y:S01]  /*37f0*/  STL.64 [R1+0x350], R80 ;  /* 0x0003505001007387 */ /* 0x0007e20000100a00 */
[----:B------:R-:W-:Y:S02]  /*3800*/  IMAD R75, R2, 0xb, RZ ;  /* 0x0000000b024b7824 */ /* 0x000fe400078e02ff */
[----:B------:R-:W-:Y:S01]  /*3810*/  VIADD R114, R0, 0xffffffb2 ;  /* 0xffffffb200727836 */ /* 0x000fe20000000000 */
[----:B------:R1:W-:Y:S01]  /*3820*/  LDGSTS.E [R82+0x2600], desc[UR26][R76.64], !P5 ;  /* 0x026000004c527fae */ /* 0x0003e2000e9a101a */
[C-C-:B--2---:R-:W-:Y:S01]  /*3830*/  IMAD.WIDE R94, R73.reuse, 0x4, R44.reuse ;  /* 0x00000004495e7825 */ /* 0x144fe200078e022c */
[----:B------:R-:W-:Y:S02]  /*3840*/  ISETP.GE.U32.AND P5, PT, R72, 0x7fffff71, PT ;  /* 0x7fffff714800780c */ /* 0x000fe40003fa6070 */
[----:B------:R4:W-:Y:S01]  /*3850*/  STL.64 [R1+0x348], R78 ;  /* 0x0003484e01007387 */ /* 0x0009e20000100a00 */
[----:B------:R-:W-:Y:S02]  /*3860*/  VIADD R72, R0, 0xffffffef ;  /* 0xffffffef00487836 */ /* 0x000fe40000000000 */
[----:B------:R-:W-:Y:S01]  /*3870*/  IMAD.WIDE R110, R112, 0x4, R44 ;  /* 0x00000004706e7825 */ /* 0x000fe200078e022c */
[----:B------:R1:W-:Y:S03]  /*3880*/  STL.64 [R1+0x340], R76 ;  /* 0x0003404c01007387 */ /* 0x0003e60000100a00 */
[----:B---3--:R-:W-:Y:S01]  /*3890*/  IMAD.WIDE R80, R73, 0x4, R34 ;  /* 0x0000000449507825 */ /* 0x008fe200078e0222 */
[----:B------:R2:W-:Y:S03]  /*38a0*/  LDGSTS.E [R82+0x2800], desc[UR26][R94.64], !P6 ;  /* 0x028000005e527fae */ /* 0x0005e6000f1a101a */
[----:B------:R-:W-:Y:S01]  /*38b0*/  IMAD R73, R2, 0xc, RZ ;  /* 0x0000000c02497824 */ /* 0x000fe200078e02ff */
[----:B------:R3:W-:Y:S01]  /*38c0*/  LDGSTS.E [R82+0x2a00], desc[UR26][R80.64], !P6 ;  /* 0x02a0000050527fae */ /* 0x0007e2000f1a101a */
[----:B----4-:R-:W-:Y:S01]  /*38d0*/  IMAD.WIDE R78, R75, 0x4, R44 ;  /* 0x000000044b4e7825 */ /* 0x010fe200078e022c */
[----:B------:R-:W-:-:S02]  /*38e0*/  ISETP.GE.U32.AND P6, PT, R72, 0x7fffff70, PT ;  /* 0x7fffff704800780c */ /* 0x000fc40003fc6070 */
[----:B------:R-:W-:Y:S01]  /*38f0*/  IADD3 R72, PT, PT, R0, -0x12, RZ ;  /* 0xffffffee00487810 */ /* 0x000fe20007ffe0ff */
[--C-:B-1----:R-:W-:Y:S01]  /*3900*/  IMAD.WIDE R76, R75, 0x4, R34.reuse ;  /* 0x000000044b4c7825 */ /* 0x102fe200078e0222 */
[----:B------:R2:W-:Y:S03]  /*3910*/  STL.64 [R1+0x338], R94 ;  /* 0x0003385e01007387 */ /* 0x0005e60000100a00 */
[----:B------:R-:W-:Y:S01]  /*3920*/  IMAD R75, R2, 0xd, RZ ;  /* 0x0000000d024b7824 */ /* 0x000fe200078e02ff */
[----:B------:R1:W-:Y:S01]  /*3930*/  LDGSTS.E [R82+0x2c00], desc[UR26][R78.64], !P0 ;  /* 0x02c000004e527fae */ /* 0x0003e2000c1a101a */
[----:B------:R-:W-:-:S03]  /*3940*/  IMAD.WIDE R112, R112, 0x4, R34 ;  /* 0x0000000470707825 */ /* 0x000fc600078e0222 */
[----:B------:R3:W-:Y:S01]  /*3950*/  STL.64 [R1+0x330], R80 ;  /* 0x0003305001007387 */ /* 0x0007e20000100a00 */
[C---:B------:R-:W-:Y:S02]  /*3960*/  IMAD R116, R2.reuse, 0x49, RZ ;  /* 0x0000004902747824 */ /* 0x040fe400078e02ff */
[----:B------:R-:W-:Y:S01]  /*3970*/  IMAD R120, R2, 0x4a, RZ ;  /* 0x0000004a02787824 */ /* 0x000fe200078e02ff */
[----:B------:R4:W-:Y:S01]  /*3980*/  LDGSTS.E [R82+0x2e00], desc[UR26][R76.64], !P0 ;  /* 0x02e000004c527fae */ /* 0x0009e2000c1a101a */
[C---:B--2---:R-:W-:Y:S01]  /*3990*/  IMAD.WIDE R94, R73.reuse, 0x4, R44 ;  /* 0x00000004495e7825 */ /* 0x044fe200078e022c */
[----:B------:R-:W-:Y:S02]  /*39a0*/  ISETP.GE.U32.AND P0, PT, R72, 0x7fffff6f, PT ;  /* 0x7fffff6f4800780c */ /* 0x000fe40003f06070 */
[----:B------:R1:W-:Y:S01]  /*39b0*/  STL.64 [R1+0x328], R78 ;  /* 0x0003284e01007387 */ /* 0x0003e20000100a00 */
[C---:B------:R-:W-:Y:S02]  /*39c0*/  VIADD R72, R0.reuse, 0xffffffed ;  /* 0xffffffed00487836 */ /* 0x040fe40000000000 */
[----:B------:R-:W-:Y:S01]  /*39d0*/  VIADD R122, R0, 0xffffffb0 ;  /* 0xffffffb0007a7836 */ /* 0x000fe20000000000 */
[----:B------:R2:W-:Y:S01]  /*39e0*/  LDGSTS.E [R82+0x3000], desc[UR26][R94.64], !P1 ;  /* 0x030000005e527fae */ /* 0x0005e2000c9a101a */
[----:B---3--:R-:W-:-:S03]  /*39f0*/  IMAD.WIDE R80, R73, 0x4, R34 ;  /* 0x0000000449507825 */ /* 0x008fc600078e0222 */
[----:B------:R4:W-:Y:S01]  /*3a00*/  STL.64 [R1+0x318], R76 ;  /* 0x0003184c01007387 */ /* 0x0009e20000100a00 */
[----:B------:R-:W-:Y:S02]  /*3a10*/  IMAD R73, R2, 0xe, RZ ;  /* 0x0000000e02497824 */ /* 0x000fe400078e02ff */
[--C-:B------:R-:W-:Y:S01]  /*3a20*/  IMAD.WIDE R118, R120, 0x4, R44.reuse ;  /* 0x0000000478767825 */ /* 0x100fe200078e022c */
[----:B------:R3:W-:Y:S01]  /*3a30*/  LDGSTS.E [R82+0x3200], desc[UR26][R80.64], !P1 ;  /* 0x0320000050527fae */ /* 0x0007e2000c9a101a */
[----:B------:R-:W-:Y:S02]  /*3a40*/  ISETP.GE.U32.AND P1, PT, R72, 0x7fffff6e, PT ;  /* 0x7fffff6e4800780c */ /* 0x000fe40003f26070 */
[C---:B-1----:R-:W-:Y:S01]  /*3a50*/  IMAD.WIDE R78, R75.reuse, 0x4, R44 ;  /* 0x000000044b4e7825 */ /* 0x042fe200078e022c */
[----:B------:R2:W-:Y:S03]  /*3a60*/  STL.64 [R1+0x310], R94 ;  /* 0x0003105e01007387 */ /* 0x0005e60000100a00 */
[----:B------:R-:W-:Y:S01]  /*3a70*/  VIADD R72, R0, 0xffffffec ;  /* 0xffffffec00487836 */ /* 0x000fe20000000000 */
[----:B------:R1:W-:Y:S01]  /*3a80*/  LDGSTS.E [R82+0x3400], desc[UR26][R78.64], !P2 ;  /* 0x034000004e527fae */ /* 0x0003e2000d1a101a */
[----:B----4-:R-:W-:-:S03]  /*3a90*/  IMAD.WIDE R76, R75, 0x4, R34 ;  /* 0x000000044b4c7825 */ /* 0x010fc600078e0222 */
        /* <DEDUP_REMOVED lines=8> */
[----:B------:R4:W-:Y:S01]  /*3b20*/  STL.64 [R1+0x2f8], R76 ;  /* 0x0002f84c01007387 */ /* 0x0009e20000100a00 */
[----:B---3--:R-:W-:-:S03]  /*3b30*/  IMAD.WIDE R80, R73, 0x4, R34 ;  /* 0x0000000449507825 */ /* 0x008fc600078e0222 */
[----:B------:R2:W-:Y:S01]  /*3b40*/  LDGSTS.E [R82+0x3800], desc[UR26][R94.64], !P4 ;  /* 0x038000005e527fae */ /* 0x0005e2000e1a101a */
[C---:B------:R-:W-:Y:S02]  /*3b50*/  IMAD.SHL.U32 R73, R2.reuse, 0x10, RZ ;  /* 0x0000001002497824 */ /* 0x040fe400078e00ff */
[----:B------:R-:W-:Y:S01]  /*3b60*/  IMAD R124, R2, 0x4b, RZ ;  /* 0x0000004b027c7824 */ /* 0x000fe200078e02ff */
[----:B------:R3:W-:Y:S01]  /*3b70*/  LDGSTS.E [R82+0x3a00], desc[UR26][R80.64], !P4 ;  /* 0x03a0000050527fae */ /* 0x0007e2000e1a101a */
[C---:B-1----:R-:W-:Y:S01]  /*3b80*/  IMAD.WIDE R78, R75.reuse, 0x4, R44 ;  /* 0x000000044b4e7825 */ /* 0x042fe200078e022c */
[----:B------:R-:W-:Y:S02]  /*3b90*/  ISETP.GE.U32.AND P4, PT, R72, 0x7fffff6c, PT ;  /* 0x7fffff6c4800780c */ /* 0x000fe40003f86070 */
[----:B------:R-:W-:Y:S01]  /*3ba0*/  IADD3 R72, PT, PT, R0, -0x16, RZ ;  /* 0xffffffea00487810 */ /* 0x000fe20007ffe0ff */
[----:B----4-:R-:W-:Y:S01]  /*3bb0*/  IMAD.WIDE R76, R75, 0x4, R34 ;  /* 0x000000044b4c7825 */ /* 0x010fe200078e0222 */
[----:B------:R2:W-:Y:S03]  /*3bc0*/  STL.64 [R1+0x2f0], R94 ;  /* 0x0002f05e01007387 */ /* 0x0005e60000100a00 */
[C---:B------:R-:W-:Y:S01]  /*3bd0*/  IMAD R75, R2.reuse, 0x11, RZ ;  /* 0x00000011024b7824 */ /* 0x040fe200078e02ff */
[----:B------:R1:W-:Y:S01]  /*3be0*/  LDGSTS.E [R82+0x3c00], desc[UR26][R78.64], !P5 ;  /* 0x03c000004e527fae */ /* 0x0003e2000e9a101a */
[----:B------:R-:W-:-:S02]  /*3bf0*/  IMAD R128, R2, 0x4c, RZ ;  /* 0x0000004c02807824 */ /* 0x000fc400078e02ff */
[----:B------:R-:W-:Y:S01]  /*3c00*/  VIADD R130, R0, 0xffffffae ;  /* 0xffffffae00827836 */ /* 0x000fe20000000000 */
[----:B------:R3:W-:Y:S01]  /*3c10*/  STL.64 [R1+0x2e8], R80 ;  /* 0x0002e85001007387 */ /* 0x0007e20000100a00 */
[----:B------:R-:W-:-:S03]  /*3c20*/  IMAD.WIDE R126, R128, 0x4, R44 ;  /* 0x00000004807e7825 */ /* 0x000fc600078e022c */
[----:B------:R4:W-:Y:S01]  /*3c30*/  LDGSTS.E [R82+0x3e00], desc[UR26][R76.64], !P5 ;  /* 0x03e000004c527fae */ /* 0x0009e2000e9a101a */
[C---:B--2---:R-:W-:Y:S01]  /*3c40*/  IMAD.WIDE R94, R73.reuse, 0x4, R44 ;  /* 0x00000004495e7825 */ /* 0x044fe200078e022c */
[----:B------:R-:W-:Y:S02]  /*3c50*/  ISETP.GE.U32.AND P5, PT, R72, 0x7fffff6b, PT ;  /* 0x7fffff6b4800780c */ /* 0x000fe40003fa6070 */
[----:B------:R1:W-:Y:S01]  /*3c60*/  STL.64 [R1+0x2e0], R78 ;  /* 0x0002e04e01007387 */ /* 0x0003e20000100a00 */
[----:B------:R-:W-:Y:S02]  /*3c70*/  VIADD R72, R0, 0xffffffe9 ;  /* 0xffffffe900487836 */ /* 0x000fe40000000000 */
[--C-:B------:R-:W-:Y:S01]  /*3c80*/  IMAD.WIDE R128, R128, 0x4, R34.reuse ;  /* 0x0000000480807825 */ /* 0x100fe200078e0222 */
[----:B------:R2:W-:Y:S03]  /*3c90*/  LDGSTS.E [R82+0x4000], desc[UR26][R94.64], !P6 ;  /* 0x040000005e527fae */ /* 0x0005e6000f1a101a */
[----:B---3--:R-:W-:Y:S01]  /*3ca0*/  IMAD.WIDE R80, R73, 0x4, R34 ;  /* 0x0000000449507825 */ /* 0x008fe200078e0222 */
[----:B------:R4:W-:Y:S03]  /*3cb0*/  STL.64 [R1+0x2d8], R76 ;  /* 0x0002d84c01007387 */ /* 0x0009e60000100a00 */
[----:B------:R-:W-:Y:S01]  /*3cc0*/  IMAD R73, R2, 0x12, RZ ;  /* 0x0000001202497824 */ /* 0x000fe200078e02ff */
[----:B------:R3:W-:Y:S01]  /*3cd0*/  LDGSTS.E [R82+0x4200], desc[UR26][R80.64], !P6 ;  /* 0x0420000050527fae */ /* 0x0007e2000f1a101a */
[----:B-1----:R-:W-:Y:S01]  /*3ce0*/  IMAD.WIDE R78, R75, 0x4, R44 ;  /* 0x000000044b4e7825 */ /* 0x002fe200078e022c */
[----:B------:R-:W-:-:S02]  /*3cf0*/  ISETP.GE.U32.AND P6, PT, R72, 0x7fffff6a, PT ;  /* 0x7fffff6a4800780c */ /* 0x000fc40003fc6070 */
[----:B------:R2:W-:Y:S01]  /*3d00*/  STL.64 [R1+0x2d0], R94 ;  /* 0x0002d05e01007387 */ /* 0x0005e20000100a00 */
[----:B------:R-:W-:Y:S02]  /*3d10*/  VIADD R72, R0, 0xffffffe8 ;  /* 0xffffffe800487836 */ /* 0x000fe40000000000 */
[----:B------:R-:W-:Y:S01]  /*3d20*/  IMAD R132, R2, 0x4d, RZ ;  /* 0x0000004d02847824 */ /* 0x000fe200078e02ff */
[----:B------:R3:W-:Y:S01]  /*3d30*/  STL.64 [R1+0x2c8], R80 ;  /* 0x0002c85001007387 */ /* 0x0007e20000100a00 */
[----:B----4-:R-:W-:-:S03]  /*3d40*/  IMAD.WIDE R76, R75, 0x4, R34 ;  /* 0x000000044b4c7825 */ /* 0x010fc600078e0222 */
[----:B------:R1:W-:Y:S01]  /*3d50*/  LDGSTS.E [R82+0x4400], desc[UR26][R78.64], !P0 ;  /* 0x044000004e527fae */ /* 0x0003e2000c1a101a */
[C---:B------:R-:W-:Y:S02]  /*3d60*/  IMAD R75, R2.reuse, 0x13, RZ ;  /* 0x00000013024b7824 */ /* 0x040fe400078e02ff */
[----:B------:R-:W-:Y:S01]  /*3d70*/  IMAD R136, R2, 0x4e, RZ ;  /* 0x0000004e02887824 */ /* 0x000fe200078e02ff */
[----:B------:R4:W-:Y:S01]  /*3d80*/  LDGSTS.E [R82+0x4600], desc[UR26][R76.64], !P0 ;  /* 0x046000004c527fae */ /* 0x0009e2000c1a101a */
[C---:B--2---:R-:W-:Y:S01]  /*3d90*/  IMAD.WIDE R94, R73.reuse, 0x4, R44 ;  /* 0x00000004495e7825 */ /* 0x044fe200078e022c */
[----:B------:R-:W-:Y:S02]  /*3da0*/  ISETP.GE.U32.AND P0, PT, R72, 0x7fffff69, PT ;  /* 0x7fffff694800780c */ /* 0x000fe40003f06070 */
[----:B------:R-:W-:Y:S01]  /*3db0*/  IADD3 R72, PT, PT, R0, -0x19, RZ ;  /* 0xffffffe700487810 */ /* 0x000fe20007ffe0ff */
[----:B---3--:R-:W-:Y:S01]  /*3dc0*/  IMAD.WIDE R80, R73, 0x4, R34 ;  /* 0x0000000449507825 */ /* 0x008fe200078e0222 */
[----:B------:R1:W-:Y:S03]  /*3dd0*/  STL.64 [R1+0x2c0], R78 ;  /* 0x0002c04e01007387 */ /* 0x0003e60000100a00 */
[----:B------:R-:W-:Y:S01]  /*3de0*/  IMAD R73, R2, 0x14, RZ ;  /* 0x0000001402497824 */ /* 0x000fe200078e02ff */
[----:B------:R2:W-:Y:S01]  /*3df0*/  LDGSTS.E [R82+0x4800], desc[UR26][R94.64], !P1 ;  /* 0x048000005e527fae */ /* 0x0005e2000c9a101a */
[----:B------:R-:W-:-:S02]  /*3e00*/  VIADD R138, R0, 0xffffffac ;  /* 0xffffffac008a7836 */ /* 0x000fc40000000000 */
[C---:B------:R-:W-:Y:S01]  /*3e10*/  IMAD.WIDE R134, R136.reuse, 0x4, R44 ;  /* 0x0000000488867825 */ /* 0x040fe200078e022c */
[----:B------:R4:W-:Y:S03]  /*3e20*/  STL.64 [R1+0x2b8], R76 ;  /* 0x0002b84c01007387 */ /* 0x0009e60000100a00 */
[----:B------:R-:W-:Y:S01]  /*3e30*/  IMAD.WIDE R136, R136, 0x4, R34 ;  /* 0x0000000488887825 */ /* 0x000fe200078e0222 */
        /* <DEDUP_REMOVED lines=8> */
[C---:B------:R-:W-:Y:S02]  /*3ec0*/  IMAD R75, R2.reuse, 0x15, RZ ;  /* 0x00000015024b7824 */ /* 0x040fe400078e02ff */
[----:B------:R-:W-:Y:S01]  /*3ed0*/  IMAD R140, R2, 0x4f, RZ ;  /* 0x0000004f028c7824 */ /* 0x000fe200078e02ff */
[----:B------:R4:W-:Y:S01]  /*3ee0*/  LDGSTS.E [R82+0x4e00], desc[UR26][R76.64], !P2 ;  /* 0x04e000004c527fae */ /* 0x0009e2000d1a101a */
[C---:B--2---:R-:W-:Y:S01]  /*3ef0*/  IMAD.WIDE R94, R73.reuse, 0x4, R44 ;  /* 0x00000004495e7825 */ /* 0x044fe200078e022c */
[----:B------:R-:W-:Y:S02]  /*3f00*/  ISETP.GE.U32.AND P2, PT, R72, 0x7fffff67, PT ;  /* 0x7fffff674800780c */ /* 0x000fe40003f46070 */
[----:B------:R1:W-:Y:S01]  /*3f10*/  STL.64 [R1+0x2a0], R78 ;  /* 0x0002a04e01007387 */ /* 0x0003e20000100a00 */
[----:B------:R-:W-:Y:S02]  /*3f20*/  VIADD R72, R0, 0xffffffe5 ;  /* 0xffffffe500487836 */ /* 0x000fe40000000000 */
[----:B------:R-:W-:Y:S01]  /*3f30*/  IMAD R144, R2, 0x50, RZ ;  /* 0x0000005002907824 */ /* 0x000fe200078e02ff */
[----:B------:R2:W-:Y:S01]  /*3f40*/  LDGSTS.E [R82+0x5000], desc[UR26][R94.64], !P4 ;  /* 0x050000005e527fae */ /* 0x0005e2000e1a101a */
[----:B---3--:R-:W-:-:S03]  /*3f50*/  IMAD.WIDE R80, R73, 0x4, R34 ;  /* 0x0000000449507825 */ /* 0x008fc600078e0222 */
[----:B------:R4:W-:Y:S01]  /*3f60*/  STL.64 [R1+0x298], R76 ;  /* 0x0002984c01007387 */ /* 0x0009e20000100a00 */
[----:B------:R-:W-:Y:S02]  /*3f70*/  IMAD R73, R2, 0x16, RZ ;  /* 0x0000001602497824 */ /* 0x000fe400078e02ff */
[----:B------:R-:W-:Y:S01]  /*3f80*/  VIADD R146, R0, 0xffffffaa ;  /* 0xffffffaa00927836 */ /* 0x000fe20000000000 */
[----:B------:R3:W-:Y:S01]  /*3f90*/  LDGSTS.E [R82+0x5200], desc[UR26][R80.64], !P4 ;  /* 0x0520000050527fae */ /* 0x0007e2000e1a101a */
[C-C-:B-1----:R-:W-:Y:S01]  /*3fa0*/  IMAD.WIDE R78, R75.reuse, 0x4, R44.reuse ;  /* 0x000000044b4e7825 */ /* 0x142fe200078e022c */
[----:B------:R-:W-:Y:S02]  /*3fb0*/  ISETP.GE.U32.AND P4, PT, R72, 0x7fffff66, PT ;  /* 0x7fffff664800780c */ /* 0x000fe40003f86070 */
[----:B------:R2:W-:Y:S01]  /*3fc0*/  STL.64 [R1+0x290], R94 ;  /* 0x0002905e01007387 */ /* 0x0005e20000100a00 */
[----:B------:R-:W-:Y:S02]  /*3fd0*/  VIADD R72, R0, 0xffffffe4 ;  /* 0xffffffe400487836 */ /* 0x000fe40000000000 */
[----:B------:R-:W-:Y:S01]  /*3fe0*/  IMAD.WIDE R142, R144, 0x4, R44 ;  /* 0x00000004908e7825 */ /* 0x000fe200078e022c */
[----:B------:R3:W-:Y:S03]  /*3ff0*/  STL.64 [R1+0x288], R80 ;  /* 0x0002885001007387 */ /* 0x0007e60000100a00 */
[----:B----4-:R-:W-:Y:S01]  /*4000*/  IMAD.WIDE R76, R75, 0x4, R34 ;  /* 0x000000044b4c7825 */ /* 0x010fe200078e0222 */
[----:B------:R1:W-:Y:S03]  /*4010*/  LDGSTS.E [R82+0x5400], desc[UR26][R78.64], !P5 ;  /* 0x054000004e527fae */ /* 0x0003e6000e9a101a */
[----:B------:R-:W-:Y:S01]  /*4020*/  IMAD R75, R2, 0x17, RZ ;  /* 0x00000017024b7824 */ /* 0x000fe200078e02ff */
[----:B------:R4:W-:Y:S01]  /*4030*/  LDGSTS.E [R82+0x5600], desc[UR26][R76.64], !P5 ;  /* 0x056000004c527fae */ /* 0x0009e2000e9a101a */
[----:B--2---:R-:W-:Y:S01]  /*4040*/  IMAD.WIDE R94, R73, 0x4, R44 ;  /* 0x00000004495e7825 */ /* 0x004fe200078e022c */
[----:B------:R-:W-:-:S02]  /*4050*/  ISETP.GE.U32.AND P5, PT, R72, 0x7fffff65, PT ;  /* 0x7fffff654800780c */ /* 0x000fc40003fa6070 */
[----:B------:R-:W-:Y:S01]  /*4060*/  IADD3 R72, PT, PT, R0, -0x1d, RZ ;  /* 0xffffffe300487810 */ /* 0x000fe20007ffe0ff */
[--C-:B---3--:R-:W-:Y:S01]  /*4070*/  IMAD.WIDE R80, R73, 0x4, R34.reuse ;  /* 0x0000000449507825 */ /* 0x108fe200078e0222 */
        /* <DEDUP_REMOVED lines=8> */
[C---:B-1----:R-:W-:Y:S01]  /*4100*/  IMAD.WIDE R78, R75.reuse, 0x4, R44 ;  /* 0x000000044b4e7825 */ /* 0x042fe200078e022c */
[----:B------:R-:W-:Y:S02]  /*4110*/  ISETP.GE.U32.AND P6, PT, R72, 0x7fffff64, PT ;  /* 0x7fffff644800780c */ /* 0x000fe40003fc6070 */
[----:B------:R2:W-:Y:S01]  /*4120*/  STL.64 [R1+0x270], R94 ;  /* 0x0002705e01007387 */ /* 0x0005e20000100a00 */
[C---:B------:R-:W-:Y:S02]  /*4130*/  VIADD R72, R0.reuse, 0xffffffe2 ;  /* 0xffffffe200487836 */ /* 0x040fe40000000000 */
[----:B------:R-:W-:Y:S01]  /*4140*/  VIADD R154, R0, 0xffffffa8 ;  /* 0xffffffa8009a7836 */ /* 0x000fe20000000000 */
[----:B------:R1:W-:Y:S01]  /*4150*/  LDGSTS.E [R82+0x5c00], desc[UR26][R78.64], !P0 ;  /* 0x05c000004e527fae */ /* 0x0003e2000c1a101a */
[----:B----4-:R-:W-:-:S03]  /*4160*/  IMAD.WIDE R76, R75, 0x4, R34 ;  /* 0x000000044b4c7825 */ /* 0x010fc600078e0222 */
[----:B------:R3:W-:Y:S01]  /*4170*/  STL.64 [R1+0x268], R80 ;  /* 0x0002685001007387 */ /* 0x0007e20000100a00 */
[----:B------:R-:W-:Y:S02]  /*4180*/  IMAD R75, R2, 0x19, RZ ;  /* 0x00000019024b7824 */ /* 0x000fe400078e02ff */
[--C-:B------:R-:W-:Y:S01]  /*4190*/  IMAD.WIDE R150, R152, 0x4, R44.reuse ;  /* 0x0000000498967825 */ /* 0x100fe200078e022c */
        /* <DEDUP_REMOVED lines=8> */
[----:B------:R-:W-:Y:S02]  /*4220*/  IMAD R73, R2, 0x1a, RZ ;  /* 0x0000001a02497824 */ /* 0x000fe400078e02ff */
[----:B------:R-:W-:Y:S01]  /*4230*/  IMAD.WIDE R152, R152, 0x4, R34 ;  /* 0x0000000498987825 */ /* 0x000fe200078e0222 */
[----:B------:R3:W-:Y:S01]  /*4240*/  LDGSTS.E [R82+0x6200], desc[UR26][R80.64], !P1 ;  /* 0x0620000050527fae */ /* 0x0007e2000c9a101a */
[----:B------:R-:W-:Y:S02]  /*4250*/  ISETP.GE.U32.AND P1, PT, R72, 0x7fffff62, PT ;  /* 0x7fffff624800780c */ /* 0x000fe40003f26070 */
[C---:B-1----:R-:W-:Y:S01]  /*4260*/  IMAD.WIDE R78, R75.reuse, 0x4, R44 ;  /* 0x000000044b4e7825 */ /* 0x042fe200078e022c */
[----:B------:R2:W-:Y:S03]  /*4270*/  STL.64 [R1+0x250], R94 ;  /* 0x0002505e01007387 */ /* 0x0005e60000100a00 */
[----:B------:R-:W-:Y:S01]  /*4280*/  VIADD R72, R0, 0xffffffe0 ;  /* 0xffffffe000487836 */ /* 0x000fe20000000000 */
        /* <DEDUP_REMOVED lines=18> */
[C---:B-1----:R-:W-:Y:S01]  /*43b0*/  IMAD.WIDE R78, R75.reuse, 0x4, R44 ;  /* 0x000000044b4e7825 */ /* 0x042fe200078e022c */
[----:B------:R-:W-:Y:S02]  /*43c0*/  ISETP.GE.U32.AND P4, PT, R72, 0x7fffff60, PT ;  /* 0x7fffff604800780c */ /* 0x000fe40003f86070 */
[----:B------:R2:W-:Y:S01]  /*43d0*/  STL.64 [R1+0x230], R94 ;  /* 0x0002305e01007387 */ /* 0x0005e20000100a00 */
[----:B------:R-:W-:Y:S02]  /*43e0*/  VIADD R72, R0, 0xffffffde ;  /* 0xffffffde00487836 */ /* 0x000fe40000000000 */
[--C-:B------:R-:W-:Y:S01]  /*43f0*/  IMAD.WIDE R160, R160, 0x4, R34.reuse ;  /* 0x00000004a0a07825 */ /* 0x100fe200078e0222 */
[----:B------:R1:W-:Y:S03]  /*4400*/  LDGSTS.E [R82+0x6c00], desc[UR26][R78.64], !P5 ;  /* 0x06c000004e527fae */ /* 0x0003e6000e9a101a */
[----:B----4-:R-:W-:Y:S01]  /*4410*/  IMAD.WIDE R76, R75, 0x4, R34 ;  /* 0x000000044b4c7825 */ /* 0x010fe200078e0222 */
[----:B------:R3:W-:Y:S03]  /*4420*/  STL.64 [R1+0x228], R80 ;  /* 0x0002285001007387 */ /* 0x0007e60000100a00 */
[----:B------:R-:W-:Y:S01]  /*4430*/  IMAD R75, R2, 0x1d, RZ ;  /* 0x0000001d024b7824 */ /* 0x000fe200078e02ff */
[----:B------:R4:W-:Y:S01]  /*4440*/  LDGSTS.E [R82+0x6e00], desc[UR26][R76.64], !P5 ;  /* 0x06e000004c527fae */ /* 0x0009e2000e9a101a */
[----:B--2---:R-:W-:Y:S01]  /*4450*/  IMAD.WIDE R94, R73, 0x4, R44 ;  /* 0x00000004495e7825 */ /* 0x004fe200078e022c */
[----:B------:R-:W-:-:S02]  /*4460*/  ISETP.GE.U32.AND P5, PT, R72, 0x7fffff5f, PT ;  /* 0x7fffff5f4800780c */ /* 0x000fc40003fa6070 */
[----:B------:R1:W-:Y:S01]  /*4470*/  STL.64 [R1+0x220], R78 ;  /* 0x0002204e01007387 */ /* 0x0003e20000100a00 */
[----:B------:R-:W-:Y:S02]  /*4480*/  VIADD R72, R0, 0xffffffdd ;  /* 0xffffffdd00487836 */ /* 0x000fe40000000000 */
[----:B------:R-:W-:Y:S01]  /*4490*/  IMAD R164, R2, 0x55, RZ ;  /* 0x0000005502a47824 */ /* 0x000fe200078e02ff */
[----:B------:R2:W-:Y:S01]  /*44a0*/  LDGSTS.E [R82+0x7000], desc[UR26][R94.64], !P6 ;  /* 0x070000005e527fae */ /* 0x0005e2000f1a101a */
[----:B---3--:R-:W-:-:S03]  /*44b0*/  IMAD.WIDE R80, R73, 0x4, R34 ;  /* 0x0000000449507825 */ /* 0x008fc600078e0222 */
        /* <DEDUP_REMOVED lines=9> */
[----:B------:R3:W-:Y:S01]  /*4550*/  STL.64 [R1+0x208], R80 ;  /* 0x0002085001007387 */ /* 0x0007e20000100a00 */
[----:B----4-:R-:W-:-:S03]  /*4560*/  IMAD.WIDE R76, R75, 0x4, R34 ;  /* 0x000000044b4c7825 */ /* 0x010fc600078e0222 */
[----:B------:R1:W-:Y:S01]  /*4570*/  LDGSTS.E [R82+0x7400], desc[UR26][R78.64], !P0 ;  /* 0x074000004e527fae */ /* 0x0003e2000c1a101a */
[----:B------:R-:W-:Y:S02]  /*4580*/  IMAD R75, R2, 0x1f, RZ ;  /* 0x0000001f024b7824 */ /* 0x000fe400078e02ff */
[--C-:B------:R-:W-:Y:S01]  /*4590*/  IMAD.WIDE R166, R168, 0x4, R44.reuse ;  /* 0x00000004a8a67825 */ /* 0x100fe200078e022c */
[----:B------:R4:W-:Y:S01]  /*45a0*/  LDGSTS.E [R82+0x7600], desc[UR26][R76.64], !P0 ;  /* 0x076000004c527fae */ /* 0x0009e2000c1a101a */
[----:B------:R-:W-:Y:S02]  /*45b0*/  ISETP.GE.U32.AND P0, PT, R72, 0x7fffff5d, PT ;  /* 0x7fffff5d4800780c */ /* 0x000fe40003f06070 */
[C---:B--2---:R-:W-:Y:S01]  /*45c0*/  IMAD.WIDE R94, R73.reuse, 0x4, R44 ;  /* 0x00000004495e7825 */ /* 0x044fe200078e022c */
[----:B------:R-:W-:Y:S01]  /*45d0*/  IADD3 R72, PT, PT, R0, -0x25, RZ ;  /* 0xffffffdb00487810 */ /* 0x000fe20007ffe0ff */
[----:B------:R1:W-:Y:S02]  /*45e0*/  STL.64 [R1+0x200], R78 ;  /* 0x0002004e01007387 */ /* 0x0003e40000100a00 */
[----:B---3--:R-:W-:-:S02]  /*45f0*/  IMAD.WIDE R80, R73, 0x4, R34 ;  /* 0x0000000449507825 */ /* 0x008fc400078e0222 */
[----:B------:R2:W-:Y:S02]  /*4600*/  LDGSTS.E [R82+0x7800], desc[UR26][R94.64], !P1 ;  /* 0x078000005e527fae */ /* 0x0005e4000c9a101a */
[----:B------:R-:W-:Y:S02]  /*4610*/  IMAD.SHL.U32 R73, R2, 0x20, RZ ;  /* 0x0000002002497824 */ /* 0x000fe400078e00ff */
[----:B------:R4:W-:Y:S01]  /*4620*/  STL.64 [R1+0x1f8], R76 ;  /* 0x0001f84c01007387 */ /* 0x0009e20000100a00 */
[----:B------:R-:W-:-:S03]  /*4630*/  IMAD.WIDE R168, R168, 0x4, R34 ;  /* 0x00000004a8a87825 */ /* 0x000fc600078e0222 */
[----:B------:R3:W-:Y:S01]  /*4640*/  LDGSTS.E [R82+0x7a00], desc[UR26][R80.64], !P1 ;  /* 0x07a0000050527fae */ /* 0x0007e2000c9a101a */
[C---:B-1----:R-:W-:Y:S01]  /*4650*/  IMAD.WIDE R78, R75.reuse, 0x4, R44 ;  /* 0x000000044b4e7825 */ /* 0x042fe200078e022c */
[----:B------:R-:W-:Y:S02]  /*4660*/  ISETP.GE.U32.AND P1, PT, R72, 0x7fffff5c, PT ;  /* 0x7fffff5c4800780c */ /* 0x000fe40003f26070 */
[----:B------:R2:W-:Y:S01]  /*4670*/  STL.64 [R1+0x1f0], R94 ;  /* 0x0001f05e01007387 */ /* 0x0005e20000100a00 */
[----:B------:R-:W-:Y:S02]  /*4680*/  VIADD R72, R0, 0xffffffda ;  /* 0xffffffda00487836 */ /* 0x000fe40000000000 */
[----:B------:R-:W-:Y:S01]  /*4690*/  IMAD R172, R2, 0x57, RZ ;  /* 0x0000005702ac7824 */ /* 0x000fe200078e02ff */
        /* <DEDUP_REMOVED lines=11> */
[----:B------:R4:W-:Y:S01]  /*4750*/  STL.64 [R1+0x1d8], R76 ;  /* 0x0001d84c01007387 */ /* 0x0009e20000100a00 */
[----:B---3--:R-:W-:-:S03]  /*4760*/  IMAD.WIDE R80, R73, 0x4, R34 ;  /* 0x0000000449507825 */ /* 0x008fc600078e0222 */
[----:B------:R2:W-:Y:S01]  /*4770*/  LDGSTS.E [R82+0x8000], desc[UR26][R94.64], !P4 ;  /* 0x080000005e527fae */ /* 0x0005e2000e1a101a */
[----:B------:R-:W-:Y:S02]  /*4780*/  IMAD R73, R2, 0x22, RZ ;  /* 0x0000002202497824 */ /* 0x000fe400078e02ff */
[--C-:B------:R-:W-:Y:S01]  /*4790*/  IMAD.WIDE R174, R176, 0x4, R44.reuse ;  /* 0x00000004b0ae7825 */ /* 0x100fe200078e022c */
[----:B------:R3:W-:Y:S01]  /*47a0*/  LDGSTS.E [R82+0x8200], desc[UR26][R80.64], !P4 ;  /* 0x0820000050527fae */ /* 0x0007e2000e1a101a */
[----:B------:R-:W-:Y:S02]  /*47b0*/  ISETP.GE.U32.AND P4, PT, R72, 0x7fffff5a, PT ;  /* 0x7fffff5a4800780c */ /* 0x000fe40003f86070 */
[C---:B-1----:R-:W-:Y:S01]  /*47c0*/  IMAD.WIDE R78, R75.reuse, 0x4, R44 ;  /* 0x000000044b4e7825 */ /* 0x042fe200078e022c */
[----:B------:R-:W-:Y:S01]  /*47d0*/  IADD3 R72, PT, PT, R0, -0x28, RZ ;  /* 0xffffffd800487810 */ /* 0x000fe20007ffe0ff */
[----:B------:R2:W-:Y:S02]  /*47e0*/  STL.64 [R1+0x1d0], R94 ;  /* 0x0001d05e01007387 */ /* 0x0005e40000100a00 */
[----:B----4-:R-:W-:-:S02]  /*47f0*/  IMAD.WIDE R76, R75, 0x4, R34 ;  /* 0x000000044b4c7825 */ /* 0x010fc400078e0222 */
[----:B------:R1:W-:Y:S02]  /*4800*/  LDGSTS.E [R82+0x8400], desc[UR26][R78.64], !P5 ;  /* 0x084000004e527fae */ /* 0x0003e4000e9a101a */
[----:B------:R-:W-:Y:S02]  /*4810*/  IMAD R75, R2, 0x23, RZ ;  /* 0x00000023024b7824 */ /* 0x000fe400078e02ff */
[----:B------:R3:W-:Y:S01]  /*4820*/  STL.64 [R1+0x1c8], R80 ;  /* 0x0001c85001007387 */ /* 0x0007e20000100a00 */
[----:B------:R-:W-:-:S03]  /*4830*/  IMAD.WIDE R176, R176, 0x4, R34 ;  /* 0x00000004b0b07825 */ /* 0x000fc600078e0222 */
        /* <DEDUP_REMOVED lines=30> */
[----:B------:R-:W-:Y:S02]  /*4a20*/  IMAD R73, R2, 0x26, RZ ;  /* 0x0000002602497824 */ /* 0x000fe400078e02ff */
[----:B------:R-:W-:Y:S01]  /*4a30*/  IMAD.WIDE R184, R184, 0x4, R34 ;  /* 0x00000004b8b87825 */ /* 0x000fe200078e0222 */
[----:B------:R3:W-:Y:S01]  /*4a40*/  LDGSTS.E [R82+0x9200], desc[UR26][R80.64], !P1 ;  /* 0x0920000050527fae */ /* 0x0007e2000c9a101a */
[----:B------:R-:W-:Y:S02]  /*4a50*/  ISETP.GE.U32.AND P1, PT, R72, 0x7fffff56, PT ;  /* 0x7fffff564800780c */ /* 0x000fe40003f26070 */
[C---:B-1----:R-:W-:Y:S01]  /*4a60*/  IMAD.WIDE R78, R75.reuse, 0x4, R44 ;  /* 0x000000044b4e7825 */ /* 0x042fe200078e022c */
[----:B------:R-:W-:Y:S01]  /*4a70*/  IADD3 R72, PT, PT, R0, -0x2c, RZ ;  /* 0xffffffd400487810 */ /* 0x000fe20007ffe0ff */
[----:B------:R2:W-:Y:S02]  /*4a80*/  STL.64 [R1+0x190], R94 ;  /* 0x0001905e01007387 */ /* 0x0005e40000100a00 */
[----:B----4-:R-:W-:-:S02]  /*4a90*/  IMAD.WIDE R76, R75, 0x4, R34 ;  /* 0x000000044b4c7825 */ /* 0x010fc400078e0222 */
[----:B------:R1:W-:Y:S02]  /*4aa0*/  LDGSTS.E [R82+0x9400], desc[UR26][R78.64], !P2 ;  /* 0x094000004e527fae */ /* 0x0003e4000d1a101a */
[C---:B------:R-:W-:Y:S02]  /*4ab0*/  IMAD R75, R2.reuse, 0x27, RZ ;  /* 0x00000027024b7824 */ /* 0x040fe400078e02ff */
[----:B------:R3:W-:Y:S01]  /*4ac0*/  STL.64 [R1+0x188], R80 ;  /* 0x0001885001007387 */ /* 0x0007e20000100a00 */
[C---:B------:R-:W-:Y:S02]  /*4ad0*/  IMAD R188, R2.reuse, 0x5b, RZ ;  /* 0x0000005b02bc7824 */ /* 0x040fe400078e02ff */
[----:B------:R-:W-:Y:S01]  /*4ae0*/  IMAD R192, R2, 0x5c, RZ ;  /* 0x0000005c02c07824 */ /* 0x000fe200078e02ff */
[----:B------:R4:W-:Y:S01]  /*4af0*/  LDGSTS.E [R82+0x9600], desc[UR26][R76.64], !P2 ;  /* 0x096000004c527fae */ /* 0x0009e2000d1a101a */
[----:B--2---:R-:W-:Y:S01]  /*4b00*/  IMAD.WIDE R94, R73, 0x4, R44 ;  /* 0x00000004495e7825 */ /* 0x004fe200078e022c */
[----:B------:R-:W-:-:S02]  /*4b10*/  ISETP.GE.U32.AND P2, PT, R72, 0x7fffff55, PT ;  /* 0x7fffff554800780c */ /* 0x000fc40003f46070 */
        /* <DEDUP_REMOVED lines=26> */
[C---:B------:R-:W-:Y:S02]  /*4cc0*/  IMAD R73, R2.reuse, 0x2a, RZ ;  /* 0x0000002a02497824 */ /* 0x040fe400078e02ff */
        /* <DEDUP_REMOVED lines=29> */
[----:B------:R1:W-:Y:S01]  /*4ea0*/  LDGSTS.E [R82+0xac00], desc[UR26][R78.64], !P2 ;  /* 0x0ac000004e527fae */ /* 0x0003e2000d1a101a */
[----:B----4-:R-:W-:-:S03]  /*4eb0*/  IMAD.WIDE R76, R75, 0x4, R34 ;  /* 0x000000044b4c7825 */ /* 0x010fc600078e0222 */
[----:B------:R3:W-:Y:S01]  /*4ec0*/  STL.64 [R1+0x128], R80 ;  /* 0x0001285001007387 */ /* 0x0007e20000100a00 */
[----:B------:R-:W-:Y:S02]  /*4ed0*/  IMAD R208, R2, 0x60, RZ ;  /* 0x0000006002d07824 */ /* 0x000fe400078e02ff */
[----:B------:R-:W-:Y:S01]  /*4ee0*/  VIADD R210, R0, 0xffffff9a ;  /* 0xffffff9a00d27836 */ /* 0x000fe20000000000 */
[----:B------:R4:W-:Y:S01]  /*4ef0*/  LDGSTS.E [R82+0xae00], desc[UR26][R76.64], !P2 ;  /* 0x0ae000004c527fae */ /* 0x0009e2000d1a101a */
[----:B------:R-:W-:Y:S01]  /*4f00*/  ISETP.GE.U32.AND P2, PT, R72, 0x7fffff4f, PT ;  /* 0x7fffff4f4800780c */ /* 0x000fe20003f46070 */
[----:B------:R-:W-:Y:S02]  /*4f10*/  IMAD R72, R2, 0x2d, RZ ;  /* 0x0000002d02487824 */ /* 0x000fe400078e02ff */
[----:B------:R1:W-:Y:S01]  /*4f20*/  STL.64 [R1+0x118], R78 ;  /* 0x0001184e01007387 */ /* 0x0003e20000100a00 */
[----:B--2---:R-:W-:-:S03]  /*4f30*/  IMAD.WIDE R94, R96, 0x4, R44 ;  /* 0x00000004605e7825 */ /* 0x004fc600078e022c */
[----:B------:R4:W-:Y:S01]  /*4f40*/  STL.64 [R1+0x110], R76 ;  /* 0x0001104c01007387 */ /* 0x0009e20000100a00 */
[----:B---3--:R-:W-:-:S04]  /*4f50*/  IMAD.WIDE R80, R73, 0x4, R44 ;  /* 0x0000000449507825 */ /* 0x008fc800078e022c */
[--C-:B------:R-:W-:Y:S01]  /*4f60*/  IMAD.WIDE R74, R72, 0x4, R34.reuse ;  /* 0x00000004484a7825 */ /* 0x100fe200078e0222 */
[----:B------:R2:W-:Y:S03]  /*4f70*/  LDGSTS.E [R82+0xb000], desc[UR26][R80.64], !P4 ;  /* 0x0b00000050527fae */ /* 0x0005e6000e1a101a */
[----:B-1----:R-:W-:Y:S01]  /*4f80*/  IMAD.WIDE R78, R73, 0x4, R34 ;  /* 0x00000004494e7825 */ /* 0x002fe200078e0222 */
[----:B------:R2:W-:Y:S03]  /*4f90*/  STL.64 [R1+0x108], R80 ;  /* 0x0001085001007387 */ /* 0x0005e60000100a00 */
[----:B------:R-:W-:Y:S01]  /*4fa0*/  VIADD R73, R0, 0xffffffcd ;  /* 0xffffffcd00497836 */ /* 0x000fe20000000000 */
[----:B------:R1:W-:Y:S01]  /*4fb0*/  LDGSTS.E [R82+0xb200], desc[UR26][R78.64], !P4 ;  /* 0x0b2000004e527fae */ /* 0x0003e2000e1a101a */
[----:B----4-:R-:W-:-:S03]  /*4fc0*/  IMAD.WIDE R76, R72, 0x4, R44 ;  /* 0x00000004484c7825 */ /* 0x010fc600078e022c */
[----:B------:R-:W-:Y:S01]  /*4fd0*/  ISETP.GE.U32.AND P4, PT, R73, 0x7fffff4e, PT ;  /* 0x7fffff4e4900780c */ /* 0x000fe20003f86070 */
[----:B------:R-:W-:Y:S01]  /*4fe0*/  IMAD R72, R2, 0x2e, RZ ;  /* 0x0000002e02487824 */ /* 0x000fe200078e02ff */
[----:B------:R-:W-:Y:S01]  /*4ff0*/  IADD3 R73, PT, PT, R0, -0x34, RZ ;  /* 0xffffffcc00497810 */ /* 0x000fe20007ffe0ff */
[----:B------:R3:W-:Y:S01]  /*5000*/  LDGSTS.E [R82+0xb400], desc[UR26][R76.64], !P5 ;  /* 0x0b4000004c527fae */ /* 0x0007e2000e9a101a */
[----:B------:R-:W-:-:S03]  /*5010*/  IMAD.WIDE R96, R96, 0x4, R34 ;  /* 0x0000000460607825 */ /* 0x000fc600078e0222 */
[----:B------:R1:W-:Y:S01]  /*5020*/  STL.64 [R1+0x100], R78 ;  /* 0x0001004e01007387 */ /* 0x0003e20000100a00 */
[----:B--2---:R-:W-:-:S03]  /*5030*/  IMAD.WIDE R80, R72, 0x4, R44 ;  /* 0x0000000448507825 */ /* 0x004fc600078e022c */
[----:B------:R2:W-:Y:S01]  /*5040*/  LDGSTS.E [R82+0xb600], desc[UR26][R74.64], !P5 ;  /* 0x0b6000004a527fae */ /* 0x0005e2000e9a101a */
[----:B------:R-:W-:Y:S01]  /*5050*/  ISETP.GE.U32.AND P5, PT, R73, 0x7fffff4d, PT ;  /* 0x7fffff4d4900780c */ /* 0x000fe20003fa6070 */
[----:B------:R-:W-:Y:S02]  /*5060*/  IMAD R73, R2, 0x2f, RZ ;  /* 0x0000002f02497824 */ /* 0x000fe400078e02ff */
[----:B------:R3:W-:Y:S01]  /*5070*/  STL.64 [R1+0xf8], R76 ;  /* 0x0000f84c01007387 */ /* 0x0007e20000100a00 */
[----:B------:R-:W-:-:S03]  /*5080*/  IMAD.WIDE R206, R208, 0x4, R44 ;  /* 0x00000004d0ce7825 */ /* 0x000fc600078e022c */
[----:B------:R4:W-:Y:S01]  /*5090*/  LDGSTS.E [R82+0xb800], desc[UR26][R80.64], !P6 ;  /* 0x0b80000050527fae */ /* 0x0009e2000f1a101a */
[----:B-1----:R-:W-:-:S03]  /*50a0*/  IMAD.WIDE R78, R72, 0x4, R34 ;  /* 0x00000004484e7825 */ /* 0x002fc600078e0222 */
[----:B------:R2:W-:Y:S01]  /*50b0*/  STL.64 [R1+0xf0], R74 ;  /* 0x0000f04a01007387 */ /* 0x0005e20000100a00 */
[----:B------:R-:W-:Y:S02]  /*50c0*/  VIADD R72, R0, 0xffffffcb ;  /* 0xffffffcb00487836 */ /* 0x000fe40000000000 */
[----:B------:R-:W-:Y:S01]  /*50d0*/  IMAD.WIDE R208, R208, 0x4, R34 ;  /* 0x00000004d0d07825 */ /* 0x000fe200078e0222 */
[----:B------:R1:W-:Y:S02]  /*50e0*/  LDGSTS.E [R82+0xba00], desc[UR26][R78.64], !P6 ;  /* 0x0ba000004e527fae */ /* 0x0003e4000f1a101a */
[----:B------:R-:W-:Y:S01]  /*50f0*/  ISETP.GE.U32.AND P6, PT, R72, 0x7fffff4c, PT ;  /* 0x7fffff4c4800780c */ /* 0x000fe20003fc6070 */
[C---:B---3--:R-:W-:Y:S01]  /*5100*/  IMAD.WIDE R76, R73.reuse, 0x4, R44 ;  /* 0x00000004494c7825 */ /* 0x048fe200078e022c */
[----:B------:R4:W-:Y:S03]  /*5110*/  STL.64 [R1+0xe8], R80 ;  /* 0x0000e85001007387 */ /* 0x0009e60000100a00 */
[----:B------:R-:W-:Y:S01]  /*5120*/  IMAD R72, R2, 0x30, RZ ;  /* 0x0000003002487824 */ /* 0x000fe200078e02ff */
[----:B------:R3:W-:Y:S01]  /*5130*/  LDGSTS.E [R82+0xbc00], desc[UR26][R76.64], !P0 ;  /* 0x0bc000004c527fae */ /* 0x0007e2000c1a101a */
[----:B--2---:R-:W-:-:S03]  /*5140*/  IMAD.WIDE R74, R73, 0x4, R34 ;  /* 0x00000004494a7825 */ /* 0x004fc600078e0222 */
[----:B------:R1:W-:Y:S01]  /*5150*/  STL.64 [R1+0xe0], R78 ;  /* 0x0000e04e01007387 */ /* 0x0003e20000100a00 */
[----:B------:R-:W-:Y:S02]  /*5160*/  VIADD R73, R0, 0xffffffca ;  /* 0xffffffca00497836 */ /* 0x000fe40000000000 */
[----:B------:R-:W-:Y:S01]  /*5170*/  IMAD R212, R2, 0x61, RZ ;  /* 0x0000006102d47824 */ /* 0x000fe200078e02ff */
[----:B------:R2:W-:Y:S01]  /*5180*/  LDGSTS.E [R82+0xbe00], desc[UR26][R74.64], !P0 ;  /* 0x0be000004a527fae */ /* 0x0005e2000c1a101a */
[----:B----4-:R-:W-:Y:S01]  /*5190*/  IMAD.WIDE R80, R72, 0x4, R44 ;  /* 0x0000000448507825 */ /* 0x010fe200078e022c */
[----:B------:R-:W-:Y:S02]  /*51a0*/  ISETP.GE.U32.AND P0, PT, R73, 0x7fffff4b, PT ;  /* 0x7fffff4b4900780c */ /* 0x000fe40003f06070 */
[----:B------:R3:W-:Y:S01]  /*51b0*/  STL.64 [R1+0xd8], R76 ;  /* 0x0000d84c01007387 */ /* 0x0007e20000100a00 */
[C---:B------:R-:W-:Y:S02]  /*51c0*/  IMAD R73, R2.reuse, 0x31, RZ ;  /* 0x0000003102497824 */ /* 0x040fe400078e02ff */
[----:B------:R-:W-:Y:S01]  /*51d0*/  IMAD R216, R2, 0x62, RZ ;  /* 0x0000006202d87824 */ /* 0x000fe200078e02ff */
[----:B------:R4:W-:Y:S01]  /*51e0*/  LDGSTS.E [R82+0xc000], desc[UR26][R80.64], !P1 ;  /* 0x0c00000050527fae */ /* 0x0009e2000c9a101a */
[----:B-1----:R-:W-:-:S03]  /*51f0*/  IMAD.WIDE R78, R72, 0x4, R34 ;  /* 0x00000004484e7825 */ /* 0x002fc600078e0222 */
[----:B------:R2:W-:Y:S01]  /*5200*/  STL.64 [R1+0xd0], R74 ;  /* 0x0000d04a01007387 */ /* 0x0005e20000100a00 */
[C---:B------:R-:W-:Y:S02]  /*5210*/  VIADD R72, R0.reuse, 0xffffffc9 ;  /* 0xffffffc900487836 */ /* 0x040fe40000000000 */
[----:B------:R-:W-:Y:S01]  /*5220*/  VIADD R218, R0, 0xffffff98 ;  /* 0xffffff9800da7836 */ /* 0x000fe20000000000 */
[----:B------:R1:W-:Y:S01]  /*5230*/  LDGSTS.E [R82+0xc200], desc[UR26][R78.64], !P1 ;  /* 0x0c2000004e527fae */ /* 0x0003e2000c9a101a */
[C-C-:B---3--:R-:W-:Y:S01]  /*5240*/  IMAD.WIDE R76, R73.reuse, 0x4, R44.reuse ;  /* 0x00000004494c7825 */ /* 0x148fe200078e022c */
[----:B------:R-:W-:Y:S02]  /*5250*/  ISETP.GE.U32.AND P1, PT, R72, 0x7fffff4a, PT ;  /* 0x7fffff4a4800780c */ /* 0x000fe40003f26070 */
[----:B------:R4:W-:Y:S01]  /*5260*/  STL.64 [R1+0xc8], R80 ;  /* 0x0000c85001007387 */ /* 0x0009e20000100a00 */
[----:B------:R-:W-:Y:S02]  /*5270*/  IMAD R72, R2, 0x32, RZ ;  /* 0x0000003202487824 */ /* 0x000fe400078e02ff */
[----:B------:R-:W-:Y:S01]  /*5280*/  IMAD.WIDE R214, R216, 0x4, R44 ;  /* 0x00000004d8d67825 */ /* 0x000fe200078e022c */
[----:B------:R3:W-:Y:S03]  /*5290*/  LDGSTS.E [R82+0xc400], desc[UR26][R76.64], !P2 ;  /* 0x0c4000004c527fae */ /* 0x0007e6000d1a101a */
[--C-:B--2---:R-:W-:Y:S01]  /*52a0*/  IMAD.WIDE R74, R73, 0x4, R34.reuse ;  /* 0x00000004494a7825 */ /* 0x104fe200078e0222 */
[----:B------:R-:W-:Y:S01]  /*52b0*/  IADD3 R73, PT, PT, R0, -0x38, RZ ;  /* 0xffffffc800497810 */ /* 0x000fe20007ffe0ff */
[----:B------:R1:W-:Y:S02]  /*52c0*/  STL.64 [R1+0xc0], R78 ;  /* 0x0000c04e01007387 */ /* 0x0003e40000100a00 */
[----:B------:R-:W-:-:S02]  /*52d0*/  IMAD.WIDE R216, R216, 0x4, R34 ;  /* 0x00000004d8d87825 */ /* 0x000fc400078e0222 */
[----:B------:R2:W-:Y:S01]  /*52e0*/  LDGSTS.E [R82+0xc600], desc[UR26][R74.64], !P2 ;  /* 0x0c6000004a527fae */ /* 0x0005e2000d1a101a */
[----:B------:R-:W-:Y:S01]  /*52f0*/  ISETP.GE.U32.AND P2, PT, R73, 0x7fffff49, PT ;  /* 0x7fffff494900780c */ /* 0x000fe20003f46070 */
[----:B----4-:R-:W-:Y:S02]  /*5300*/  IMAD.WIDE R80, R72, 0x4, R44 ;  /* 0x0000000448507825 */ /* 0x010fe400078e022c */
[----:B------:R3:W-:Y:S02]  /*5310*/  STL.64 [R1+0xb8], R76 ;  /* 0x0000b84c01007387 */ /* 0x0007e40000100a00 */
[----:B------:R-:W-:Y:S02]  /*5320*/  IMAD R73, R2, 0x33, RZ ;  /* 0x0000003302497824 */ /* 0x000fe400078e02ff */
[----:B-1----:R-:W-:Y:S01]  /*5330*/  IMAD.WIDE R78, R72, 0x4, R34 ;  /* 0x00000004484e7825 */ /* 0x002fe200078e0222 */
[----:B------:R1:W-:Y:S03]  /*5340*/  LDGSTS.E [R82+0xc800], desc[UR26][R80.64], !P4 ;  /* 0x0c80000050527fae */ /* 0x0003e6000e1a101a */
[----:B------:R-:W-:Y:S01]  /*5350*/  VIADD R72, R0, 0xffffffc7 ;  /* 0xffffffc700487836 */ /* 0x000fe20000000000 */
[----:B------:R2:W-:Y:S01]  /*5360*/  STL.64 [R1+0xb0], R74 ;  /* 0x0000b04a01007387 */ /* 0x0005e20000100a00 */
[----:B------:R-:W-:-:S02]  /*5370*/  IMAD R220, R2, 0x63, RZ ;  /* 0x0000006302dc7824 */ /* 0x000fc400078e02ff */
[C---:B---3--:R-:W-:Y:S01]  /*5380*/  IMAD.WIDE R76, R73.reuse, 0x4, R44 ;  /* 0x00000004494c7825 */ /* 0x048fe200078e022c */
[----:B------:R3:W-:Y:S01]  /*5390*/  LDGSTS.E [R82+0xca00], desc[UR26][R78.64], !P4 ;  /* 0x0ca000004e527fae */ /* 0x0007e2000e1a101a */
[----:B------:R-:W-:Y:S02]  /*53a0*/  ISETP.GE.U32.AND P4, PT, R72, 0x7fffff48, PT ;  /* 0x7fffff484800780c */ /* 0x000fe40003f86070 */
[C---:B------:R-:W-:Y:S01]  /*53b0*/  IMAD R72, R2.reuse, 0x34, RZ ;  /* 0x0000003402487824 */ /* 0x040fe200078e02ff */
[----:B------:R1:W-:Y:S01]  /*53c0*/  STL.64 [R1+0xa8], R80 ;  /* 0x0000a85001007387 */ /* 0x0003e20000100a00 */
[----:B------:R-:W-:Y:S02]  /*53d0*/  IMAD R224, R2, 0x64, RZ ;  /* 0x0000006402e07824 */ /* 0x000fe400078e02ff */
[----:B------:R-:W-:Y:S01]  /*53e0*/  VIADD R226, R0, 0xffffff96 ;  /* 0xffffff9600e27836 */ /* 0x000fe20000000000 */
[----:B------:R4:W-:Y:S01]  /*53f0*/  LDGSTS.E [R82+0xcc00], desc[UR26][R76.64], !P5 ;  /* 0x0cc000004c527fae */ /* 0x0009e2000e9a101a */
[----:B--2---:R-:W-:-:S03]  /*5400*/  IMAD.WIDE R74, R73, 0x4, R34 ;  /* 0x00000004494a7825 */ /* 0x004fc600078e0222 */
[----:B------:R3:W-:Y:S01]  /*5410*/  STL.64 [R1+0xa0], R78 ;  /* 0x0000a04e01007387 */ /* 0x0007e20000100a00 */
[----:B------:R-:W-:Y:S02]  /*5420*/  VIADD R73, R0, 0xffffffc6 ;  /* 0xffffffc600497836 */ /* 0x000fe40000000000 */
[--C-:B------:R-:W-:Y:S01]  /*5430*/  IMAD.WIDE R222, R224, 0x4, R44.reuse ;  /* 0x00000004e0de7825 */ /* 0x100fe200078e022c */
[----:B------:R2:W-:Y:S02]  /*5440*/  LDGSTS.E [R82+0xce00], desc[UR26][R74.64], !P5 ;  /* 0x0ce000004a527fae */ /* 0x0005e4000e9a101a */
[----:B------:R-:W-:Y:S01]  /*5450*/  ISETP.GE.U32.AND P5, PT, R73, 0x7fffff47, PT ;  /* 0x7fffff474900780c */ /* 0x000fe20003fa6070 */
[----:B-1----:R-:W-:Y:S01]  /*5460*/  IMAD.WIDE R80, R72, 0x4, R44 ;  /* 0x0000000448507825 */ /* 0x002fe200078e022c */
[----:B------:R4:W-:Y:S03]  /*5470*/  STL.64 [R1+0x98], R76 ;  /* 0x0000984c01007387 */ /* 0x0009e60000100a00 */
[----:B------:R-:W-:Y:S01]  /*5480*/  IMAD R73, R2, 0x35, RZ ;  /* 0x0000003502497824 */ /* 0x000fe200078e02ff */
[----:B------:R1:W-:Y:S01]  /*5490*/  LDGSTS.E [R82+0xd000], desc[UR26][R80.64], !P6 ;  /* 0x0d00000050527fae */ /* 0x0003e2000f1a101a */
[----:B---3--:R-:W-:-:S03]  /*54a0*/  IMAD.WIDE R78, R72, 0x4, R34 ;  /* 0x00000004484e7825 */ /* 0x008fc600078e0222 */
[----:B------:R2:W-:Y:S01]  /*54b0*/  STL.64 [R1+0x90], R74 ;  /* 0x0000904a01007387 */ /* 0x0005e20000100a00 */
[----:B------:R-:W-:Y:S02]  /*54c0*/  VIADD R72, R0, 0xffffffc5 ;  /* 0xffffffc500487836 */ /* 0x000fe40000000000 */
[----:B------:R-:W-:Y:S01]  /*54d0*/  IMAD.WIDE R224, R224, 0x4, R34 ;  /* 0x00000004e0e07825 */ /* 0x000fe200078e0222 */
[----:B------:R3:W-:Y:S02]  /*54e0*/  LDGSTS.E [R82+0xd200], desc[UR26][R78.64], !P6 ;  /* 0x0d2000004e527fae */ /* 0x0007e4000f1a101a */
[----:B------:R-:W-:Y:S01]  /*54f0*/  ISETP.GE.U32.AND P6, PT, R72, 0x7fffff46, PT ;  /* 0x7fffff464800780c */ /* 0x000fe20003fc6070 */
[C---:B----4-:R-:W-:Y:S01]  /*5500*/  IMAD.WIDE R76, R73.reuse, 0x4, R44 ;  /* 0x00000004494c7825 */ /* 0x050fe200078e022c */
[----:B------:R1:W-:Y:S03]  /*5510*/  STL.64 [R1+0x88], R80 ;  /* 0x0000885001007387 */ /* 0x0003e60000100a00 */
[----:B------:R-:W-:Y:S01]  /*5520*/  IMAD R72, R2, 0x36, RZ ;  /* 0x0000003602487824 */ /* 0x000fe200078e02ff */
[----:B------:R4:W-:Y:S01]  /*5530*/  LDGSTS.E [R82+0xd400], desc[UR26][R76.64], !P0 ;  /* 0x0d4000004c527fae */ /* 0x0009e2000c1a101a */
[----:B--2---:R-:W-:Y:S01]  /*5540*/  IMAD.WIDE R74, R73, 0x4, R34 ;  /* 0x00000004494a7825 */ /* 0x004fe200078e0222 */
[----:B------:R-:W-:-:S02]  /*5550*/  IADD3 R73, PT, PT, R0, -0x3c, RZ ;  /* 0xffffffc400497810 */ /* 0x000fc40007ffe0ff */
[----:B------:R3:W-:Y:S01]  /*5560*/  STL.64 [R1+0x80], R78 ;  /* 0x0000804e01007387 */ /* 0x0007e20000100a00 */
[C---:B------:R-:W-:Y:S02]  /*5570*/  IMAD R228, R2.reuse, 0x65, RZ ;  /* 0x0000006502e47824 */ /* 0x040fe400078e02ff */
[----:B------:R-:W-:Y:S01]  /*5580*/  IMAD R232, R2, 0x66, RZ ;  /* 0x0000006602e87824 */ /* 0x000fe200078e02ff */
[----:B------:R2:W-:Y:S01]  /*5590*/  LDGSTS.E [R82+0xd600], desc[UR26][R74.64], !P0 ;  /* 0x0d6000004a527fae */ /* 0x0005e2000c1a101a */
[----:B-1----:R-:W-:Y:S01]  /*55a0*/  IMAD.WIDE R80, R72, 0x4, R44 ;  /* 0x0000000448507825 */ /* 0x002fe200078e022c */
[----:B------:R-:W-:Y:S02]  /*55b0*/  ISETP.GE.U32.AND P0, PT, R73, 0x7fffff45, PT ;  /* 0x7fffff454900780c */ /* 0x000fe40003f06070 */
[----:B------:R4:W-:Y:S01]  /*55c0*/  STL.64 [R1+0x78], R76 ;  /* 0x0000784c01007387 */ /* 0x0009e20000100a00 */
[----:B------:R-:W-:Y:S02]  /*55d0*/  IMAD R73, R2, 0x37, RZ ;  /* 0x0000003702497824 */ /* 0x000fe400078e02ff */
[----:B------:R-:W-:Y:S01]  /*55e0*/  VIADD R234, R0, 0xffffff94 ;  /* 0xffffff9400ea7836 */ /* 0x000fe20000000000 */
[----:B------:R1:W-:Y:S01]  /*55f0*/  LDGSTS.E [R82+0xd800], desc[UR26][R80.64], !P1 ;  /* 0x0d80000050527fae */ /* 0x0003e2000c9a101a */
[----:B---3--:R-:W-:-:S03]  /*5600*/  IMAD.WIDE R78, R72, 0x4, R34 ;  /* 0x00000004484e7825 */ /* 0x008fc600078e0222 */
[----:B------:R2:W-:Y:S01]  /*5610*/  STL.64 [R1+0x70], R74 ;  /* 0x0000704a01007387 */ /* 0x0005e20000100a00 */
[----:B------:R-:W-:Y:S02]  /*5620*/  VIADD R72, R0, 0xffffffc3 ;  /* 0xffffffc300487836 */ /* 0x000fe40000000000 */
[--C-:B------:R-:W-:Y:S01]  /*5630*/  IMAD.WIDE R230, R232, 0x4, R44.reuse ;  /* 0x00000004e8e67825 */ /* 0x100fe200078e022c */
[----:B------:R3:W-:Y:S02]  /*5640*/  LDGSTS.E [R82+0xda00], desc[UR26][R78.64], !P1 ;  /* 0x0da000004e527fae */ /* 0x0007e4000c9a101a */
[----:B------:R-:W-:Y:S01]  /*5650*/  ISETP.GE.U32.AND P1, PT, R72, 0x7fffff44, PT ;  /* 0x7fffff444800780c */ /* 0x000fe20003f26070 */
[C---:B----4-:R-:W-:Y:S01]  /*5660*/  IMAD.WIDE R76, R73.reuse, 0x4, R44 ;  /* 0x00000004494c7825 */ /* 0x050fe200078e022c */
[----:B------:R1:W-:Y:S03]  /*5670*/  STL.64 [R1+0x68], R80 ;  /* 0x0000685001007387 */ /* 0x0003e60000100a00 */
[----:B------:R-:W-:Y:S01]  /*5680*/  IMAD R72, R2, 0x38, RZ ;  /* 0x0000003802487824 */ /* 0x000fe200078e02ff */
[----:B------:R4:W-:Y:S01]  /*5690*/  LDGSTS.E [R82+0xdc00], desc[UR26][R76.64], !P2 ;  /* 0x0dc000004c527fae */ /* 0x0009e2000d1a101a */
[----:B--2---:R-:W-:-:S03]  /*56a0*/  IMAD.WIDE R74, R73, 0x4, R34 ;  /* 0x00000004494a7825 */ /* 0x004fc600078e0222 */
[----:B------:R3:W-:Y:S01]  /*56b0*/  STL.64 [R1+0x60], R78 ;  /* 0x0000604e01007387 */ /* 0x0007e20000100a00 */
[----:B------:R-:W-:Y:S02]  /*56c0*/  VIADD R73, R0, 0xffffffc2 ;  /* 0xffffffc200497836 */ /* 0x000fe40000000000 */
[----:B------:R-:W-:Y:S01]  /*56d0*/  IMAD.WIDE R232, R232, 0x4, R34 ;  /* 0x00000004e8e87825 */ /* 0x000fe200078e0222 */
        /* <DEDUP_REMOVED lines=9> */
[----:B------:R-:W-:Y:S01]  /*5770*/  IMAD R236, R2, 0x67, RZ ;  /* 0x0000006702ec7824 */ /* 0x000fe200078e02ff */
[----:B------:R3:W-:Y:S01]  /*5780*/  LDGSTS.E [R82+0xe200], desc[UR26][R78.64], !P4 ;  /* 0x0e2000004e527fae */ /* 0x0007e2000e1a101a */
[C---:B----4-:R-:W-:Y:S01]  /*5790*/  IMAD.WIDE R76, R73.reuse, 0x4, R44 ;  /* 0x00000004494c7825 */ /* 0x050fe200078e022c */
[----:B------:R-:W-:Y:S02]  /*57a0*/  ISETP.GE.U32.AND P4, PT, R72, 0x7fffff42, PT ;  /* 0x7fffff424800780c */ /* 0x000fe40003f86070 */
[----:B------:R1:W-:Y:S01]  /*57b0*/  STL.64 [R1+0x48], R80 ;  /* 0x0000485001007387 */ /* 0x0003e20000100a00 */
[C---:B------:R-:W-:Y:S02]  /*57c0*/  IMAD R72, R2.reuse, 0x3a, RZ ;  /* 0x0000003a02487824 */ /* 0x040fe400078e02ff */
[----:B------:R-:W-:Y:S01]  /*57d0*/  IMAD R240, R2, 0x68, RZ ;  /* 0x0000006802f07824 */ /* 0x000fe200078e02ff */
[----:B------:R4:W-:Y:S01]  /*57e0*/  LDGSTS.E [R82+0xe400], desc[UR26][R76.64], !P5 ;  /* 0x0e4000004c527fae */ /* 0x0009e2000e9a101a */
[----:B--2---:R-:W-:Y:S01]  /*57f0*/  IMAD.WIDE R74, R73, 0x4, R34 ;  /* 0x00000004494a7825 */ /* 0x004fe200078e0222 */
[----:B------:R-:W-:-:S02]  /*5800*/  IADD3 R73, PT, PT, R0, -0x40, RZ ;  /* 0xffffffc000497810 */ /* 0x000fc40007ffe0ff */
[----:B------:R3:W-:Y:S01]  /*5810*/  STL.64 [R1+0x40], R78 ;  /* 0x0000404e01007387 */ /* 0x0007e20000100a00 */
[----:B------:R-:W-:Y:S02]  /*5820*/  VIADD R242, R0, 0xffffff92 ;  /* 0xffffff9200f27836 */ /* 0x000fe40000000000 */
[--C-:B------:R-:W-:Y:S01]  /*5830*/  IMAD.WIDE R238, R240, 0x4, R44.reuse ;  /* 0x00000004f0ee7825 */ /* 0x100fe200078e022c */
[----:B------:R2:W-:Y:S01]  /*5840*/  LDGSTS.E [R82+0xe600], desc[UR26][R74.64], !P5 ;  /* 0x0e6000004a527fae */ /* 0x0005e2000e9a101a */
[----:B------:R-:W-:Y:S02]  /*5850*/  ISETP.GE.U32.AND P5, PT, R73, 0x7fffff41, PT ;  /* 0x7fffff414900780c */ /* 0x000fe40003fa6070 */
        /* <DEDUP_REMOVED lines=13> */
[----:B------:R3:W-:Y:S01]  /*5930*/  STL.64 [R1+0x20], R78 ;  /* 0x0000204e01007387 */ /* 0x0007e20000100a00 */
[----:B--2---:R-:W-:-:S03]  /*5940*/  IMAD.WIDE R74, R73, 0x4, R34 ;  /* 0x00000004494a7825 */ /* 0x004fc600078e0222 */
[----:B------:R2:W-:Y:S01]  /*5950*/  STL.64 [R1+0x18], R76 ;  /* 0x0000184c01007387 */ /* 0x0005e20000100a00 */
[----:B------:R-:W-:Y:S02]  /*5960*/  VIADD R73, R0, 0xffffffbe ;  /* 0xffffffbe00497836 */ /* 0x000fe40000000000 */
[----:B------:R-:W-:Y:S01]  /*5970*/  IMAD R252, R2, 0x69, RZ ;  /* 0x0000006902fc7824 */ /* 0x000fe200078e02ff */
[----:B------:R2:W-:Y:S01]  /*5980*/  LDGSTS.E [R82+0xec00], desc[UR26][R76.64], !P0 ;  /* 0x0ec000004c527fae */ /* 0x0005e2000c1a101a */
[----:B-1----:R-:W-:-:S03]  /*5990*/  VIADD R80, R0, 0xffffffba ;  /* 0xffffffba00507836 */ /* 0x002fc60000000000 */
[----:B------:R1:W-:Y:S01]  /*59a0*/  STL.64 [R1+0x10], R74 ;  /* 0x0000104a01007387 */ /* 0x0003e20000100a00 */
[----:B---3--:R-:W-:-:S03]  /*59b0*/  IMAD.SHL.U32 R78, R2, 0x40, RZ ;  /* 0x00000040024e7824 */ /* 0x008fc600078e00ff */
[----:B------:R1:W-:Y:S01]  /*59c0*/  LDGSTS.E [R82+0xee00], desc[UR26][R74.64], !P0 ;  /* 0x0ee000004a527fae */ /* 0x0003e2000c1a101a */
[----:B------:R-:W-:Y:S01]  /*59d0*/  ISETP.GE.U32.AND P0, PT, R73, 0x7fffff3f, PT ;  /* 0x7fffff3f4900780c */ /* 0x000fe20003f06070 */
[----:B--2---:R-:W-:-:S05]  /*59e0*/  IMAD.WIDE R76, R72, 0x4, R44 ;  /* 0x00000004484c7825 */ /* 0x004fca00078e022c */
[----:B------:R2:W-:Y:S01]  /*59f0*/  LDGSTS.E [R82+0xf000], desc[UR26][R76.64], !P1 ;  /* 0x0f0000004c527fae */ /* 0x0005e2000c9a101a */
[----:B-1----:R-:W-:-:S03]  /*5a00*/  IMAD.WIDE R74, R72, 0x4, R34 ;  /* 0x00000004484a7825 */ /* 0x002fc600078e0222 */
[----:B------:R2:W-:Y:S01]  /*5a10*/  STL.64 [R1+0x8], R76 ;  /* 0x0000084c01007387 */ /* 0x0005e20000100a00 */
[----:B------:R-:W-:-:S03]  /*5a20*/  VIADD R72, R0, 0xffffffbd ;  /* 0xffffffbd00487836 */ /* 0x000fc60000000000 */
[----:B------:R1:W-:Y:S02]  /*5a30*/  LDGSTS.E [R82+0xf200], desc[UR26][R74.64], !P1 ;  /* 0x0f2000004a527fae */ /* 0x0003e4000c9a101a */
[----:B------:R-:W-:Y:S02]  /*5a40*/  ISETP.GE.U32.AND P1, PT, R72, 0x7fffff3e, PT ;  /* 0x7fffff3e4800780c */ /* 0x000fe40003f26070 */
[----:B------:R3:W-:Y:S01]  /*5a50*/  LDGSTS.E [R82+0xf400], desc[UR26][R250.64], !P2 ;  /* 0x0f400000fa527fae */ /* 0x0007e2000d1a101a */
[----:B------:R-:W-:Y:S01]  /*5a60*/  IADD3 R72, PT, PT, R0, -0x44, RZ ;  /* 0xffffffbc00487810 */ /* 0x000fe20007ffe0ff */
[----:B--2---:R-:W-:Y:S02]  /*5a70*/  IMAD.WIDE R76, R78, 0x4, R44 ;  /* 0x000000044e4c7825 */ /* 0x004fe400078e022c */
[----:B------:R2:W-:Y:S01]  /*5a80*/  LDGSTS.E [R82+0xf600], desc[UR26][R248.64], !P2 ;  /* 0x0f600000f8527fae */ /* 0x0005e2000d1a101a */
[----:B------:R-:W-:Y:S01]  /*5a90*/  ISETP.GE.U32.AND P2, PT, R72, 0x7fffff3d, PT ;  /* 0x7fffff3d4800780c */ /* 0x000fe20003f46070 */
[----:B------:R-:W-:-:S02]  /*5aa0*/  VIADD R72, R0, 0xffffffbb ;  /* 0xffffffbb00487836 */ /* 0x000fc40000000000 */
[----:B------:R1:W-:Y:S01]  /*5ab0*/  STL.64 [R1], R74 ;  /* 0x0000004a01007387 */ /* 0x0003e20000100a00 */
[----:B------:R-:W-:-:S03]  /*5ac0*/  IMAD.WIDE R78, R78, 0x4, R34 ;  /* 0x000000044e4e7825 */ /* 0x000fc600078e0222 */
[----:B------:R4:W-:Y:S04]  /*5ad0*/  LDGSTS.E [R82+0xf800], desc[UR26][R246.64], !P4 ;  /* 0x0f800000f6527fae */ /* 0x0009e8000e1a101a */
[----:B------:R5:W-:Y:S01]  /*5ae0*/  LDGSTS.E [R82+0xfa00], desc[UR26][R244.64], !P4 ;  /* 0x0fa00000f4527fae */ /* 0x000be2000e1a101a */
[----:B------:R-:W-:Y:S01]  /*5af0*/  ISETP.GE.U32.AND P4, PT, R72, 0x7fffff3c, PT ;  /* 0x7fffff3c4800780c */ /* 0x000fe20003f86070 */
[----:B-1----:R-:W-:Y:S02]  /*5b00*/  IMAD R74, R2, 0x3f, RZ ;  /* 0x0000003f024a7824 */ /* 0x002fe400078e02ff */
[----:B------:R3:W-:Y:S02]  /*5b10*/  STL.64 [R1+0xcf0], R250 ;  /* 0x000cf0fa01007387 */ /* 0x0007e40000100a00 */
[----:B------:R-:W-:-:S02]  /*5b20*/  IMAD.WIDE R72, R74, 0x4, R44 ;  /* 0x000000044a487825 */ /* 0x000fc400078e022c */
[----:B------:R2:W-:Y:S02]  /*5b30*/  STL.64 [R1+0xcf8], R248 ;  /* 0x000cf8f801007387 */ /* 0x0005e40000100a00 */
[----:B------:R-:W-:Y:S02]  /*5b40*/  IMAD.WIDE R74, R74, 0x4, R34 ;  /* 0x000000044a4a7825 */ /* 0x000fe400078e0222 */
[----:B------:R1:W-:Y:S04]  /*5b50*/  LDGSTS.E [R82+0xfc00], desc[UR26][R72.64], !P5 ;  /* 0x0fc0000048527fae */ /* 0x0003e8000e9a101a */
[----:B------:R1:W-:Y:S01]  /*5b60*/  LDGSTS.E [R82+0xfe00], desc[UR26][R74.64], !P5 ;  /* 0x0fe000004a527fae */ /* 0x0003e2000e9a101a */
[----:B------:R-:W-:Y:S01]  /*5b70*/  ISETP.GE.U32.AND P5, PT, R80, 0x7fffff3b, PT ;  /* 0x7fffff3b5000780c */ /* 0x000fe20003fa6070 */
[----:B------:R-:W-:Y:S01]  /*5b80*/  VIADD R80, R0, 0xffffffb9 ;  /* 0xffffffb900507836 */ /* 0x000fe20000000000 */
[----:B---3--:R-:W-:Y:S01]  /*5b90*/  MOV R250, R84 ;  /* 0x0000005400fa7202 */ /* 0x008fe20000000f00 */
[----:B------:R-:W-:Y:S01]  /*5ba0*/  IMAD R84, R2, 0x41, RZ ;  /* 0x0000004102547824 */ /* 0x000fe200078e02ff */
[----:B------:R3:W-:Y:S01]  /*5bb0*/  LDGSTS.E [R82+0x10000], desc[UR26][R76.64], !P6 ;  /* 0x100000004c527fae */ /* 0x0007e2000f1a101a */
[----:B--2---:R-:W-:Y:S01]  /*5bc0*/  MOV R248, R88 ;  /* 0x0000005800f87202 */ /* 0x004fe20000000f00 */
[----:B------:R-:W-:-:S02]  /*5bd0*/  IMAD.MOV.U32 R251, RZ, RZ, R85 ;  /* 0x000000fffffb7224 */ /* 0x000fc400078e0055 */
[----:B------:R2:W-:Y:S01]  /*5be0*/  LDGSTS.E [R82+0x10200], desc[UR26][R78.64], !P6 ;  /* 0x102000004e527fae */ /* 0x0005e2000f1a101a */
[----:B------:R-:W-:Y:S01]  /*5bf0*/  ISETP.GE.U32.AND P6, PT, R80, 0x7fffff3a, PT ;  /* 0x7fffff3a5000780c */ /* 0x000fe20003fc6070 */
[----:B------:R-:W-:Y:S02]  /*5c00*/  IMAD.WIDE R80, R84, 0x4, R44 ;  /* 0x0000000454507825 */ /* 0x000fe400078e022c */
[----:B------:R4:W-:Y:S02]  /*5c10*/  STL.64 [R1+0xce0], R246 ;  /* 0x000ce0f601007387 */ /* 0x0009e40000100a00 */
[----:B------:R-:W-:Y:S02]  /*5c20*/  IMAD R88, R2, 0x42, RZ ;  /* 0x0000004202587824 */ /* 0x000fe400078e02ff */
[----:B------:R5:W-:Y:S01]  /*5c30*/  STL.64 [R1+0xce8], R244 ;  /* 0x000ce8f401007387 */ /* 0x000be20000100a00 */
[----:B------:R-:W-:-:S03]  /*5c40*/  IMAD.WIDE R84, R84, 0x4, R34 ;  /* 0x0000000454547825 */ /* 0x000fc600078e0222 */
[----:B------:R1:W-:Y:S01]  /*5c50*/  LDGSTS.E [R82+0x10400], desc[UR26][R80.64], !P0 ;  /* 0x1040000050527fae */ /* 0x0003e2000c1a101a */
[----:B------:R-:W-:Y:S02]  /*5c60*/  IMAD.MOV.U32 R249, RZ, RZ, R89 ;  /* 0x000000fffff97224 */ /* 0x000fe400078e0059 */
[----:B----4-:R-:W-:Y:S01]  /*5c70*/  IMAD.MOV.U32 R246, RZ, RZ, R86 ;  /* 0x000000fffff67224 */ /* 0x010fe200078e0056 */
[----:B------:R-:W-:Y:S01]  /*5c80*/  LDGSTS.E [R82+0x10600], desc[UR26][R84.64], !P0 ;  /* 0x1060000054527fae */ /* 0x000fe2000c1a101a */
[----:B------:R-:W-:Y:S02]  /*5c90*/  IMAD.MOV.U32 R247, RZ, RZ, R87 ;  /* 0x000000fffff77224 */ /* 0x000fe400078e0057 */
[----:B-----5:R-:W-:Y:S01]  /*5ca0*/  IMAD.MOV.U32 R244, RZ, RZ, R90 ;  /* 0x000000fffff47224 */ /* 0x020fe200078e005a */
[----:B------:R1:W-:Y:S01]  /*5cb0*/  STL.64 [R1+0xd00], R72 ;  /* 0x000d004801007387 */ /* 0x0003e20000100a00 */
[----:B------:R-:W-:Y:S02]  /*5cc0*/  VIADD R90, R0, 0xffffffb8 ;  /* 0xffffffb8005a7836 */ /* 0x000fe40000000000 */
[----:B------:R-:W-:Y:S01]  /*5cd0*/  IMAD.WIDE R86, R88, 0x4, R44 ;  /* 0x0000000458567825 */ /* 0x000fe200078e022c */
[----:B------:R4:W-:Y:S02]  /*5ce0*/  STL.64 [R1+0xd08], R74 ;  /* 0x000d084a01007387 */ /* 0x0009e40000100a00 */
[----:B------:R-:W-:Y:S01]  /*5cf0*/  ISETP.GE.U32.AND P0, PT, R90, 0x7fffff39, PT ;  /* 0x7fffff395a00780c */ /* 0x000fe20003f06070 */
[----:B------:R-:W-:Y:S01]  /*5d00*/  IMAD.WIDE R88, R88, 0x4, R34 ;  /* 0x0000000458587825 */ /* 0x000fe200078e0222 */
[----:B------:R-:W-:Y:S01]  /*5d10*/  IADD3 R90, PT, PT, R0, -0x49, RZ ;  /* 0xffffffb7005a7810 */ /* 0x000fe20007ffe0ff */
[----:B------:R-:W-:Y:S02]  /*5d20*/  LDGSTS.E [R82+0x10800], desc[UR26][R86.64], !P1 ;  /* 0x1080000056527fae */ /* 0x000fe4000c9a101a */
[----:B------:R-:W-:Y:S01]  /*5d30*/  IMAD.MOV.U32 R245, RZ, RZ, R91 ;  /* 0x000000fffff57224 */ /* 0x000fe200078e005b */
[----:B-1----:R-:W-:Y:S01]  /*5d40*/  MOV R72, R92 ;  /* 0x0000005c00487202 */ /* 0x002fe20000000f00 */
[----:B------:R-:W-:Y:S01]  /*5d50*/  IMAD R92, R2, 0x43, RZ ;  /* 0x00000043025c7824 */ /* 0x000fe200078e02ff */
[----:B------:R-:W-:Y:S01]  /*5d60*/  LDGSTS.E [R82+0x10a00], desc[UR26][R88.64], !P1 ;  /* 0x10a0000058527fae */ /* 0x000fe2000c9a101a */
[----:B------:R-:W-:Y:S01]  /*5d70*/  ISETP.GE.U32.AND P1, PT, R90, 0x7fffff38, PT ;  /* 0x7fffff385a00780c */ /* 0x000fe20003f26070 */
[----:B------:R-:W-:-:S02]  /*5d80*/  IMAD.MOV.U32 R73, RZ, RZ, R93 ;  /* 0x000000ffff497224 */ /* 0x000fc400078e005d */
[C---:B------:R-:W-:Y:S01]  /*5d90*/  IMAD.WIDE R90, R92.reuse, 0x4, R44 ;  /* 0x000000045c5a7825 */ /* 0x040fe200078e022c */
[----:B------:R3:W-:Y:S03]  /*5da0*/  STL.64 [R1+0xd10], R76 ;  /* 0x000d104c01007387 */ /* 0x0007e60000100a00 */
[--C-:B------:R-:W-:Y:S01]  /*5db0*/  IMAD.WIDE R92, R92, 0x4, R34.reuse ;  /* 0x000000045c5c7825 */ /* 0x100fe200078e0222 */
[----:B------:R-:W-:Y:S03]  /*5dc0*/  LDGSTS.E [R82+0x10c00], desc[UR26][R90.64], !P2 ;  /* 0x10c000005a527fae */ /* 0x000fe6000d1a101a */
[----:B----4-:R-:W-:Y:S01]  /*5dd0*/  IMAD.WIDE R74, R252, 0x4, R34 ;  /* 0x00000004fc4a7825 */ /* 0x010fe200078e0222 */
[----:B------:R-:W-:Y:S01]  /*5de0*/  LDGSTS.E [R82+0x10e00], desc[UR26][R92.64], !P2 ;  /* 0x10e000005c527fae */ /* 0x000fe2000d1a101a */
[----:B------:R-:W-:-:S02]  /*5df0*/  ISETP.GE.U32.AND P2, PT, R98, 0x7fffff37, PT ;  /* 0x7fffff376200780c */ /* 0x000fc40003f46070 */
[----:B------:R-:W-:Y:S01]  /*5e00*/  VIADD R98, R0, 0xffffffb5 ;  /* 0xffffffb500627836 */ /* 0x000fe20000000000 */
[----:B------:R-:W-:Y:S01]  /*5e10*/  LDGSTS.E [R82+0x11000], desc[UR26][R94.64], !P4 ;  /* 0x110000005e527fae */ /* 0x000fe2000e1a101a */
[----:B---3--:R-:W-:-:S03]  /*5e20*/  IMAD R77, R2, 0x6a, RZ ;  /* 0x0000006a024d7824 */ /* 0x008fc600078e02ff */
[----:B------:R-:W-:Y:S01]  /*5e30*/  LDGSTS.E [R82+0x11200], desc[UR26][R96.64], !P4 ;  /* 0x1120000060527fae */ /* 0x000fe2000e1a101a */
[----:B------:R-:W-:Y:S01]  /*5e40*/  ISETP.GE.U32.AND P4, PT, R98, 0x7fffff36, PT ;  /* 0x7fffff366200780c */ /* 0x000fe20003f86070 */
[C---:B------:R-:W-:Y:S02]  /*5e50*/  IMAD.WIDE R98, R100.reuse, 0x4, R44 ;  /* 0x0000000464627825 */ /* 0x040fe400078e022c */
[----:B------:R2:W-:Y:S02]  /*5e60*/  STL.64 [R1+0xd18], R78 ;  /* 0x000d184e01007387 */ /* 0x0005e40000100a00 */
[----:B------:R-:W-:Y:S02]  /*5e70*/  IMAD.WIDE R100, R100, 0x4, R34 ;  /* 0x0000000464647825 */ /* 0x000fe400078e0222 */
[----:B------:R-:W-:Y:S04]  /*5e80*/  LDGSTS.E [R82+0x11400], desc[UR26][R98.64], !P5 ;  /* 0x1140000062527fae */ /* 0x000fe8000e9a101a */
[----:B------:R-:W-:Y:S01]  /*5e90*/  LDGSTS.E [R82+0x11600], desc[UR26][R100.64], !P5 ;  /* 0x1160000064527fae */ /* 0x000fe2000e9a101a */
[----:B------:R-:W-:-:S02]  /*5ea0*/  ISETP.GE.U32.AND P5, PT, R106, 0x7fffff35, PT ;  /* 0x7fffff356a00780c */ /* 0x000fc40003fa6070 */
[----:B------:R-:W-:Y:S01]  /*5eb0*/  IADD3 R106, PT, PT, R0, -0x4d, RZ ;  /* 0xffffffb3006a7810 */ /* 0x000fe20007ffe0ff */
[----:B------:R-:W-:Y:S01]  /*5ec0*/  LDGSTS.E [R82+0x11800], desc[UR26][R102.64], !P6 ;  /* 0x1180000066527fae */ /* 0x000fe2000f1a101a */
[----:B--2---:R-:W-:-:S03]  /*5ed0*/  IMAD.WIDE R78, R77, 0x4, R44 ;  /* 0x000000044d4e7825 */ /* 0x004fc600078e022c */
[----:B------:R-:W-:Y:S01]  /*5ee0*/  LDGSTS.E [R82+0x11a00], desc[UR26][R104.64], !P6 ;  /* 0x11a0000068527fae */ /* 0x000fe2000f1a101a */
[----:B------:R-:W-:Y:S01]  /*5ef0*/  ISETP.GE.U32.AND P6, PT, R106, 0x7fffff34, PT ;  /* 0x7fffff346a00780c */ /* 0x000fe20003fc6070 */
[C---:B------:R-:W-:Y:S02]  /*5f00*/  IMAD.WIDE R106, R108.reuse, 0x4, R44 ;  /* 0x000000046c6a7825 */ /* 0x040fe400078e022c */
[----:B------:R1:W-:Y:S02]  /*5f10*/  STL.64 [R1+0xd20], R80 ;  /* 0x000d205001007387 */ /* 0x0003e40000100a00 */
[--C-:B------:R-:W-:Y:S02]  /*5f20*/  IMAD.WIDE R108, R108, 0x4, R34.reuse ;  /* 0x000000046c6c7825 */ /* 0x100fe400078e0222 */
[----:B------:R-:W-:Y:S02]  /*5f30*/  LDGSTS.E [R82+0x11c00], desc[UR26][R106.64], !P0 ;  /* 0x11c000006a527fae */ /* 0x000fe4000c1a101a */
[----:B------:R-:W-:-:S02]  /*5f40*/  IMAD.WIDE R76, R77, 0x4, R34 ;  /* 0x000000044d4c7825 */ /* 0x000fc400078e0222 */
[----:B------:R-:W-:Y:S01]  /*5f50*/  LDGSTS.E [R82+0x11e00], desc[UR26][R108.64], !P0 ;  /* 0x11e000006c527fae */ /* 0x000fe2000c1a101a */
[----:B------:R-:W-:Y:S01]  /*5f60*/  ISETP.GE.U32.AND P0, PT, R114, 0x7fffff33, PT ;  /* 0x7fffff337200780c */ /* 0x000fe20003f06070 */
[----:B------:R-:W-:Y:S02]  /*5f70*/  VIADD R114, R0, 0xffffffb1 ;  /* 0xffffffb100727836 */ /* 0x000fe40000000000 */
[----:B------:R-:W-:Y:S04]  /*5f80*/  LDGSTS.E [R82+0x12000], desc[UR26][R110.64], !P1 ;  /* 0x120000006e527fae */ /* 0x000fe8000c9a101a */
[----:B------:R-:W-:Y:S01]  /*5f90*/  LDGSTS.E [R82+0x12200], desc[UR26][R112.64], !P1 ;  /* 0x1220000070527fae */ /* 0x000fe2000c9a101a */
[----:B------:R-:W-:Y:S01]  /*5fa0*/  ISETP.GE.U32.AND P1, PT, R114, 0x7fffff32, PT ;  /* 0x7fffff327200780c */ /* 0x000fe20003f26070 */
[----:B------:R-:W-:-:S02]  /*5fb0*/  IMAD.WIDE R114, R116, 0x4, R44 ;  /* 0x0000000474727825 */ /* 0x000fc400078e022c */
[----:B------:R-:W-:Y:S02]  /*5fc0*/  STL.64 [R1+0xd28], R84 ;  /* 0x000d285401007387 */ /* 0x000fe40000100a00 */
[----:B------:R-:W-:Y:S02]  /*5fd0*/  IMAD.WIDE R116, R116, 0x4, R34 ;  /* 0x0000000474747825 */ /* 0x000fe400078e0222 */
[----:B------:R-:W-:Y:S04]  /*5fe0*/  LDGSTS.E [R82+0x12400], desc[UR26][R114.64], !P2 ;  /* 0x1240000072527fae */ /* 0x000fe8000d1a101a */
[----:B------:R-:W-:Y:S01]  /*5ff0*/  LDGSTS.E [R82+0x12600], desc[UR26][R116.64], !P2 ;  /* 0x1260000074527fae */ /* 0x000fe2000d1a101a */
[----:B------:R-:W-:Y:S02]  /*6000*/  ISETP.GE.U32.AND P2, PT, R122, 0x7fffff31, PT ;  /* 0x7fffff317a00780c */ /* 0x000fe40003f46070 */
[----:B------:R-:W-:Y:S01]  /*6010*/  IADD3 R122, PT, PT, R0, -0x51, RZ ;  /* 0xffffffaf007a7810 */ /* 0x000fe20007ffe0ff */
        /* <DEDUP_REMOVED lines=8> */
[----:B------:R-:W-:Y:S01]  /*60a0*/  ISETP.GE.U32.AND P5, PT, R130, 0x7fffff2f, PT ;  /* 0x7fffff2f8200780c */ /* 0x000fe20003fa6070 */
[----:B------:R-:W-:-:S02]  /*60b0*/  VIADD R130, R0, 0xffffffad ;  /* 0xffffffad00827836 */ /* 0x000fc40000000000 */
[----:B------:R-:W-:Y:S04]  /*60c0*/  LDGSTS.E [R82+0x13000], desc[UR26][R126.64], !P6 ;  /* 0x130000007e527fae */ /* 0x000fe8000f1a101a */
[----:B------:R-:W-:Y:S01]  /*60d0*/  LDGSTS.E [R82+0x13200], desc[UR26][R128.64], !P6 ;  /* 0x1320000080527fae */ /* 0x000fe2000f1a101a */
[----:B------:R-:W-:Y:S01]  /*60e0*/  ISETP.GE.U32.AND P6, PT, R130, 0x7fffff2e, PT ;  /* 0x7fffff2e8200780c */ /* 0x000fe20003fc6070 */
[C---:B------:R-:W-:Y:S02]  /*60f0*/  IMAD.WIDE R130, R132.reuse, 0x4, R44 ;  /* 0x0000000484827825 */ /* 0x040fe400078e022c */
[----:B------:R-:W-:Y:S02]  /*6100*/  STL.64 [R1+0xd38], R88 ;  /* 0x000d385801007387 */ /* 0x000fe40000100a00 */
[----:B------:R-:W-:-:S02]  /*6110*/  IMAD.WIDE R132, R132, 0x4, R34 ;  /* 0x0000000484847825 */ /* 0x000fc400078e0222 */
        /* <DEDUP_REMOVED lines=8> */
[----:B------:R2:W-:Y:S02]  /*61a0*/  STL.64 [R1+0x3d8], R74 ;  /* 0x0003d84a01007387 */ /* 0x0005e40000100a00 */
        /* <DEDUP_REMOVED lines=28> */
[----:B------:R-:W-:-:S04]  /*6370*/  IMAD.WIDE R162, R164, 0x4, R44 ;  /* 0x00000004a4a27825 */ /* 0x000fc800078e022c */
[----:B------:R-:W-:Y:S01]  /*6380*/  IMAD.WIDE R164, R164, 0x4, R34 ;  /* 0x00000004a4a47825 */ /* 0x000fe200078e0222 */
[----:B------:R-:W-:Y:S04]  /*6390*/  LDGSTS.E [R82+0x15400], desc[UR26][R162.64], !P2 ;  /* 0x15400000a2527fae */ /* 0x000fe8000d1a101a */
[----:B------:R-:W-:Y:S01]  /*63a0*/  LDGSTS.E [R82+0x15600], desc[UR26][R164.64], !P2 ;  /* 0x15600000a4527fae */ /* 0x000fe2000d1a101a */
[----:B------:R-:W-:Y:S02]  /*63b0*/  ISETP.GE.U32.AND P2, PT, R170, 0x7fffff25, PT ;  /* 0x7fffff25aa00780c */ /* 0x000fe40003f46070 */
[----:B------:R-:W-:Y:S01]  /*63c0*/  IADD3 R170, PT, PT, R0, -0x5d, RZ ;  /* 0xffffffa300aa7810 */ /* 0x000fe20007ffe0ff */
[----:B------:R-:W-:Y:S04]  /*63d0*/  LDGSTS.E [R82+0x15800], desc[UR26][R166.64], !P4 ;  /* 0x15800000a6527fae */ /* 0x000fe8000e1a101a */
[----:B------:R-:W-:Y:S01]  /*63e0*/  LDGSTS.E [R82+0x15a00], desc[UR26][R168.64], !P4 ;  /* 0x15a00000a8527fae */ /* 0x000fe2000e1a101a */
[----:B------:R-:W-:Y:S01]  /*63f0*/  ISETP.GE.U32.AND P4, PT, R170, 0x7fffff24, PT ;  /* 0x7fffff24aa00780c */ /* 0x000fe20003f86070 */
[----:B------:R-:W-:-:S04]  /*6400*/  IMAD.WIDE R170, R172, 0x4, R44 ;  /* 0x00000004acaa7825 */ /* 0x000fc800078e022c */
[----:B------:R-:W-:Y:S01]  /*6410*/  IMAD.WIDE R172, R172, 0x4, R34 ;  /* 0x00000004acac7825 */ /* 0x000fe200078e0222 */
[----:B------:R-:W-:Y:S04]  /*6420*/  LDGSTS.E [R82+0x15c00], desc[UR26][R170.64], !P5 ;  /* 0x15c00000aa527fae */ /* 0x000fe8000e9a101a */
[----:B------:R-:W-:Y:S01]  /*6430*/  LDGSTS.E [R82+0x15e00], desc[UR26][R172.64], !P5 ;  /* 0x15e00000ac527fae */ /* 0x000fe2000e9a101a */
[----:B------:R-:W-:Y:S01]  /*6440*/  ISETP.GE.U32.AND P5, PT, R178, 0x7fffff23, PT ;  /* 0x7fffff23b200780c */ /* 0x000fe20003fa6070 */
[----:B------:R-:W-:Y:S02]  /*6450*/  VIADD R178, R0, 0xffffffa1 ;  /* 0xffffffa100b27836 */ /* 0x000fe40000000000 */
        /* <DEDUP_REMOVED lines=76> */
[----:B------:R-:W-:Y:S01]  /*6920*/  VIADD R252, R0, 0xffffff90 ;  /* 0xffffff9000fc7836 */ /* 0x000fe20000000000 */
[----:B------:R-:W-:Y:S04]  /*6930*/  LDGSTS.E [R82+0x1a400], desc[UR26][R242.64], !P5 ;  /* 0x1a400000f2527fae */ /* 0x000fe8000e9a101a */
[----:B------:R2:W-:Y:S01]  /*6940*/  LDGSTS.E [R82+0x1a600], desc[UR26][R74.64], !P5 ;  /* 0x1a6000004a527fae */ /* 0x0005e2000e9a101a */
[----:B------:R-:W-:Y:S01]  /*6950*/  ISETP.GE.U32.AND P5, PT, R252, 0x7fffff11, PT ;  /* 0x7fffff11fc00780c */ /* 0x000fe20003fa6070 */
[----:B------:R-:W-:Y:S02]  /*6960*/  IMAD R252, R2, 0x6b, RZ ;  /* 0x0000006b02fc7824 */ /* 0x000fe400078e02ff */
[----:B------:R-:W-:Y:S02]  /*6970*/  LDGSTS.E [R82+0x1a800], desc[UR26][R78.64], !P6 ;  /* 0x1a8000004e527fae */ /* 0x000fe4000f1a101a */
[----:B-1----:R-:W-:-:S02]  /*6980*/  IMAD.WIDE R80, R252, 0x4, R44 ;  /* 0x00000004fc507825 */ /* 0x002fc400078e022c */
[----:B------:R3:W-:Y:S01]  /*6990*/  LDGSTS.E [R82+0x1aa00], desc[UR26][R76.64], !P6 ;  /* 0x1aa000004c527fae */ /* 0x0007e2000f1a101a */
[----:B--2---:R-:W-:-:S03]  /*69a0*/  IADD3 R74, PT, PT, R0, -0x71, RZ ;  /* 0xffffff8f004a7810 */ /* 0x004fc60007ffe0ff */
[----:B------:R1:W-:Y:S01]  /*69b0*/  STL.64 [R1+0x3e0], R80 ;  /* 0x0003e05001007387 */ /* 0x0003e20000100a00 */
[----:B------:R-:W-:Y:S01]  /*69c0*/  ISETP.GE.U32.AND P6, PT, R74, 0x7fffff10, PT ;  /* 0x7fffff104a00780c */ /* 0x000fe20003fc6070 */
[----:B------:R-:W-:Y:S02]  /*69d0*/  IMAD.WIDE R74, R252, 0x4, R34 ;  /* 0x00000004fc4a7825 */ /* 0x000fe400078e0222 */
[----:B------:R1:W-:Y:S02]  /*69e0*/  LDGSTS.E [R82+0x1ac00], desc[UR26][R80.64], !P0 ;  /* 0x1ac0000050527fae */ /* 0x0003e4000c1a101a */
[----:B---3--:R-:W-:Y:S02]  /*69f0*/  IMAD R76, R2, 0x6c, RZ ;  /* 0x0000006c024c7824 */ /* 0x008fe400078e02ff */
[----:B------:R2:W-:Y:S01]  /*6a00*/  STL.64 [R1+0x3f8], R74 ;  /* 0x0003f84a01007387 */ /* 0x0005e20000100a00 */
[----:B------:R-:W-:Y:S02]  /*6a10*/  VIADD R252, R0, 0xffffff8e ;  /* 0xffffff8e00fc7836 */ /* 0x000fe40000000000 */
[----:B------:R-:W-:Y:S01]  /*6a20*/  IMAD.WIDE R78, R76, 0x4, R44 ;  /* 0x000000044c4e7825 */ /* 0x000fe200078e022c */
[----:B------:R2:W-:Y:S02]  /*6a30*/  LDGSTS.E [R82+0x1ae00], desc[UR26][R74.64], !P0 ;  /* 0x1ae000004a527fae */ /* 0x0005e4000c1a101a */
[----:B------:R-:W-:Y:S01]  /*6a40*/  ISETP.GE.U32.AND P0, PT, R252, 0x7fffff0f, PT ;  /* 0x7fffff0ffc00780c */ /* 0x000fe20003f06070 */
[----:B------:R-:W-:Y:S01]  /*6a50*/  IMAD.WIDE R76, R76, 0x4, R34 ;  /* 0x000000044c4c7825 */ /* 0x000fe200078e0222 */
[----:B------:R-:W-:Y:S03]  /*6a60*/  LDGSTS.E [R82+0x1b000], desc[UR26][R78.64], !P1 ;  /* 0x1b0000004e527fae */ /* 0x000fe6000c9a101a */
[----:B------:R-:W-:Y:S01]  /*6a70*/  IMAD R252, R2, 0x6d, RZ ;  /* 0x0000006d02fc7824 */ /* 0x000fe200078e02ff */
[----:B------:R-:W-:Y:S03]  /*6a80*/  STL.64 [R1+0x3f0], R78 ;  /* 0x0003f04e01007387 */ /* 0x000fe60000100a00 */
[----:B-1----:R-:W-:Y:S01]  /*6a90*/  IMAD.WIDE R80, R252, 0x4, R44 ;  /* 0x00000004fc507825 */ /* 0x002fe200078e022c */
[----:B------:R1:W-:Y:S03]  /*6aa0*/  LDGSTS.E [R82+0x1b200], desc[UR26][R76.64], !P1 ;  /* 0x1b2000004c527fae */ /* 0x0003e6000c9a101a */
[----:B--2---:R-:W-:Y:S01]  /*6ab0*/  VIADD R74, R0, 0xffffff8d ;  /* 0xffffff8d004a7836 */ /* 0x004fe20000000000 */
[----:B------:R1:W-:Y:S04]  /*6ac0*/  STL.64 [R1+0x408], R76 ;  /* 0x0004084c01007387 */ /* 0x0003e80000100a00 */
[----:B------:R-:W-:Y:S01]  /*6ad0*/  ISETP.GE.U32.AND P1, PT, R74, 0x7fffff0e, PT ;  /* 0x7fffff0e4a00780c */ /* 0x000fe20003f26070 */
[----:B------:R-:W-:Y:S01]  /*6ae0*/  IMAD.WIDE R74, R252, 0x4, R34 ;  /* 0x00000004fc4a7825 */ /* 0x000fe200078e0222 */
[----:B------:R2:W-:Y:S03]  /*6af0*/  LDGSTS.E [R82+0x1b400], desc[UR26][R80.64], !P2 ;  /* 0x1b40000050527fae */ /* 0x0005e6000d1a101a */
[----:B------:R-:W-:Y:S01]  /*6b00*/  VIADD R252, R0, 0xffffff8c ;  /* 0xffffff8c00fc7836 */ /* 0x000fe20000000000 */
[----:B------:R2:W-:Y:S01]  /*6b10*/  STL.64 [R1+0x400], R80 ;  /* 0x0004005001007387 */ /* 0x0005e20000100a00 */
[----:B-1----:R-:W-:-:S03]  /*6b20*/  IMAD R76, R2, 0x6e, RZ ;  /* 0x0000006e024c7824 */ /* 0x002fc600078e02ff */
[----:B------:R1:W-:Y:S01]  /*6b30*/  LDGSTS.E [R82+0x1b600], desc[UR26][R74.64], !P2 ;  /* 0x1b6000004a527fae */ /* 0x0003e2000d1a101a */
[----:B------:R-:W-:Y:S01]  /*6b40*/  ISETP.GE.U32.AND P2, PT, R252, 0x7fffff0d, PT ;  /* 0x7fffff0dfc00780c */ /* 0x000fe20003f46070 */
[C---:B------:R-:W-:Y:S02]  /*6b50*/  IMAD.WIDE R78, R76.reuse, 0x4, R44 ;  /* 0x000000044c4e7825 */ /* 0x040fe400078e022c */
[----:B------:R1:W-:Y:S02]  /*6b60*/  STL.64 [R1+0x418], R74 ;  /* 0x0004184a01007387 */ /* 0x0003e40000100a00 */
[----:B------:R-:W-:Y:S02]  /*6b70*/  IMAD.WIDE R76, R76, 0x4, R34 ;  /* 0x000000044c4c7825 */ /* 0x000fe400078e0222 */
[----:B------:R-:W-:Y:S02]  /*6b80*/  LDGSTS.E [R82+0x1b800], desc[UR26][R78.64], !P4 ;  /* 0x1b8000004e527fae */ /* 0x000fe4000e1a101a */
[----:B------:R-:W-:-:S02]  /*6b90*/  IMAD R252, R2, 0x6f, RZ ;  /* 0x0000006f02fc7824 */ /* 0x000fc400078e02ff */
[----:B------:R-:W-:Y:S02]  /*6ba0*/  STL.64 [R1+0x410], R78 ;  /* 0x0004104e01007387 */ /* 0x000fe40000100a00 */
[----:B--2---:R-:W-:Y:S01]  /*6bb0*/  IMAD.WIDE R80, R252, 0x4, R44 ;  /* 0x00000004fc507825 */ /* 0x004fe200078e022c */
[----:B-1----:R-:W-:Y:S01]  /*6bc0*/  IADD3 R74, PT, PT, R0, -0x75, RZ ;  /* 0xffffff8b004a7810 */ /* 0x002fe20007ffe0ff */
[----:B------:R1:W-:Y:S03]  /*6bd0*/  LDGSTS.E [R82+0x1ba00], desc[UR26][R76.64], !P4 ;  /* 0x1ba000004c527fae */ /* 0x0003e6000e1a101a */
[----:B------:R-:W-:Y:S01]  /*6be0*/  ISETP.GE.U32.AND P4, PT, R74, 0x7fffff0c, PT ;  /* 0x7fffff0c4a00780c */ /* 0x000fe20003f86070 */
[----:B------:R1:W-:Y:S01]  /*6bf0*/  STL.64 [R1+0x428], R76 ;  /* 0x0004284c01007387 */ /* 0x0003e20000100a00 */
[----:B------:R-:W-:-:S03]  /*6c00*/  IMAD.WIDE R74, R252, 0x4, R34 ;  /* 0x00000004fc4a7825 */ /* 0x000fc600078e0222 */
[----:B------:R2:W-:Y:S01]  /*6c10*/  STL.64 [R1+0x420], R80 ;  /* 0x0004205001007387 */ /* 0x0005e20000100a00 */
[----:B------:R-:W-:-:S03]  /*6c20*/  VIADD R252, R0, 0xffffff8a ;  /* 0xffffff8a00fc7836 */ /* 0x000fc60000000000 */
[----:B------:R2:W-:Y:S01]  /*6c30*/  LDGSTS.E [R82+0x1bc00], desc[UR26][R80.64], !P5 ;  /* 0x1bc0000050527fae */ /* 0x0005e2000e9a101a */
[----:B-1----:R-:W-:-:S03]  /*6c40*/  IMAD R76, R2, 0x70, RZ ;  /* 0x00000070024c7824 */ /* 0x002fc600078e02ff */
[----:B------:R1:W-:Y:S01]  /*6c50*/  STL.64 [R1+0x438], R74 ;  /* 0x0004384a01007387 */ /* 0x0003e20000100a00 */
[----:B------:R-:W-:-:S03]  /*6c60*/  IMAD.WIDE R78, R76, 0x4, R44 ;  /* 0x000000044c4e7825 */ /* 0x000fc600078e022c */
[----:B------:R1:W-:Y:S01]  /*6c70*/  LDGSTS.E [R82+0x1be00], desc[UR26][R74.64], !P5 ;  /* 0x1be000004a527fae */ /* 0x0003e2000e9a101a */
[----:B------:R-:W-:Y:S01]  /*6c80*/  ISETP.GE.U32.AND P5, PT, R252, 0x7fffff0b, PT ;  /* 0x7fffff0bfc00780c */ /* 0x000fe20003fa6070 */
[----:B------:R-:W-:Y:S02]  /*6c90*/  IMAD.WIDE R76, R76, 0x4, R34 ;  /* 0x000000044c4c7825 */ /* 0x000fe400078e0222 */
[----:B------:R-:W-:Y:S02]  /*6ca0*/  LDGSTS.E [R82+0x1c000], desc[UR26][R78.64], !P6 ;  /* 0x1c0000004e527fae */ /* 0x000fe4000f1a101a */
[----:B------:R-:W-:Y:S02]  /*6cb0*/  IMAD R252, R2, 0x71, RZ ;  /* 0x0000007102fc7824 */ /* 0x000fe400078e02ff */
[----:B------:R-:W-:Y:S02]  /*6cc0*/  STL.64 [R1+0x430], R78 ;  /* 0x0004304e01007387 */ /* 0x000fe40000100a00 */
[----:B--2---:R-:W-:-:S02]  /*6cd0*/  IMAD.WIDE R80, R252, 0x4, R44 ;  /* 0x00000004fc507825 */ /* 0x004fc400078e022c */
[----:B------:R2:W-:Y:S02]  /*6ce0*/  LDGSTS.E [R82+0x1c200], desc[UR26][R76.64], !P6 ;  /* 0x1c2000004c527fae */ /* 0x0005e4000f1a101a */
[----:B-1----:R-:W-:Y:S02]  /*6cf0*/  VIADD R74, R0, 0xffffff89 ;  /* 0xffffff89004a7836 */ /* 0x002fe40000000000 */
[----:B------:R2:W-:Y:S03]  /*6d00*/  STL.64 [R1+0x448], R76 ;  /* 0x0004484c01007387 */ /* 0x0005e60000100a00 */
[----:B------:R-:W-:Y:S01]  /*6d10*/  ISETP.GE.U32.AND P6, PT, R74, 0x7fffff0a, PT ;  /* 0x7fffff0a4a00780c */ /* 0x000fe20003fc6070 */
[----:B------:R-:W-:Y:S01]  /*6d20*/  IMAD.WIDE R74, R252, 0x4, R34 ;  /* 0x00000004fc4a7825 */ /* 0x000fe200078e0222 */
[----:B------:R1:W-:Y:S03]  /*6d30*/  LDGSTS.E [R82+0x1c400], desc[UR26][R80.64], !P0 ;  /* 0x1c40000050527fae */ /* 0x0003e6000c1a101a */
[----:B------:R-:W-:Y:S01]  /*6d40*/  VIADD R252, R0, 0xffffff88 ;  /* 0xffffff8800fc7836 */ /* 0x000fe20000000000 */
[----:B------:R1:W-:Y:S01]  /*6d50*/  STL.64 [R1+0x440], R80 ;  /* 0x0004405001007387 */ /* 0x0003e20000100a00 */
[----:B--2---:R-:W-:-:S03]  /*6d60*/  IMAD R76, R2, 0x72, RZ ;  /* 0x00000072024c7824 */ /* 0x004fc600078e02ff */
[----:B------:R2:W-:Y:S01]  /*6d70*/  LDGSTS.E [R82+0x1c600], desc[UR26][R74.64], !P0 ;  /* 0x1c6000004a527fae */ /* 0x0005e2000c1a101a */
[----:B------:R-:W-:Y:S01]  /*6d80*/  ISETP.GE.U32.AND P0, PT, R252, 0x7fffff09, PT ;  /* 0x7fffff09fc00780c */ /* 0x000fe20003f06070 */
[C---:B------:R-:W-:Y:S02]  /*6d90*/  IMAD.WIDE R78, R76.reuse, 0x4, R44 ;  /* 0x000000044c4e7825 */ /* 0x040fe400078e022c */
[----:B------:R2:W-:Y:S02]  /*6da0*/  STL.64 [R1+0x458], R74 ;  /* 0x0004584a01007387 */ /* 0x0005e40000100a00 */
[----:B------:R-:W-:Y:S02]  /*6db0*/  IMAD.WIDE R76, R76, 0x4, R34 ;  /* 0x000000044c4c7825 */ /* 0x000fe400078e0222 */
[----:B------:R3:W-:Y:S02]  /*6dc0*/  LDGSTS.E [R82+0x1c800], desc[UR26][R78.64], !P1 ;  /* 0x1c8000004e527fae */ /* 0x0007e4000c9a101a */
[----:B------:R-:W-:-:S02]  /*6dd0*/  IMAD R252, R2, 0x73, RZ ;  /* 0x0000007302fc7824 */ /* 0x000fc400078e02ff */
[----:B------:R3:W-:Y:S02]  /*6de0*/  STL.64 [R1+0x450], R78 ;  /* 0x0004504e01007387 */ /* 0x0007e40000100a00 */
[----:B-1----:R-:W-:Y:S01]  /*6df0*/  IMAD.WIDE R80, R252, 0x4, R44 ;  /* 0x00000004fc507825 */ /* 0x002fe200078e022c */
[----:B--2---:R-:W-:Y:S01]  /*6e00*/  IADD3 R74, PT, PT, R0, -0x79, RZ ;  /* 0xffffff87004a7810 */ /* 0x004fe20007ffe0ff */
[----:B------:R1:W-:Y:S03]  /*6e10*/  LDGSTS.E [R82+0x1ca00], desc[UR26][R76.64], !P1 ;  /* 0x1ca000004c527fae */ /* 0x0003e6000c9a101a */
[----:B------:R-:W-:Y:S01]  /*6e20*/  ISETP.GE.U32.AND P1, PT, R74, 0x7fffff08, PT ;  /* 0x7fffff084a00780c */ /* 0x000fe20003f26070 */
[----:B------:R1:W-:Y:S01]  /*6e30*/  STL.64 [R1+0x468], R76 ;  /* 0x0004684c01007387 */ /* 0x0003e20000100a00 */
[----:B------:R-:W-:-:S03]  /*6e40*/  IMAD R74, R2, 0x74, RZ ;  /* 0x00000074024a7824 */ /* 0x000fc600078e02ff */
[----:B------:R2:W-:Y:S01]  /*6e50*/  STL.64 [R1+0x460], R80 ;  /* 0x0004605001007387 */ /* 0x0005e20000100a00 */
[----:B---3--:R-:W-:-:S03]  /*6e60*/  IMAD.WIDE R78, R74, 0x4, R44 ;  /* 0x000000044a4e7825 */ /* 0x008fc600078e022c */
[----:B------:R2:W-:Y:S01]  /*6e70*/  LDGSTS.E [R82+0x1cc00], desc[UR26][R80.64], !P2 ;  /* 0x1cc0000050527fae */ /* 0x0005e2000d1a101a */
[----:B------:R-:W-:-:S04]  /*6e80*/  IMAD.WIDE R74, R74, 0x4, R34 ;  /* 0x000000044a4a7825 */ /* 0x000fc800078e0222 */
[----:B-1----:R-:W-:-:S04]  /*6e90*/  IMAD.WIDE R76, R252, 0x4, R34 ;  /* 0x00000004fc4c7825 */ /* 0x002fc800078e0222 */
[----:B------:R-:W-:Y:S01]  /*6ea0*/  VIADD R252, R0, 0xffffff86 ;  /* 0xffffff8600fc7836 */ /* 0x000fe20000000000 */
[----:B------:R1:W-:Y:S04]  /*6eb0*/  STL.64 [R1+0x478], R76 ;  /* 0x0004784c01007387 */ /* 0x0003e80000100a00 */
[----:B------:R1:W-:Y:S01]  /*6ec0*/  LDGSTS.E [R82+0x1ce00], desc[UR26][R76.64], !P2 ;  /* 0x1ce000004c527fae */ /* 0x0003e2000d1a101a */
[----:B------:R-:W-:Y:S01]  /*6ed0*/  ISETP.GE.U32.AND P2, PT, R252, 0x7fffff07, PT ;  /* 0x7fffff07fc00780c */ /* 0x000fe20003f46070 */
[----:B------:R-:W-:Y:S02]  /*6ee0*/  IMAD R252, R2, 0x75, RZ ;  /* 0x0000007502fc7824 */ /* 0x000fe400078e02ff */
[----:B------:R-:W-:Y:S02]  /*6ef0*/  LDGSTS.E [R82+0x1d000], desc[UR26][R78.64], !P4 ;  /* 0x1d0000004e527fae */ /* 0x000fe4000e1a101a */
[----:B--2---:R-:W-:-:S02]  /*6f00*/  IMAD.WIDE R80, R252, 0x4, R44 ;  /* 0x00000004fc507825 */ /* 0x004fc400078e022c */
[----:B------:R-:W-:Y:S02]  /*6f10*/  STL.64 [R1+0x470], R78 ;  /* 0x0004704e01007387 */ /* 0x000fe40000100a00 */
[----:B-1----:R-:W-:Y:S01]  /*6f20*/  IMAD.MOV.U32 R76, RZ, RZ, R72 ;  /* 0x000000ffff4c7224 */ /* 0x002fe200078e0048 */
[----:B------:R-:W-:Y:S01]  /*6f30*/  IADD3 R72, PT, PT, R0, -0x7b, RZ ;  /* 0xffffff8500487810 */ /* 0x000fe20007ffe0ff */
[----:B------:R1:W-:Y:S01]  /*6f40*/  LDGSTS.E [R82+0x1d200], desc[UR26][R74.64], !P4 ;  /* 0x1d2000004a527fae */ /* 0x0003e2000e1a101a */
[----:B------:R-:W-:Y:S02]  /*6f50*/  IMAD.MOV.U32 R77, RZ, RZ, R73 ;  /* 0x000000ffff4d7224 */ /* 0x000fe400078e0049 */
        /* <DEDUP_REMOVED lines=14> */
[----:B------:R3:W-:Y:S02]  /*7040*/  LDGSTS.E [R82+0x1da00], desc[UR26][R74.64], !P6 ;  /* 0x1da000004a527fae */ /* 0x0007e4000f1a101a */
[----:B--2---:R-:W-:-:S02]  /*7050*/  IMAD.WIDE R80, R252, 0x4, R44 ;  /* 0x00000004fc507825 */ /* 0x004fc400078e022c */
[----:B------:R-:W-:Y:S02]  /*7060*/  STL.64 [R1+0x490], R78 ;  /* 0x0004904e01007387 */ /* 0x000fe40000100a00 */
[----:B-1----:R-:W-:Y:S02]  /*7070*/  VIADD R72, R0, 0xffffff83 ;  /* 0xffffff8300487836 */ /* 0x002fe40000000000 */
[----:B------:R3:W-:Y:S03]  /*7080*/  STL.64 [R1+0x4a8], R74 ;  /* 0x0004a84a01007387 */ /* 0x0007e60000100a00 */
[----:B------:R-:W-:Y:S01]  /*7090*/  ISETP.GE.U32.AND P6, PT, R72, 0x7fffff04, PT ;  /* 0x7fffff044800780c */ /* 0x000fe20003fc6070 */
[----:B------:R-:W-:Y:S01]  /*70a0*/  IMAD.WIDE R72, R252, 0x4, R34 ;  /* 0x00000004fc487825 */ /* 0x000fe200078e0222 */
[----:B------:R1:W-:Y:S03]  /*70b0*/  LDGSTS.E [R82+0x1dc00], desc[UR26][R80.64], !P0 ;  /* 0x1dc0000050527fae */ /* 0x0003e6000c1a101a */
[----:B------:R-:W-:Y:S01]  /*70c0*/  VIADD R252, R0, 0xffffff82 ;  /* 0xffffff8200fc7836 */ /* 0x000fe20000000000 */
[----:B------:R2:W-:Y:S01]  /*70d0*/  LDGSTS.E [R82+0x1de00], desc[UR26][R72.64], !P0 ;  /* 0x1de0000048527fae */ /* 0x0005e2000c1a101a */
[----:B---3--:R-:W-:-:S03]  /*70e0*/  IMAD R74, R2, 0x78, RZ ;  /* 0x00000078024a7824 */ /* 0x008fc600078e02ff */
[----:B------:R-:W-:Y:S01]  /*70f0*/  ISETP.GE.U32.AND P0, PT, R252, 0x7fffff03, PT ;  /* 0x7fffff03fc00780c */ /* 0x000fe20003f06070 */
[----:B------:R1:W-:Y:S01]  /*7100*/  STL.64 [R1+0x4a0], R80 ;  /* 0x0004a05001007387 */ /* 0x0003e20000100a00 */
[----:B------:R-:W-:-:S03]  /*7110*/  IMAD.WIDE R78, R74, 0x4, R44 ;  /* 0x000000044a4e7825 */ /* 0x000fc600078e022c */
[----:B------:R2:W-:Y:S01]  /*7120*/  STL.64 [R1+0x4b8], R72 ;  /* 0x0004b84801007387 */ /* 0x0005e20000100a00 */
[----:B------:R-:W-:-:S03]  /*7130*/  IMAD.WIDE R74, R74, 0x4, R34 ;  /* 0x000000044a4a7825 */ /* 0x000fc600078e0222 */
[----:B------:R3:W-:Y:S01]  /*7140*/  STL.64 [R1+0x4b0], R78 ;  /* 0x0004b04e01007387 */ /* 0x0007e20000100a00 */
[----:B------:R-:W-:-:S03]  /*7150*/  IMAD R252, R2, 0x79, RZ ;  /* 0x0000007902fc7824 */ /* 0x000fc600078e02ff */
[----:B------:R3:W-:Y:S01]  /*7160*/  LDGSTS.E [R82+0x1e000], desc[UR26][R78.64], !P1 ;  /* 0x1e0000004e527fae */ /* 0x0007e2000c9a101a */
[----:B-1----:R-:W-:Y:S01]  /*7170*/  IMAD.WIDE R80, R252, 0x4, R44 ;  /* 0x00000004fc507825 */ /* 0x002fe200078e022c */
[C---:B--2---:R-:W-:Y:S02]  /*7180*/  IADD3 R72, PT, PT, R0.reuse, -0x7f, RZ ;  /* 0xffffff8100487810 */ /* 0x044fe40007ffe0ff */
[----:B------:R1:W-:Y:S01]  /*7190*/  LDGSTS.E [R82+0x1e200], desc[UR26][R74.64], !P1 ;  /* 0x1e2000004a527fae */ /* 0x0003e2000c9a101a */
[----:B------:R-:W-:Y:S01]  /*71a0*/  VIADD R73, R0, 0xffffff80 ;  /* 0xffffff8000497836 */ /* 0x000fe20000000000 */
[----:B------:R-:W-:Y:S01]  /*71b0*/  ISETP.GE.U32.AND P1, PT, R72, 0x7fffff02, PT ;  /* 0x7fffff024800780c */ /* 0x000fe20003f26070 */
[----:B------:R-:W-:Y:S01]  /*71c0*/  IMAD R72, R2, 0x7b, RZ ;  /* 0x0000007b02487824 */ /* 0x000fe200078e02ff */
[----:B------:R1:W-:Y:S01]  /*71d0*/  STL.64 [R1+0x4c8], R74 ;  /* 0x0004c84a01007387 */ /* 0x0003e20000100a00 */
[----:B---3--:R-:W-:-:S03]  /*71e0*/  IMAD.WIDE R78, R252, 0x4, R34 ;  /* 0x00000004fc4e7825 */ /* 0x008fc600078e0222 */
[----:B------:R2:W-:Y:S01]  /*71f0*/  STL.64 [R1+0x4c0], R80 ;  /* 0x0004c05001007387 */ /* 0x0005e20000100a00 */
[----:B------:R-:W-:-:S03]  /*7200*/  IMAD R252, R2, 0x7a, RZ ;  /* 0x0000007a02fc7824 */ /* 0x000fc600078e02ff */
[----:B------:R2:W-:Y:S01]  /*7210*/  LDGSTS.E [R82+0x1e400], desc[UR26][R80.64], !P2 ;  /* 0x1e40000050527fae */ /* 0x0005e2000d1a101a */
[--C-:B------:R-:W-:Y:S01]  /*7220*/  IMAD.WIDE R84, R72, 0x4, R44.reuse ;  /* 0x0000000448547825 */ /* 0x100fe200078e022c */
[----:B-1----:R-:W1:Y:S03]  /*7230*/  LDC R75, c[0x0][0x3a0] ;  /* 0x0000e800ff4b7b82 */ /* 0x002e660000000800 */
[C---:B------:R-:W-:Y:S01]  /*7240*/  IMAD.WIDE R88, R252.reuse, 0x4, R44 ;  /* 0x00000004fc587825 */ /* 0x040fe200078e022c */
[----:B------:R3:W-:Y:S03]  /*7250*/  STL.64 [R1+0x4d0], R78 ;  /* 0x0004d04e01007387 */ /* 0x0007e60000100a00 */
[----:B------:R-:W-:Y:S01]  /*7260*/  IMAD.WIDE R86, R252, 0x4, R34 ;  /* 0x00000004fc567825 */ /* 0x000fe200078e0222 */
[----:B------:R3:W-:Y:S01]  /*7270*/  LDGSTS.E [R82+0x1e600], desc[UR26][R78.64], !P2 ;  /* 0x1e6000004e527fae */ /* 0x0007e2000d1a101a */
[----:B------:R-:W-:-:S02]  /*7280*/  ISETP.GE.AND P2, PT, R83, R0, PT ;  /* 0x000000005300720c */ /* 0x000fc40003f46270 */
[----:B--2---:R-:W-:Y:S01]  /*7290*/  IMAD.WIDE R80, R72, 0x4, R34 ;  /* 0x0000000448507825 */ /* 0x004fe200078e0222 */
[----:B------:R-:W-:Y:S01]  /*72a0*/  LDGSTS.E [R82+0x1e800], desc[UR26][R88.64], !P4 ;  /* 0x1e80000058527fae */ /* 0x000fe2000e1a101a */
[----:B------:R-:W2:Y:S02]  /*72b0*/  LDC R72, c[0x0][0x3a0] ;  /* 0x0000e800ff487b82 */ /* 0x000ea40000000800 */
[----:B------:R-:W-:Y:S01]  /*72c0*/  IMAD R74, R2, 0x7c, RZ ;  /* 0x0000007c024a7824 */ /* 0x000fe200078e02ff */
[----:B------:R-:W-:Y:S01]  /*72d0*/  LDGSTS.E [R82+0x1ea00], desc[UR26][R86.64], !P4 ;  /* 0x1ea0000056527fae */ /* 0x000fe2000e1a101a */
[----:B---3--:R-:W-:-:S03]  /*72e0*/  VIADD R78, R0, 0x7f ;  /* 0x0000007f004e7836 */ /* 0x008fc60000000000 */
[----:B------:R-:W-:Y:S04]  /*72f0*/  LDGSTS.E [R82+0x1ec00], desc[UR26][R84.64], !P5 ;  /* 0x1ec0000054527fae */ /* 0x000fe8000e9a101a */
[----:B------:R3:W-:Y:S01]  /*7300*/  LDGSTS.E [R82+0x1ee00], desc[UR26][R80.64], !P5 ;  /* 0x1ee0000050527fae */ /* 0x0007e2000e9a101a */
[C---:B------:R-:W-:Y:S02]  /*7310*/  ISETP.GT.AND P4, PT, R78.reuse, 0x7f, PT ;  /* 0x0000007f4e00780c */ /* 0x040fe40003f84270 */
[----:B------:R-:W-:Y:S01]  /*7320*/  ISETP.GE.AND P5, PT, R83, R73, PT ;  /* 0x000000495300720c */ /* 0x000fe20003fa6270 */
[----:B------:R-:W-:Y:S01]  /*7330*/  STL.64 [R1+0x4d8], R88 ;  /* 0x0004d85801007387 */ /* 0x000fe20000100a00 */
[----:B------:R-:W-:Y:S02]  /*7340*/  SEL R252, RZ, 0x4, !P4 ;  /* 0x00000004fffc7807 */ /* 0x000fe40006000000 */
[----:B------:R-:W-:Y:S01]  /*7350*/  SEL R0, RZ, 0x4, P5 ;  /* 0x00000004ff007807 */ /* 0x000fe20002800000 */
[----:B------:R-:W-:Y:S01]  /*7360*/  STL.64 [R1+0x4f0], R86 ;  /* 0x0004f05601007387 */ /* 0x000fe20000100a00 */
[----:B------:R-:W-:Y:S01]  /*7370*/  ISETP.GT.AND P5, PT, R78, 0xff, PT ;  /* 0x000000ff4e00780c */ /* 0x000fe20003fa4270 */
[----:B------:R-:W-:Y:S01]  /*7380*/  IMAD.WIDE R78, R74, 0x4, R34 ;  /* 0x000000044a4e7825 */ /* 0x000fe200078e0222 */
[----:B------:R-:W-:Y:S01]  /*7390*/  SEL R252, R252, RZ, !P2 ;  /* 0x000000fffcfc7207 */ /* 0x000fe20005000000 */
[----:B------:R-:W-:Y:S01]  /*73a0*/  STL.64 [R1+0x4e0], R84 ;  /* 0x0004e05401007387 */ /* 0x000fe20000100a00 */
[----:B------:R-:W-:-:S02]  /*73b0*/  SEL R0, R0, RZ, P5 ;  /* 0x000000ff00007207 */ /* 0x000fc40002800000 */
[----:B------:R-:W-:Y:S01]  /*73c0*/  ISETP.GE.U32.AND P2, PT, R73, 0x7fffff01, PT ;  /* 0x7fffff014900780c */ /* 0x000fe20003f46070 */
[----:B------:R3:W-:Y:S01]  /*73d0*/  STL.64 [R1+0x4f8], R80 ;  /* 0x0004f85001007387 */ /* 0x0007e20000100a00 */
[----:B------:R-:W-:Y:S01]  /*73e0*/  ISETP.NE.U32.AND P5, PT, R0, RZ, PT ;  /* 0x000000ff0000720c */ /* 0x000fe20003fa5070 */
[----:B------:R-:W-:Y:S01]  /*73f0*/  IMAD R0, R2, 0x7e, RZ ;  /* 0x0000007e02007824 */ /* 0x000fe200078e02ff */
[----:B------:R-:W4:Y:S01]  /*7400*/  LDC R73, c[0x0][0x3a0] ;  /* 0x0000e800ff497b82 */ /* 0x000f220000000800 */
[----:B---3--:R-:W-:-:S07]  /*7410*/  IMAD.WIDE R80, R74, 0x4, R44 ;  /* 0x000000044a507825 */ /* 0x008fce00078e022c */
[----:B------:R-:W3:Y:S01]  /*7420*/  LDC R74, c[0x0][0x3a0] ;  /* 0x0000e800ff4a7b82 */ /* 0x000ee20000000800 */
[----:B------:R5:W-:Y:S04]  /*7430*/  LDGSTS.E [R82+0x1f000], desc[UR26][R80.64], !P6 ;  /* 0x1f00000050527fae */ /* 0x000be8000f1a101a */
[----:B------:R1:W-:Y:S01]  /*7440*/  LDGSTS.E [R82+0x1f200], desc[UR26][R78.64], !P6 ;  /* 0x1f2000004e527fae */ /* 0x0003e2000f1a101a */
[----:B------:R-:W-:Y:S01]  /*7450*/  ISETP.NE.U32.AND P6, PT, R252, RZ, PT ;  /* 0x000000fffc00720c */ /* 0x000fe20003fc5070 */
[----:B------:R-:W-:Y:S02]  /*7460*/  IMAD R252, R2, 0x7d, RZ ;  /* 0x0000007d02fc7824 */ /* 0x000fe400078e02ff */
[----:B------:R5:W-:Y:S02]  /*7470*/  STL.64 [R1+0x5b8], R80 ;  /* 0x0005b85001007387 */ /* 0x000be40000100a00 */
[----:B------:R-:W-:-:S02]  /*7480*/  IMAD.WIDE R86, R252, 0x4, R44 ;  /* 0x00000004fc567825 */ /* 0x000fc400078e022c */
[----:B------:R2:W-:Y:S02]  /*7490*/  STL.64 [R1+0x5f8], R78 ;  /* 0x0005f84e01007387 */ /* 0x0005e40000100a00 */
[----:B------:R-:W-:Y:S02]  /*74a0*/  IMAD.WIDE R84, R252, 0x4, R34 ;  /* 0x00000004fc547825 */ /* 0x000fe400078e0222 */
[----:B------:R4:W-:Y:S02]  /*74b0*/  LDGSTS.E [R82+0x1f400], desc[UR26][R86.64], !P0 ;  /* 0x1f40000056527fae */ /* 0x0009e4000c1a101a */
[----:B-1----:R-:W-:Y:S02]  /*74c0*/  VIADD R252, R75, 0xffffff7f ;  /* 0xffffff7f4bfc7836 */ /* 0x002fe40000000000 */
[----:B------:R-:W1:Y:S01]  /*74d0*/  S2R R75, SR_TID.X ;  /* 0x00000000004b7919 */ /* 0x000e620000002100 */
[C---:B-----5:R-:W-:Y:S01]  /*74e0*/  IMAD.WIDE R80, R0.reuse, 0x4, R44 ;  /* 0x0000000400507825 */ /* 0x060fe200078e022c */
[----:B------:R5:W-:Y:S03]  /*74f0*/  LDGSTS.E [R82+0x1f600], desc[UR26][R84.64], !P0 ;  /* 0x1f60000054527fae */ /* 0x000be6000c1a101a */
[----:B--2---:R-:W-:Y:S01]  /*7500*/  IMAD.WIDE R78, R0, 0x4, R34 ;  /* 0x00000004004e7825 */ /* 0x004fe200078e0222 */
[----:B------:R-:W-:-:S02]  /*7510*/  ISETP.GE.U32.AND P0, PT, R252, 0x7fffff00, PT ;  /* 0x7fffff00fc00780c */ /* 0x000fc40003f06070 */
[----:B------:R-:W-:Y:S01]  /*7520*/  IADD3 R252, PT, PT, R72, -0x82, RZ ;  /* 0xffffff7e48fc7810 */ /* 0x000fe20007ffe0ff */
[----:B------:R4:W-:Y:S01]  /*7530*/  STL.64 [R1+0x5c8], R86 ;  /* 0x0005c85601007387 */ /* 0x0009e20000100a00 */
[----:B------:R-:W-:-:S03]  /*7540*/  IMAD R0, R2, 0x7f, RZ ;  /* 0x0000007f02007824 */ /* 0x000fc600078e02ff */
[----:B------:R5:W-:Y:S04]  /*7550*/  STL.64 [R1+0x610], R84 ;  /* 0x0006105401007387 */ /* 0x000be80000100a00 */
[----:B------:R2:W-:Y:S04]  /*7560*/  STL.64 [R1+0x5d0], R80 ;  /* 0x0005d05001007387 */ /* 0x0005e80000100a00 */
[----:B------:R2:W-:Y:S01]  /*7570*/  LDGSTS.E [R82+0x1f800], desc[UR26][R80.64], !P1 ;  /* 0x1f80000050527fae */ /* 0x0005e2000c9a101a */
[----:B----4-:R-:W4:Y:S03]  /*7580*/  LDC R86, c[0x0][0x3a0] ;  /* 0x0000e800ff567b82 */ /* 0x010f260000000800 */
[----:B------:R2:W-:Y:S04]  /*7590*/  STL.64 [R1+0x638], R78 ;  /* 0x0006384e01007387 */ /* 0x0005e80000100a00 */
[----:B------:R2:W-:Y:S01]  /*75a0*/  LDGSTS.E [R82+0x1fa00], desc[UR26][R78.64], !P1 ;  /* 0x1fa000004e527fae */ /* 0x0005e2000c9a101a */
[----:B------:R-:W-:Y:S01]  /*75b0*/  ISETP.GE.U32.AND P1, PT, R252, 0x7ffffeff, PT ;  /* 0x7ffffefffc00780c */ /* 0x000fe20003f26070 */
[----:B---3--:R-:W-:Y:S01]  /*75c0*/  VIADD R252, R74, 0xffffff7d ;  /* 0xffffff7d4afc7836 */ /* 0x008fe20000000000 */
[----:B-----5:R-:W3:Y:S01]  /*75d0*/  LDC R84, c[0x0][0x3a0] ;  /* 0x0000e800ff547b82 */ /* 0x020ee20000000800 */
[C---:B-1----:R-:W-:Y:S01]  /*75e0*/  IMAD.SHL.U32 R72, R75.reuse, 0x4, RZ ;  /* 0x000000044b487824 */ /* 0x042fe200078e00ff */
[----:B------:R-:W-:Y:S01]  /*75f0*/  LOP3.LUT R75, R75, 0x60, RZ, 0xc0, !PT ;  /* 0x000000604b4b7812 */ /* 0x000fe200078ec0ff */
[----:B--2---:R-:W-:-:S05]  /*7600*/  IMAD.WIDE R80, R0, 0x4, R44 ;  /* 0x0000000400507825 */ /* 0x004fca00078e022c */
[----:B------:R1:W-:Y:S01]  /*7610*/  STL.64 [R1+0x5e0], R80 ;  /* 0x0005e05001007387 */ /* 0x0003e20000100a00 */
[----:B------:R-:W-:Y:S01]  /*7620*/  IMAD.WIDE R78, R0, 0x4, R34 ;  /* 0x00000004004e7825 */ /* 0x000fe200078e0222 */
[----:B------:R-:W-:Y:S01]  /*7630*/  LOP3.LUT R0, R72, 0x7c, RZ, 0xc0, !PT ;  /* 0x0000007c48007812 */ /* 0x000fe200078ec0ff */
[----:B------:R-:W2:Y:S01]  /*7640*/  LDC R74, c[0x0][0x3a0] ;  /* 0x0000e800ff4a7b82 */ /* 0x000ea20000000800 */
[----:B------:R1:W-:Y:S03]  /*7650*/  LDGSTS.E [R82+0x1fc00], desc[UR26][R80.64], !P2 ;  /* 0x1fc0000050527fae */ /* 0x0003e6000d1a101a */
[----:B------:R-:W-:Y:S01]  /*7660*/  IMAD R85, R75, 0x80, R0 ;  /* 0x000000804b557824 */ /* 0x000fe200078e0200 */
[----:B------:R5:W-:Y:S01]  /*7670*/  STL.64 [R1+0x650], R78 ;  /* 0x0006504e01007387 */ /* 0x000be20000100a00 */
[----:B------:R-:W-:Y:S01]  /*7680*/  IADD3 R0, PT, PT, R73, -0x84, RZ ;  /* 0xffffff7c49007810 */ /* 0x000fe20007ffe0ff */
[----:B------:R-:W-:Y:S01]  /*7690*/  IMAD.SHL.U32 R2, R2, 0x80, RZ ;  /* 0x0000008002027824 */ /* 0x000fe200078e00ff */
[----:B------:R-:W2:Y:S01]  /*76a0*/  LDC R72, c[0x0][0x3a0] ;  /* 0x0000e800ff487b82 */ /* 0x000ea20000000800 */
[----:B------:R5:W-:Y:S01]  /*76b0*/  LDGSTS.E [R82+0x1fe00], desc[UR26][R78.64], !P2 ;  /* 0x1fe000004e527fae */ /* 0x000be2000d1a101a */
[----:B------:R-:W-:-:S02]  /*76c0*/  LOP3.LUT R75, R85, 0x40, RZ, 0x3c, !PT ;  /* 0x00000040554b7812 */ /* 0x000fc400078e3cff */
[C---:B------:R-:W-:Y:S01]  /*76d0*/  LOP3.LUT R73, R85.reuse, 0x50, RZ, 0x3c, !PT ;  /* 0x0000005055497812 */ /* 0x040fe200078e3cff */
[C---:B-1----:R-:W-:Y:S01]  /*76e0*/  VIADD R81, R85.reuse, UR7 ;  /* 0x0000000755517c36 */ /* 0x042fe20008000000 */
[----:B------:R-:W0:Y:S01]  /*76f0*/  LDGDEPBAR ;  /* 0x00000000000079af */ /* 0x000e220000000000 */
[----:B------:R-:W-:Y:S01]  /*7700*/  LOP3.LUT R80, R85, 0x30, RZ, 0x3c, !PT ;  /* 0x0000003055507812 */ /* 0x000fe200078e3cff */
[----:B------:R-:W-:Y:S01]  /*7710*/  VIADD R75, R75, UR7 ;  /* 0x000000074b4b7c36 */ /* 0x000fe20008000000 */
[----:B------:R-:W-:Y:S01]  /*7720*/  LOP3.LUT R83, R85, 0x60, RZ, 0x3c, !PT ;  /* 0x0000006055537812 */ /* 0x000fe200078e3cff */
[----:B------:R-:W-:Y:S01]  /*7730*/  LDGSTS.E [R81+0x40000], desc[UR26][R62.64], P6 ;  /* 0x400000003e517fae */ /* 0x000fe2000b1a101a */
[----:B------:R-:W-:Y:S01]  /*7740*/  IADD3 R80, PT, PT, R80, UR7, RZ ;  /* 0x0000000750507c10 */ /* 0x000fe2000fffe0ff */
[----:B------:R-:W-:Y:S01]  /*7750*/  VIADD R73, R73, UR7 ;  /* 0x0000000749497c36 */ /* 0x000fe20008000000 */
[C---:B-----5:R-:W-:Y:S01]  /*7760*/  LOP3.LUT R79, R85.reuse, 0x10, RZ, 0x3c, !PT ;  /* 0x00000010554f7812 */ /* 0x060fe200078e3cff */
[----:B------:R-:W-:Y:S01]  /*7770*/  LDGSTS.E [R81+0x40400], desc[UR26][R70.64], P6 ;  /* 0x4040000046517fae */ /* 0x000fe2000b1a101a */
[----:B------:R-:W-:Y:S01]  /*7780*/  LOP3.LUT R78, R85, 0x20, RZ, 0x3c, !PT ;  /* 0x00000020554e7812 */ /* 0x000fe200078e3cff */
[----:B------:R-:W-:Y:S01]  /*7790*/  VIADD R83, R83, UR7 ;  /* 0x0000000753537c36 */ /* 0x000fe20008000000 */
[----:B------:R-:W-:Y:S01]  /*77a0*/  LOP3.LUT R85, R85, 0x70, RZ, 0x3c, !PT ;  /* 0x0000007055557812 */ /* 0x000fe200078e3cff */
[----:B------:R-:W-:Y:S01]  /*77b0*/  VIADD R79, R79, UR7 ;  /* 0x000000074f4f7c36 */ /* 0x000fe20008000000 */
[----:B------:R-:W-:Y:S01]  /*77c0*/  LDGSTS.E [R81+0x40800], desc[UR26][R32.64], P6 ;  /* 0x4080000020517fae */ /* 0x000fe2000b1a101a */
[----:B------:R-:W-:Y:S01]  /*77d0*/  VIADD R78, R78, UR7 ;  /* 0x000000074e4e7c36 */ /* 0x000fe20008000000 */
[----:B------:R-:W-:-:S02]  /*77e0*/  ISETP.GE.U32.AND P2, PT, R252, 0x7ffffefe, PT ;  /* 0x7ffffefefc00780c */ /* 0x000fc40003f46070 */
[----:B------:R-:W-:Y:S01]  /*77f0*/  LDGSTS.E [R81+0x40c00], desc[UR26][R60.64], P6 ;  /* 0x40c000003c517fae */ /* 0x000fe2000b1a101a */
[----:B------:R-:W-:Y:S01]  /*7800*/  IADD3 R252, PT, PT, R85, UR7, RZ ;  /* 0x0000000755fc7c10 */ /* 0x000fe2000fffe0ff */
[----:B------:R-:W-:Y:S01]  /*7810*/  IMAD.WIDE R34, R2, 0x4, R34 ;  /* 0x0000000402227825 */ /* 0x000fe200078e0222 */
[----:B------:R-:W1:Y:S01]  /*7820*/  LDC R85, c[0x0][0x3a0] ;  /* 0x0000e800ff557b82 */ /* 0x000e620000000800 */
[----:B------:R-:W-:Y:S04]  /*7830*/  LDGSTS.E [R79+0x40080], desc[UR26][R54.64], P6 ;  /* 0x40080000364f7fae */ /* 0x000fe8000b1a101a */
[----:B------:R-:W-:Y:S04]  /*7840*/  LDGSTS.E [R79+0x40480], desc[UR26][R52.64], P6 ;  /* 0x40480000344f7fae */ /* 0x000fe8000b1a101a */
[----:B------:R-:W-:Y:S04]  /*7850*/  LDGSTS.E [R79+0x40880], desc[UR26][R64.64], P6 ;  /* 0x40880000404f7fae */ /* 0x000fe8000b1a101a */
[----:B------:R-:W-:Y:S04]  /*7860*/  STL [R1+0xc10], R81 ;  /* 0x000c105101007387 */ /* 0x000fe80000100800 */
[----:B------:R5:W-:Y:S04]  /*7870*/  LDGSTS.E [R79+0x40c80], desc[UR26][R68.64], P6 ;  /* 0x40c80000444f7fae */ /* 0x000be8000b1a101a */
[----:B------:R5:W-:Y:S04]  /*7880*/  STL [R1+0xc0c], R79 ;  /* 0x000c0c4f01007387 */ /* 0x000be80000100800 */
[----:B------:R-:W-:Y:S04]  /*7890*/  LDGSTS.E [R78+0x40100], desc[UR26][R50.64], P6 ;  /* 0x40100000324e7fae */ /* 0x000fe8000b1a101a */
[----:B------:R1:W-:Y:S01]  /*78a0*/  STL [R1+0xc08], R78 ;  /* 0x000c084e01007387 */ /* 0x0003e20000100800 */
[----:B-----5:R-:W-:Y:S01]  /*78b0*/  IMAD.MOV.U32 R79, RZ, RZ, R245 ;  /* 0x000000ffff4f7224 */ /* 0x020fe200078e00f5 */
[----:B------:R-:W-:-:S02]  /*78c0*/  MOV R245, R247 ;  /* 0x000000f700f57202 */ /* 0x000fc40000000f00 */
[----:B------:R-:W-:Y:S04]  /*78d0*/  LDGSTS.E [R78+0x40500], desc[UR26][R58.64], P6 ;  /* 0x405000003a4e7fae */ /* 0x000fe8000b1a101a */
[----:B------:R-:W-:Y:S04]  /*78e0*/  STL [R1+0x86c], R80 ;  /* 0x00086c5001007387 */ /* 0x000fe80000100800 */
[----:B------:R-:W-:Y:S04]  /*78f0*/  LDGSTS.E [R78+0x40900], desc[UR26][R28.64], P6 ;  /* 0x409000001c4e7fae */ /* 0x000fe8000b1a101a */
[----:B------:R-:W-:Y:S04]  /*7900*/  STL [R1+0x860], R75 ;  /* 0x0008604b01007387 */ /* 0x000fe80000100800 */
[----:B------:R1:W-:Y:S04]  /*7910*/  LDGSTS.E [R78+0x40d00], desc[UR26][R56.64], P6 ;  /* 0x40d00000384e7fae */ /* 0x0003e8000b1a101a */
[----:B------:R5:W-:Y:S04]  /*7920*/  STL [R1+0x324], R73 ;  /* 0x0003244901007387 */ /* 0x000be80000100800 */
[----:B------:R-:W-:Y:S01]  /*7930*/  STL [R1+0x120], R83 ;  /* 0x0001205301007387 */ /* 0x000fe20000100800 */
[----:B-1----:R-:W-:-:S03]  /*7940*/  IMAD.MOV.U32 R78, RZ, RZ, R244 ;  /* 0x000000ffff4e7224 */ /* 0x002fc600078e00f4 */
[----:B------:R-:W-:Y:S01]  /*7950*/  LDGSTS.E [R80+0x40180], desc[UR26][R20.64], P6 ;  /* 0x4018000014507fae */ /* 0x000fe2000b1a101a */
[----:B------:R-:W-:-:S03]  /*7960*/  IMAD.MOV.U32 R244, RZ, RZ, R246 ;  /* 0x000000fffff47224 */ /* 0x000fc600078e00f6 */
[----:B------:R-:W3:Y:S04]  /*7970*/  LDL.LU.64 R246, [R1+0x3a0] ;  /* 0x0003a00001f67983 */ /* 0x000ee80000300a00 */
[----:B------:R-:W-:Y:S04]  /*7980*/  LDGSTS.E [R80+0x40580], desc[UR26][R48.64], P6 ;  /* 0x4058000030507fae */ /* 0x000fe8000b1a101a */
        /* <DEDUP_REMOVED lines=9> */
[----:B------:R5:W-:Y:S04]  /*7a20*/  LDGSTS.E [R73+0x40e80], desc[UR26][R14.64], P6 ;  /* 0x40e800000e497fae */ /* 0x000be8000b1a101a */
[----:B------:R-:W-:Y:S04]  /*7a30*/  LDGSTS.E [R83+0x40300], desc[UR26][R16.64], P6 ;  /* 0x4030000010537fae */ /* 0x000fe8000b1a101a */
[----:B------:R-:W-:Y:S04]  /*7a40*/  LDGSTS.E [R83+0x40700], desc[UR26][R36.64], P6 ;  /* 0x4070000024537fae */ /* 0x000fe8000b1a101a */
[----:B------:R-:W-:Y:S01]  /*7a50*/  LDGSTS.E [R83+0x40b00], desc[UR26][R24.64], P6 ;  /* 0x40b0000018537fae */ /* 0x000fe2000b1a101a */
[----:B------:R-:W-:Y:S01]  /*7a60*/  IMAD.WIDE R88, R2, 0x4, R78 ;  /* 0x0000000402587825 */ /* 0x000fe200078e024e */
[----:B-----5:R-:W1:Y:S02]  /*7a70*/  LDC R73, c[0x0][0x3a0] ;  /* 0x0000e800ff497b82 */ /* 0x020e640000000800 */
[----:B------:R-:W-:Y:S04]  /*7a80*/  LDGSTS.E [R83+0x40f00], desc[UR26][R40.64], P6 ;  /* 0x40f0000028537fae */ /* 0x000fe8000b1a101a */
[----:B------:R-:W-:Y:S04]  /*7a90*/  LDGSTS.E [R252+0x40380], desc[UR26][R6.64], P6 ;  /* 0x4038000006fc7fae */ /* 0x000fe8000b1a101a */
[----:B------:R-:W-:Y:S04]  /*7aa0*/  LDGSTS.E [R252+0x40780], desc[UR26][R42.64], P6 ;  /* 0x407800002afc7fae */ /* 0x000fe8000b1a101a */
[----:B------:R-:W-:Y:S04]  /*7ab0*/  LDGSTS.E [R252+0x40b80], desc[UR26][R30.64], P6 ;  /* 0x40b800001efc7fae */ /* 0x000fe8000b1a101a */
[----:B------:R-:W-:Y:S04]  /*7ac0*/  LDGSTS.E [R252+0x40f80], desc[UR26][R8.64], P6 ;  /* 0x40f8000008fc7fae */ /* 0x000fe8000b1a101a */
[----:B------:R-:W0:Y:S01]  /*7ad0*/  LDGDEPBAR ;  /* 0x00000000000079af */ /* 0x000e220000000000 */
[----:B------:R-:W-:Y:S01]  /*7ae0*/  BAR.SYNC.DEFER_BLOCKING 0x0 ;  /* 0x0000000000007b1d */ /* 0x000fe20000010000 */
[----:B------:R-:W-:Y:S01]  /*7af0*/  ISETP.GE.U32.AND P6, PT, R0, 0x7ffffefd, PT ;  /* 0x7ffffefd0000780c */ /* 0x000fe20003fc6070 */
[----:B--2---:R-:W-:-:S02]  /*7b00*/  VIADD R0, R74, 0xffffff7a ;  /* 0xffffff7a4a007836 */ /* 0x004fc40000000000 */
[----:B------:R-:W-:-:S04]  /*7b10*/  IMAD.WIDE R74, R2, 0x4, R44 ;  /* 0x00000004024a7825 */ /* 0x000fc800078e022c */
[C---:B------:R-:W-:Y:S01]  /*7b20*/  IMAD.WIDE R44, R2.reuse, 0x4, R76 ;  /* 0x00000004022c7825 */ /* 0x040fe200078e024c */
[----:B------:R2:W-:Y:S04]  /*7b30*/  STL.64 [R1+0x7f8], R74 ;  /* 0x0007f84a01007387 */ /* 0x0005e80000100a00 */
[----:B------:R-:W5:Y:S04]  /*7b40*/  LDL.LU.64 R80, [R1+0x398] ;  /* 0x0003980001507983 */ /* 0x000f680000300a00 */
[----:B------:R-:W-:Y:S04]  /*7b50*/  STL.64 [R1+0x808], R88 ;  /* 0x0008085801007387 */ /* 0x000fe80000100a00 */
[----:B------:R4:W-:Y:S04]  /*7b60*/  STL.64 [R1+0x7f0], R34 ;  /* 0x0007f02201007387 */ /* 0x0009e80000100a00 */
[----:B------:R-:W5:Y:S01]  /*7b70*/  LDL.LU.64 R78, [R1+0x390] ;  /* 0x00039000014e7983 */ /* 0x000f620000300a00 */
[----:B------:R-:W-:-:S03]  /*7b80*/  IMAD.WIDE R248, R2, 0x4, R248 ;  /* 0x0000000402f87825 */ /* 0x000fc600078e02f8 */
[----:B------:R1:W-:Y:S01]  /*7b90*/  STL.64 [R1+0xbb8], R44 ;  /* 0x000bb82c01007387 */ /* 0x0003e20000100a00 */
[----:B------:R-:W-:-:S03]  /*7ba0*/  IMAD.WIDE R250, R2, 0x4, R250 ;  /* 0x0000000402fa7825 */ /* 0x000fc600078e02fa */
[----:B------:R-:W-:Y:S01]  /*7bb0*/  @!PT LDS RZ, [RZ] ;  /* 0x00000000fffff984 */ /* 0x000fe20000000800 */
[----:B------:R-:W-:Y:S01]  /*7bc0*/  @!PT LDS RZ, [RZ] ;  /* 0x00000000fffff984 */ /* 0x000fe20000000800 */
[----:B------:R-:W-:Y:S01]  /*7bd0*/  @!PT LDS RZ, [RZ] ;  /* 0x00000000fffff984 */ /* 0x000fe20000000800 */
[----:B------:R-:W-:Y:S04]  /*7be0*/  LDGSTS.E [R82+0x20000], desc[UR26][R74.64], !P0 ;  /* 0x200000004a527fae */ /* 0x000fe8000c1a101a */
[----:B------:R-:W5:Y:S04]  /*7bf0*/  LDL.LU.64 R76, [R1+0x388] ;  /* 0x00038800014c7983 */ /* 0x000f680000300a00 */
[----:B------:R4:W-:Y:S04]  /*7c00*/  LDGSTS.E [R82+0x20200], desc[UR26][R34.64], !P0 ;  /* 0x2020000022527fae */ /* 0x0009e8000c1a101a */
[----:B--2---:R-:W2:Y:S04]  /*7c10*/  LDL.LU.64 R74, [R1+0x380] ;  /* 0x00038000014a7983 */ /* 0x004ea80000300a00 */
[----:B------:R1:W-:Y:S01]  /*7c20*/  LDGSTS.E [R82+0x20400], desc[UR26][R88.64], !P1 ;  /* 0x2040000058527fae */ /* 0x0003e2000c9a101a */
[----:B----4-:R-:W-:-:S03]  /*7c30*/  IADD3 R34, PT, PT, R86, -0x87, RZ ;  /* 0xffffff7956227810 */ /* 0x010fc60007ffe0ff */
[----:B------:R4:W-:Y:S01]  /*7c40*/  STL.64 [R1+0x7e8], R248 ;  /* 0x0007e8f801007387 */ /* 0x0009e20000100a00 */
[----:B------:R-:W-:Y:S01]  /*7c50*/  VIADD R72, R72, 0xffffff7b ;  /* 0xffffff7b48487836 */ /* 0x000fe20000000000 */
[----:B------:R-:W2:Y:S02]  /*7c60*/  LDC R35, c[0x0][0x3a0] ;  /* 0x0000e800ff237b82 */ /* 0x000ea40000000800 */
[----:B------:R3:W-:Y:S01]  /*7c70*/  STL.64 [R1+0xbb0], R250 ;  /* 0x000bb0fa01007387 */ /* 0x0007e20000100a00 */
[----:B-1----:R-:W-:-:S03]  /*7c80*/  IMAD.WIDE R88, R2, 0x4, R244 ;  /* 0x0000000402587825 */ /* 0x002fc600078e02f4 */
[----:B------:R1:W-:Y:S04]  /*7c90*/  LDGSTS.E [R82+0x20600], desc[UR26][R44.64], !P1 ;  /* 0x206000002c527fae */ /* 0x0003e8000c9a101a */
[----:B------:R-:W2:Y:S04]  /*7ca0*/  LDL.LU.64 R244, [R1+0x378] ;  /* 0x0003780001f47983 */ /* 0x000ea80000300a00 */
[----:B------:R-:W-:Y:S04]  /*7cb0*/  LDGSTS.E [R82+0x20800], desc[UR26][R248.64], !P2 ;  /* 0x20800000f8527fae */ /* 0x000fe8000d1a101a */
[----:B------:R-:W-:Y:S01]  /*7cc0*/  LDGSTS.E [R82+0x20a00], desc[UR26][R250.64], !P2 ;  /* 0x20a00000fa527fae */ /* 0x000fe2000d1a101a */
[----:B---3--:R-:W-:Y:S01]  /*7cd0*/  IMAD.WIDE R86, R2, 0x4, R246 ;  /* 0x0000000402567825 */ /* 0x008fe200078e02f6 */
[----:B------:R-:W-:-:S02]  /*7ce0*/  ISETP.GE.U32.AND P0, PT, R72, 0x7ffffefc, PT ;  /* 0x7ffffefc4800780c */ /* 0x000fc40003f06070 */
[----:B------:R-:W3:Y:S01]  /*7cf0*/  LDL.LU.64 R246, [R1+0x370] ;  /* 0x0003700001f67983 */ /* 0x000ee20000300a00 */
[----:B------:R-:W-:Y:S01]  /*7d00*/  ISETP.GE.U32.AND P1, PT, R0, 0x7ffffefb, PT ;  /* 0x7ffffefb0000780c */ /* 0x000fe20003f26070 */
[----:B------:R-:W2:Y:S02]  /*7d10*/  LDC R72, c[0x0][0x3a0] ;  /* 0x0000e800ff487b82 */ /* 0x000ea40000000800 */
[----:B------:R5:W-:Y:S04]  /*7d20*/  STL.64 [R1+0x7d8], R88 ;  /* 0x0007d85801007387 */ /* 0x000be80000100a00 */
[----:B------:R2:W-:Y:S02]  /*7d30*/  STL.64 [R1+0xba8], R86 ;  /* 0x000ba85601007387 */ /* 0x0005e40000100a00 */
[----:B-1----:R-:W1:Y:S02]  /*7d40*/  LDC R45, c[0x0][0x3a0] ;  /* 0x0000e800ff2d7b82 */ /* 0x002e640000000800 */
[----:B----4-:R-:W4:Y:S04]  /*7d50*/  LDL.LU.64 R248, [R1+0x368] ;  /* 0x0003680001f87983 */ /* 0x010f280000300a00 */
[----:B------:R-:W4:Y:S02]  /*7d60*/  LDL.LU.64 R250, [R1+0x360] ;  /* 0x0003600001fa7983 */ /* 0x000f240000300a00 */
[----:B------:R-:W1:Y:S02]  /*7d70*/  LDC R44, c[0x0][0x3a0] ;  /* 0x0000e800ff2c7b82 */ /* 0x000e640000000800 */
[----:B------:R1:W-:Y:S04]  /*7d80*/  LDGSTS.E [R82+0x20c00], desc[UR26][R88.64], !P6 ;  /* 0x20c0000058527fae */ /* 0x0003e8000f1a101a */
[----:B------:R2:W-:Y:S01]  /*7d90*/  LDGSTS.E [R82+0x20e00], desc[UR26][R86.64], !P6 ;  /* 0x20e0000056527fae */ /* 0x0005e2000f1a101a */
[----:B------:R-:W-:Y:S01]  /*7da0*/  ISETP.GE.U32.AND P2, PT, R34, 0x7ffffefa, PT ;  /* 0x7ffffefa2200780c */ /* 0x000fe20003f46070 */
[----:B-----5:R-:W-:-:S05]  /*7db0*/  IMAD.WIDE R80, R2, 0x4, R80 ;  /* 0x0000000402507825 */ /* 0x020fca00078e0250 */
[----:B------:R5:W-:Y:S04]  /*7dc0*/  STL.64 [R1+0x7d0], R80 ;  /* 0x0007d05001007387 */ /* 0x000be80000100a00 */
[----:B------:R-:W-:Y:S01]  /*7dd0*/  LDGSTS.E [R82+0x21000], desc[UR26][R80.64], !P0 ;  /* 0x2100000050527fae */ /* 0x000fe2000c1a101a */
[----:B------:R-:W-:-:S05]  /*7de0*/  IMAD.WIDE R78, R2, 0x4, R78 ;  /* 0x00000004024e7825 */ /* 0x000fca00078e024e */
[----:B------:R2:W-:Y:S04]  /*7df0*/  STL.64 [R1+0xba0], R78 ;  /* 0x000ba04e01007387 */ /* 0x0005e80000100a00 */
[----:B------:R-:W-:Y:S01]  /*7e00*/  LDGSTS.E [R82+0x21200], desc[UR26][R78.64], !P0 ;  /* 0x212000004e527fae */ /* 0x000fe2000c1a101a */
[----:B-1----:R-:W-:-:S03]  /*7e10*/  IMAD.WIDE R88, R2, 0x4, R76 ;  /* 0x0000000402587825 */ /* 0x002fc600078e024c */
[----:B------:R-:W4:Y:S04]  /*7e20*/  LDL.LU.64 R76, [R1+0x358] ;  /* 0x00035800014c7983 */ /* 0x000f280000300a00 */
[----:B------:R4:W-:Y:S01]  /*7e30*/  LDGSTS.E [R82+0x21400], desc[UR26][R88.64], !P1 ;  /* 0x2140000058527fae */ /* 0x0009e2000c9a101a */
[----:B--2---:R-:W-:-:S03]  /*7e40*/  IMAD.WIDE R86, R2, 0x4, R74 ;  /* 0x0000000402567825 */ /* 0x004fc600078e024a */
[----:B------:R-:W2:Y:S04]  /*7e50*/  LDL.LU.64 R74, [R1+0x350] ;  /* 0x00035000014a7983 */ /* 0x000ea80000300a00 */
[----:B------:R4:W-:Y:S04]  /*7e60*/  STL.64 [R1+0x7c0], R88 ;  /* 0x0007c05801007387 */ /* 0x0009e80000100a00 */
[----:B------:R1:W-:Y:S04]  /*7e70*/  STL.64 [R1+0xb98], R86 ;  /* 0x000b985601007387 */ /* 0x0003e80000100a00 */
[----:B-----5:R-:W5:Y:S04]  /*7e80*/  LDL.LU.64 R80, [R1+0x348] ;  /* 0x0003480001507983 */ /* 0x020f680000300a00 */
[----:B------:R-:W5:Y:S01]  /*7e90*/  LDL.LU.64 R78, [R1+0x340] ;  /* 0x00034000014e7983 */ /* 0x000f620000300a00 */
[----:B------:R-:W-:-:S03]  /*7ea0*/  IMAD.WIDE R244, R2, 0x4, R244 ;  /* 0x0000000402f47825 */ /* 0x000fc600078e02f4 */
[----:B------:R1:W-:Y:S04]  /*7eb0*/  LDGSTS.E [R82+0x21600], desc[UR26][R86.64], !P1 ;  /* 0x2160000056527fae */ /* 0x0003e8000c9a101a */
[----:B------:R1:W-:Y:S04]  /*7ec0*/  STL.64 [R1+0x7b8], R244 ;  /* 0x0007b8f401007387 */ /* 0x0003e80000100a00 */
[----:B------:R-:W-:Y:S01]  /*7ed0*/  LDGSTS.E [R82+0x21800], desc[UR26][R244.64], !P2 ;  /* 0x21800000f4527fae */ /* 0x000fe2000d1a101a */
[----:B---3--:R-:W-:-:S05]  /*7ee0*/  IMAD.WIDE R246, R2, 0x4, R246 ;  /* 0x0000000402f67825 */ /* 0x008fca00078e02f6 */
[----:B------:R3:W-:Y:S04]  /*7ef0*/  STL.64 [R1+0xb90], R246 ;  /* 0x000b90f601007387 */ /* 0x0007e80000100a00 */
[----:B------:R-:W-:Y:S01]  /*7f00*/  LDGSTS.E [R82+0x21a00], desc[UR26][R246.64], !P2 ;  /* 0x21a00000f6527fae */ /* 0x000fe2000d1a101a */
[----:B----4-:R-:W-:-:S03]  /*7f10*/  IMAD.WIDE R88, R2, 0x4, R248 ;  /* 0x0000000402587825 */ /* 0x010fc600078e02f8 */
[----:B------:R-:W4:Y:S01]  /*7f20*/  LDL.LU.64 R248, [R1+0x338] ;  /* 0x0003380001f87983 */ /* 0x000f220000300a00 */
[----:B-1----:R-:W-:-:S03]  /*7f30*/  IMAD.WIDE R86, R2, 0x4, R250 ;  /* 0x0000000402567825 */ /* 0x002fc600078e02fa */
[----:B------:R-:W4:Y:S04]  /*7f40*/  LDL.LU.64 R250, [R1+0x330] ;  /* 0x0003300001fa7983 */ /* 0x000f280000300a00 */
[----:B------:R-:W-:Y:S04]  /*7f50*/  STL.64 [R1+0x7a8], R88 ;  /* 0x0007a85801007387 */ /* 0x000fe80000100a00 */
[----:B------:R5:W-:Y:S04]  /*7f60*/  STL.64 [R1+0xb88], R86 ;  /* 0x000b885601007387 */ /* 0x000be80000100a00 */
[----:B------:R-:W4:Y:S04]  /*7f70*/  LDL.LU.64 R244, [R1+0x328] ;  /* 0x0003280001f47983 */ /* 0x000f280000300a00 */
[----:B---3--:R-:W3:Y:S01]  /*7f80*/  LDL.LU.64 R246, [R1+0x318] ;  /* 0x0003180001f67983 */ /* 0x008ee20000300a00 */
[----:B------:R-:W-:-:S02]  /*7f90*/  VIADD R0, R84, 0xffffff78 ;  /* 0xffffff7854007836 */ /* 0x000fc40000000000 */
[----:B------:R-:W1:Y:S03]  /*7fa0*/  LDC R84, c[0x0][0x3a0] ;  /* 0x0000e800ff547b82 */ /* 0x000e660000000800 */
[----:B------:R-:W-:Y:S01]  /*7fb0*/  ISETP.GE.U32.AND P6, PT, R0, 0x7ffffef9, PT ;  /* 0x7ffffef90000780c */ /* 0x000fe20003fc6070 */
[----:B------:R-:W-:Y:S02]  /*7fc0*/  VIADD R34, R85, 0xffffff77 ;  /* 0xffffff7755227836 */ /* 0x000fe40000000000 */
[----:B------:R-:W-:Y:S02]  /*7fd0*/  VIADD R0, R73, 0xffffff76 ;  /* 0xffffff7649007836 */ /* 0x000fe40000000000 */
[----:B------:R-:W2:Y:S01]  /*7fe0*/  LDC R73, c[0x0][0x3a0] ;  /* 0x0000e800ff497b82 */ /* 0x000ea20000000800 */
[----:B------:R-:W-:Y:S02]  /*7ff0*/  ISETP.GE.U32.AND P0, PT, R34, 0x7ffffef8, PT ;  /* 0x7ffffef82200780c */ /* 0x000fe40003f06070 */
[----:B------:R-:W-:Y:S01]  /*8000*/  ISETP.GE.U32.AND P1, PT, R0, 0x7ffffef7, PT ;  /* 0x7ffffef70000780c */ /* 0x000fe20003f26070 */
[----:B------:R-:W-:-:S04]  /*8010*/  VIADD R0, R72, 0xffffff74 ;  /* 0xffffff7448007836 */ /* 0x000fc80000000000 */
[----:B------:R-:W-:Y:S01]  /*8020*/  LDGSTS.E [R82+0x21c00], desc[UR26][R88.64], !P6 ;  /* 0x21c0000058527fae */ /* 0x000fe2000f1a101a */
[----:B------:R-:W-:Y:S01]  /*8030*/  IADD3 R34, PT, PT, R45, -0x8b, RZ ;  /* 0xffffff752d227810 */ /* 0x000fe20007ffe0ff */
[----:B------:R-:W2:Y:S02]  /*8040*/  LDC R72, c[0x0][0x3a0] ;  /* 0x0000e800ff487b82 */ /* 0x000ea40000000800 */
[----:B------:R5:W-:Y:S01]  /*8050*/  LDGSTS.E [R82+0x21e00], desc[UR26][R86.64], !P6 ;  /* 0x21e0000056527fae */ /* 0x000be2000f1a101a */
[----:B------:R-:W-:Y:S01]  /*8060*/  ISETP.GE.U32.AND P6, PT, R0, 0x7ffffef5, PT ;  /* 0x7ffffef50000780c */ /* 0x000fe20003fc6070 */
[----:B-1----:R-:W-:Y:S01]  /*8070*/  VIADD R0, R84, 0xffffff72 ;  /* 0xffffff7254007836 */ /* 0x002fe20000000000 */
[----:B------:R-:W-:-:S03]  /*8080*/  ISETP.GE.U32.AND P2, PT, R34, 0x7ffffef6, PT ;  /* 0x7ffffef62200780c */ /* 0x000fc60003f46070 */
[----:B------:R-:W1:Y:S01]  /*8090*/  LDC R45, c[0x0][0x3a0] ;  /* 0x0000e800ff2d7b82 */ /* 0x000e620000000800 */
[----:B------:R-:W-:-:S04]  /*80a0*/  IMAD.WIDE R76, R2, 0x4, R76 ;  /* 0x00000004024c7825 */ /* 0x000fc800078e024c */
[C---:B--2---:R-:W-:Y:S01]  /*80b0*/  IMAD.WIDE R74, R2.reuse, 0x4, R74 ;  /* 0x00000004024a7825 */ /* 0x044fe200078e024a */
[----:B------:R2:W-:Y:S04]  /*80c0*/  STL.64 [R1+0x7a0], R76 ;  /* 0x0007a04c01007387 */ /* 0x0005e80000100a00 */
[----:B------:R1:W-:Y:S04]  /*80d0*/  STL.64 [R1+0xb80], R74 ;  /* 0x000b804a01007387 */ /* 0x0003e80000100a00 */
[----:B------:R-:W-:Y:S01]  /*80e0*/  LDGSTS.E [R82+0x22000], desc[UR26][R76.64], !P0 ;  /* 0x220000004c527fae */ /* 0x000fe2000c1a101a */
[----:B-----5:R-:W-:-:S03]  /*80f0*/  IMAD.WIDE R86, R2, 0x4, R80 ;  /* 0x0000000402567825 */ /* 0x020fc600078e0250 */
[----:B------:R-:W-:Y:S01]  /*8100*/  LDGSTS.E [R82+0x22200], desc[UR26][R74.64], !P0 ;  /* 0x222000004a527fae */ /* 0x000fe2000c1a101a */
[----:B------:R-:W-:-:S03]  /*8110*/  IMAD.WIDE R84, R2, 0x4, R78 ;  /* 0x0000000402547825 */ /* 0x000fc600078e024e */
[----:B------:R-:W5:Y:S04]  /*8120*/  LDL.LU.64 R80, [R1+0x310] ;  /* 0x0003100001507983 */ /* 0x000f680000300a00 */
[----:B------:R-:W5:Y:S04]  /*8130*/  LDL.LU.64 R78, [R1+0x308] ;  /* 0x00030800014e7983 */ /* 0x000f680000300a00 */
[----:B------:R-:W-:Y:S04]  /*8140*/  STL.64 [R1+0x798], R86 ;  /* 0x0007985601007387 */ /* 0x000fe80000100a00 */
[----:B------:R4:W-:Y:S04]  /*8150*/  STL.64 [R1+0xb78], R84 ;  /* 0x000b785401007387 */ /* 0x0009e80000100a00 */
[----:B--2---:R-:W2:Y:S04]  /*8160*/  LDL.LU.64 R76, [R1+0x300] ;  /* 0x00030000014c7983 */ /* 0x004ea80000300a00 */
[----:B-1----:R-:W2:Y:S04]  /*8170*/  LDL.LU.64 R74, [R1+0x2f8] ;  /* 0x0002f800014a7983 */ /* 0x002ea80000300a00 */
[----:B------:R-:W-:Y:S04]  /*8180*/  LDGSTS.E [R82+0x22400], desc[UR26][R86.64], !P1 ;  /* 0x2240000056527fae */ /* 0x000fe8000c9a101a */
[----:B------:R1:W-:Y:S01]  /*8190*/  LDGSTS.E [R82+0x22600], desc[UR26][R84.64], !P1 ;  /* 0x2260000054527fae */ /* 0x0003e2000c9a101a */
[C---:B----4-:R-:W-:Y:S01]  /*81a0*/  IMAD.WIDE R248, R2.reuse, 0x4, R248 ;  /* 0x0000000402f87825 */ /* 0x050fe200078e02f8 */
[----:B-1----:R-:W1:Y:S03]  /*81b0*/  LDC R84, c[0x0][0x3a0] ;  /* 0x0000e800ff547b82 */ /* 0x002e660000000800 */
[C---:B------:R-:W-:Y:S01]  /*81c0*/  IMAD.WIDE R250, R2.reuse, 0x4, R250 ;  /* 0x0000000402fa7825 */ /* 0x040fe200078e02fa */
[----:B------:R4:W-:Y:S04]  /*81d0*/  STL.64 [R1+0x790], R248 ;  /* 0x000790f801007387 */ /* 0x0009e80000100a00 */
[----:B------:R4:W-:Y:S04]  /*81e0*/  STL.64 [R1+0xb70], R250 ;  /* 0x000b70fa01007387 */ /* 0x0009e80000100a00 */
[----:B------:R-:W-:Y:S01]  /*81f0*/  LDGSTS.E [R82+0x22800], desc[UR26][R248.64], !P2 ;  /* 0x22800000f8527fae */ /* 0x000fe2000d1a101a */
[----:B------:R-:W-:-:S03]  /*8200*/  IMAD.WIDE R88, R2, 0x4, R244 ;  /* 0x0000000402587825 */ /* 0x000fc600078e02f4 */
[----:B------:R-:W-:Y:S01]  /*8210*/  LDGSTS.E [R82+0x22a00], desc[UR26][R250.64], !P2 ;  /* 0x22a00000fa527fae */ /* 0x000fe2000d1a101a */
[----:B---3--:R-:W-:-:S04]  /*8220*/  IMAD.WIDE R86, R2, 0x4, R246 ;  /* 0x0000000402567825 */ /* 0x008fc800078e02f6 */
[----:B------:R-:W-:Y:S01]  /*8230*/  VIADD R34, R35, 0xffffff73 ;  /* 0xffffff7323227836 */ /* 0x000fe20000000000 */
[----:B------:R-:W3:Y:S01]  /*8240*/  LDL.LU.64 R246, [R1+0x2f0] ;  /* 0x0002f00001f67983 */ /* 0x000ee20000300a00 */
[----:B------:R-:W-:Y:S01]  /*8250*/  ISETP.GE.U32.AND P1, PT, R0, 0x7ffffef3, PT ;  /* 0x7ffffef30000780c */ /* 0x000fe20003f26070 */
[----:B------:R-:W1:Y:S02]  /*8260*/  LDC R35, c[0x0][0x3a0] ;  /* 0x0000e800ff237b82 */ /* 0x000e640000000800 */
[----:B------:R-:W3:Y:S04]  /*8270*/  LDL.LU.64 R244, [R1+0x2e8] ;  /* 0x0002e80001f47983 */ /* 0x000ee80000300a00 */
[----:B------:R2:W-:Y:S04]  /*8280*/  STL.64 [R1+0x788], R88 ;  /* 0x0007885801007387 */ /* 0x0005e80000100a00 */
[----:B------:R1:W-:Y:S04]  /*8290*/  STL.64 [R1+0xb68], R86 ;  /* 0x000b685601007387 */ /* 0x0003e80000100a00 */
[----:B----4-:R-:W4:Y:S04]  /*82a0*/  LDL.LU.64 R248, [R1+0x2e0] ;  /* 0x0002e00001f87983 */ /* 0x010f280000300a00 */
[----:B------:R-:W4:Y:S01]  /*82b0*/  LDL.LU.64 R250, [R1+0x2d8] ;  /* 0x0002d80001fa7983 */ /* 0x000f220000300a00 */
[----:B------:R-:W-:Y:S01]  /*82c0*/  ISETP.GE.U32.AND P0, PT, R34, 0x7ffffef4, PT ;  /* 0x7ffffef42200780c */ /* 0x000fe20003f06070 */
[----:B------:R-:W-:-:S02]  /*82d0*/  VIADD R0, R73, 0xffffff70 ;  /* 0xffffff7049007836 */ /* 0x000fc40000000000 */
[----:B------:R2:W-:Y:S01]  /*82e0*/  LDGSTS.E [R82+0x22c00], desc[UR26][R88.64], !P6 ;  /* 0x22c0000058527fae */ /* 0x0005e2000f1a101a */
[----:B------:R-:W-:Y:S01]  /*82f0*/  IADD3 R34, PT, PT, R44, -0x8f, RZ ;  /* 0xffffff712c227810 */ /* 0x000fe20007ffe0ff */
[----:B------:R-:W1:Y:S02]  /*8300*/  LDC R73, c[0x0][0x3a0] ;  /* 0x0000e800ff497b82 */ /* 0x000e640000000800 */
[----:B------:R1:W-:Y:S01]  /*8310*/  LDGSTS.E [R82+0x22e00], desc[UR26][R86.64], !P6 ;  /* 0x22e0000056527fae */ /* 0x0003e2000f1a101a */
[----:B------:R-:W-:Y:S02]  /*8320*/  ISETP.GE.U32.AND P2, PT, R34, 0x7ffffef2, PT ;  /* 0x7ffffef22200780c */ /* 0x000fe40003f46070 */
[----:B------:R-:W-:Y:S01]  /*8330*/  ISETP.GE.U32.AND P6, PT, R0, 0x7ffffef1, PT ;  /* 0x7ffffef10000780c */ /* 0x000fe20003fc6070 */
[----:B------:R-:W-:Y:S02]  /*8340*/  VIADD R0, R72, 0xffffff6e ;  /* 0xffffff6e48007836 */ /* 0x000fe40000000000 */
[----:B------:R-:W1:Y:S01]  /*8350*/  LDC R44, c[0x0][0x3a0] ;  /* 0x0000e800ff2c7b82 */ /* 0x000e620000000800 */
[----:B-----5:R-:W-:-:S07]  /*8360*/  IMAD.WIDE R80, R2, 0x4, R80 ;  /* 0x0000000402507825 */ /* 0x020fce00078e0250 */
[----:B------:R-:W5:Y:S01]  /*8370*/  LDC R72, c[0x0][0x3a0] ;  /* 0x0000e800ff487b82 */ /* 0x000f620000000800 */
[C---:B------:R-:W-:Y:S01]  /*8380*/  IMAD.WIDE R78, R2.reuse, 0x4, R78 ;  /* 0x00000004024e7825 */ /* 0x040fe200078e024e */
[----:B------:R1:W-:Y:S04]  /*8390*/  STL.64 [R1+0x780], R80 ;  /* 0x0007805001007387 */ /* 0x0003e80000100a00 */
[----:B------:R1:W-:Y:S04]  /*83a0*/  STL.64 [R1+0xb60], R78 ;  /* 0x000b604e01007387 */ /* 0x0003e80000100a00 */
[----:B------:R-:W-:Y:S01]  /*83b0*/  LDGSTS.E [R82+0x23000], desc[UR26][R80.64], !P0 ;  /* 0x2300000050527fae */ /* 0x000fe2000c1a101a */
[----:B--2---:R-:W-:-:S03]  /*83c0*/  IMAD.WIDE R88, R2, 0x4, R76 ;  /* 0x0000000402587825 */ /* 0x004fc600078e024c */
[----:B------:R-:W-:Y:S01]  /*83d0*/  LDGSTS.E [R82+0x23200], desc[UR26][R78.64], !P0 ;  /* 0x232000004e527fae */ /* 0x000fe2000c1a101a */
[----:B-1----:R-:W-:-:S03]  /*83e0*/  IMAD.WIDE R86, R2, 0x4, R74 ;  /* 0x0000000402567825 */ /* 0x002fc600078e024a */
[----:B------:R-:W2:Y:S04]  /*83f0*/  LDL.LU.64 R76, [R1+0x2d0] ;  /* 0x0002d000014c7983 */ /* 0x000ea80000300a00 */
[----:B------:R-:W5:Y:S04]  /*8400*/  LDL.LU.64 R74, [R1+0x2c8] ;  /* 0x0002c800014a7983 */ /* 0x000f680000300a00 */
[----:B------:R1:W-:Y:S04]  /*8410*/  STL.64 [R1+0x778], R88 ;  /* 0x0007785801007387 */ /* 0x0003e80000100a00 */
[----:B------:R4:W-:Y:S04]  /*8420*/  STL.64 [R1+0xb58], R86 ;  /* 0x000b585601007387 */ /* 0x0009e80000100a00 */
[----:B------:R-:W5:Y:S04]  /*8430*/  LDL.LU.64 R80, [R1+0x2c0] ;  /* 0x0002c00001507983 */ /* 0x000f680000300a00 */
[----:B------:R-:W5:Y:S04]  /*8440*/  LDL.LU.64 R78, [R1+0x2b8] ;  /* 0x0002b800014e7983 */ /* 0x000f680000300a00 */
[----:B------:R1:W-:Y:S04]  /*8450*/  LDGSTS.E [R82+0x23400], desc[UR26][R88.64], !P1 ;  /* 0x2340000058527fae */ /* 0x0003e8000c9a101a */
[----:B------:R4:W-:Y:S01]  /*8460*/  LDGSTS.E [R82+0x23600], desc[UR26][R86.64], !P1 ;  /* 0x2360000056527fae */ /* 0x0009e2000c9a101a */
[----:B------:R-:W-:Y:S01]  /*8470*/  ISETP.GE.U32.AND P1, PT, R0, 0x7ffffeef, PT ;  /* 0x7ffffeef0000780c */ /* 0x000fe20003f26070 */
[----:B------:R-:W-:-:S02]  /*8480*/  VIADD R0, R84, 0xffffff6c ;  /* 0xffffff6c54007836 */ /* 0x000fc40000000000 */
[----:B---3--:R-:W-:-:S04]  /*8490*/  IMAD.WIDE R246, R2, 0x4, R246 ;  /* 0x0000000402f67825 */ /* 0x008fc800078e02f6 */
[C---:B-1----:R-:W-:Y:S01]  /*84a0*/  IMAD.WIDE R88, R2.reuse, 0x4, R244 ;  /* 0x0000000402587825 */ /* 0x042fe200078e02f4 */
[----:B------:R1:W-:Y:S04]  /*84b0*/  STL.64 [R1+0x770], R246 ;  /* 0x000770f601007387 */ /* 0x0003e80000100a00 */
[----:B------:R-:W-:Y:S04]  /*84c0*/  STL.64 [R1+0xb50], R88 ;  /* 0x000b505801007387 */ /* 0x000fe80000100a00 */
[----:B------:R-:W3:Y:S01]  /*84d0*/  LDL.LU.64 R244, [R1+0x2b0] ;  /* 0x0002b00001f47983 */ /* 0x000ee20000300a00 */
[----:B----4-:R-:W-:-:S03]  /*84e0*/  IMAD.WIDE R86, R2, 0x4, R248 ;  /* 0x0000000402567825 */ /* 0x010fc600078e02f8 */
[----:B------:R-:W-:Y:S01]  /*84f0*/  LDGSTS.E [R82+0x23800], desc[UR26][R246.64], !P2 ;  /* 0x23800000f6527fae */ /* 0x000fe2000d1a101a */
[----:B------:R-:W-:-:S03]  /*8500*/  IMAD.WIDE R84, R2, 0x4, R250 ;  /* 0x0000000402547825 */ /* 0x000fc600078e02fa */
[----:B------:R-:W4:Y:S04]  /*8510*/  LDL.LU.64 R248, [R1+0x2a8] ;  /* 0x0002a80001f87983 */ /* 0x000f280000300a00 */
[----:B------:R-:W-:Y:S04]  /*8520*/  STL.64 [R1+0x768], R86 ;  /* 0x0007685601007387 */ /* 0x000fe80000100a00 */
[----:B------:R2:W-:Y:S04]  /*8530*/  STL.64 [R1+0xb48], R84 ;  /* 0x000b485401007387 */ /* 0x0005e80000100a00 */
[----:B-1----:R-:W4:Y:S04]  /*8540*/  LDL.LU.64 R246, [R1+0x2a0] ;  /* 0x0002a00001f67983 */ /* 0x002f280000300a00 */
[----:B------:R-:W4:Y:S01]  /*8550*/  LDL.LU.64 R250, [R1+0x298] ;  /* 0x0002980001fa7983 */ /* 0x000f220000300a00 */
[----:B------:R-:W-:-:S02]  /*8560*/  VIADD R34, R45, 0xffffff6f ;  /* 0xffffff6f2d227836 */ /* 0x000fc40000000000 */
[----:B------:R-:W1:Y:S01]  /*8570*/  LDC R45, c[0x0][0x3a0] ;  /* 0x0000e800ff2d7b82 */ /* 0x000e620000000800 */
[----:B------:R-:W-:Y:S02]  /*8580*/  LDGSTS.E [R82+0x23a00], desc[UR26][R88.64], !P2 ;  /* 0x23a0000058527fae */ /* 0x000fe4000d1a101a */
[----:B------:R-:W-:Y:S02]  /*8590*/  ISETP.GE.U32.AND P0, PT, R34, 0x7ffffef0, PT ;  /* 0x7ffffef02200780c */ /* 0x000fe40003f06070 */
[----:B------:R-:W-:Y:S01]  /*85a0*/  LDGSTS.E [R82+0x23c00], desc[UR26][R86.64], !P6 ;  /* 0x23c0000056527fae */ /* 0x000fe2000f1a101a */
[----:B------:R-:W-:Y:S02]  /*85b0*/  IADD3 R34, PT, PT, R35, -0x93, RZ ;  /* 0xffffff6d23227810 */ /* 0x000fe40007ffe0ff */
[----:B------:R-:W1:Y:S01]  /*85c0*/  LDC R35, c[0x0][0x3a0] ;  /* 0x0000e800ff237b82 */ /* 0x000e620000000800 */
[----:B------:R1:W-:Y:S01]  /*85d0*/  LDGSTS.E [R82+0x23e00], desc[UR26][R84.64], !P6 ;  /* 0x23e0000054527fae */ /* 0x0003e2000f1a101a */
[----:B------:R-:W-:Y:S01]  /*85e0*/  ISETP.GE.U32.AND P2, PT, R34, 0x7ffffeee, PT ;  /* 0x7ffffeee2200780c */ /* 0x000fe20003f46070 */
[----:B--2---:R-:W-:-:S05]  /*85f0*/  IMAD.WIDE R76, R2, 0x4, R76 ;  /* 0x00000004024c7825 */ /* 0x004fca00078e024c */
[----:B-1----:R-:W1:Y:S01]  /*8600*/  LDC R84, c[0x0][0x3a0] ;  /* 0x0000e800ff547b82 */ /* 0x002e620000000800 */
[C---:B-----5:R-:W-:Y:S01]  /*8610*/  IMAD.WIDE R74, R2.reuse, 0x4, R74 ;  /* 0x00000004024a7825 */ /* 0x060fe200078e024a */
[----:B------:R2:W-:Y:S04]  /*8620*/  STL.64 [R1+0x760], R76 ;  /* 0x0007604c01007387 */ /* 0x0005e80000100a00 */
[----:B------:R5:W-:Y:S04]  /*8630*/  STL.64 [R1+0xb40], R74 ;  /* 0x000b404a01007387 */ /* 0x000be80000100a00 */
[----:B------:R-:W-:Y:S01]  /*8640*/  LDGSTS.E [R82+0x24000], desc[UR26][R76.64], !P0 ;  /* 0x240000004c527fae */ /* 0x000fe2000c1a101a */
[----:B------:R-:W-:-:S03]  /*8650*/  IMAD.WIDE R88, R2, 0x4, R80 ;  /* 0x0000000402587825 */ /* 0x000fc600078e0250 */
[----:B------:R-:W-:Y:S01]  /*8660*/  LDGSTS.E [R82+0x24200], desc[UR26][R74.64], !P0 ;  /* 0x242000004a527fae */ /* 0x000fe2000c1a101a */
[----:B------:R-:W-:-:S03]  /*8670*/  IMAD.WIDE R86, R2, 0x4, R78 ;  /* 0x0000000402567825 */ /* 0x000fc600078e024e */
[----:B------:R-:W4:Y:S04]  /*8680*/  LDL.LU.64 R80, [R1+0x290] ;  /* 0x0002900001507983 */ /* 0x000f280000300a00 */
[----:B------:R-:W4:Y:S04]  /*8690*/  LDL.LU.64 R78, [R1+0x288] ;  /* 0x00028800014e7983 */ /* 0x000f280000300a00 */
[----:B------:R1:W-:Y:S04]  /*86a0*/  STL.64 [R1+0x758], R88 ;  /* 0x0007585801007387 */ /* 0x0003e80000100a00 */
[----:B------:R1:W-:Y:S04]  /*86b0*/  STL.64 [R1+0xb38], R86 ;  /* 0x000b385601007387 */ /* 0x0003e80000100a00 */
[----:B--2---:R-:W2:Y:S04]  /*86c0*/  LDL.LU.64 R76, [R1+0x280] ;  /* 0x00028000014c7983 */ /* 0x004ea80000300a00 */
[----:B-----5:R-:W5:Y:S04]  /*86d0*/  LDL.LU.64 R74, [R1+0x278] ;  /* 0x00027800014a7983 */ /* 0x020f680000300a00 */
[----:B------:R1:W-:Y:S04]  /*86e0*/  LDGSTS.E [R82+0x24400], desc[UR26][R88.64], !P1 ;  /* 0x2440000058527fae */ /* 0x0003e8000c9a101a */
[----:B------:R1:W-:Y:S01]  /*86f0*/  LDGSTS.E [R82+0x24600], desc[UR26][R86.64], !P1 ;  /* 0x2460000056527fae */ /* 0x0003e2000c9a101a */
[----:B---3--:R-:W-:-:S04]  /*8700*/  IMAD.WIDE R244, R2, 0x4, R244 ;  /* 0x0000000402f47825 */ /* 0x008fc800078e02f4 */
[C---:B----4-:R-:W-:Y:S01]  /*8710*/  IMAD.WIDE R248, R2.reuse, 0x4, R248 ;  /* 0x0000000402f87825 */ /* 0x050fe200078e02f8 */
[----:B------:R3:W-:Y:S04]  /*8720*/  STL.64 [R1+0x750], R244 ;  /* 0x000750f401007387 */ /* 0x0007e80000100a00 */
[----:B------:R4:W-:Y:S04]  /*8730*/  STL.64 [R1+0xb30], R248 ;  /* 0x000b30f801007387 */ /* 0x0009e80000100a00 */
[----:B------:R-:W-:Y:S01]  /*8740*/  LDGSTS.E [R82+0x24800], desc[UR26][R244.64], !P2 ;  /* 0x24800000f4527fae */ /* 0x000fe2000d1a101a */
[----:B-1----:R-:W-:-:S03]  /*8750*/  IMAD.WIDE R88, R2, 0x4, R246 ;  /* 0x0000000402587825 */ /* 0x002fc600078e02f6 */
[----:B------:R-:W-:Y:S01]  /*8760*/  LDGSTS.E [R82+0x24a00], desc[UR26][R248.64], !P2 ;  /* 0x24a00000f8527fae */ /* 0x000fe2000d1a101a */
[----:B------:R-:W-:-:S03]  /*8770*/  IMAD.WIDE R86, R2, 0x4, R250 ;  /* 0x0000000402567825 */ /* 0x000fc600078e02fa */
[----:B------:R-:W5:Y:S04]  /*8780*/  LDL.LU.64 R246, [R1+0x270] ;  /* 0x0002700001f67983 */ /* 0x000f680000300a00 */
[----:B------:R-:W5:Y:S04]  /*8790*/  LDL.LU.64 R250, [R1+0x268] ;  /* 0x0002680001fa7983 */ /* 0x000f680000300a00 */
[----:B------:R-:W-:Y:S04]  /*87a0*/  STL.64 [R1+0x748], R88 ;  /* 0x0007485801007387 */ /* 0x000fe80000100a00 */
[----:B------:R2:W-:Y:S04]  /*87b0*/  STL.64 [R1+0xb28], R86 ;  /* 0x000b285601007387 */ /* 0x0005e80000100a00 */
[----:B---3--:R-:W3:Y:S04]  /*87c0*/  LDL.LU.64 R244, [R1+0x260] ;  /* 0x0002600001f47983 */ /* 0x008ee80000300a00 */
[----:B----4-:R-:W4:Y:S01]  /*87d0*/  LDL.LU.64 R248, [R1+0x258] ;  /* 0x0002580001f87983 */ /* 0x010f220000300a00 */
[----:B------:R-:W-:Y:S01]  /*87e0*/  ISETP.GE.U32.AND P6, PT, R0, 0x7ffffeed, PT ;  /* 0x7ffffeed0000780c */ /* 0x000fe20003fc6070 */
[----:B------:R-:W-:-:S02]  /*87f0*/  VIADD R34, R44, 0xffffff6b ;  /* 0xffffff6b2c227836 */ /* 0x000fc40000000000 */
[----:B------:R-:W-:Y:S01]  /*8800*/  VIADD R0, R73, 0xffffff6a ;  /* 0xffffff6a49007836 */ /* 0x000fe20000000000 */
[----:B------:R-:W1:Y:S02]  /*8810*/  LDC R44, c[0x0][0x3a0] ;  /* 0x0000e800ff2c7b82 */ /* 0x000e640000000800 */
[----:B------:R-:W-:Y:S02]  /*8820*/  ISETP.GE.U32.AND P0, PT, R34, 0x7ffffeec, PT ;  /* 0x7ffffeec2200780c */ /* 0x000fe40003f06070 */
[----:B------:R-:W-:Y:S01]  /*8830*/  ISETP.GE.U32.AND P1, PT, R0, 0x7ffffeeb, PT ;  /* 0x7ffffeeb0000780c */ /* 0x000fe20003f26070 */
[----:B------:R-:W-:-:S04]  /*8840*/  VIADD R0, R72, 0xffffff68 ;  /* 0xffffff6848007836 */ /* 0x000fc80000000000 */
[----:B------:R-:W-:Y:S01]  /*8850*/  LDGSTS.E [R82+0x24c00], desc[UR26][R88.64], !P6 ;  /* 0x24c0000058527fae */ /* 0x000fe2000f1a101a */
[----:B------:R-:W-:Y:S01]  /*8860*/  IADD3 R34, PT, PT, R45, -0x97, RZ ;  /* 0xffffff692d227810 */ /* 0x000fe20007ffe0ff */
[----:B------:R-:W1:Y:S02]  /*8870*/  LDC R73, c[0x0][0x3a0] ;  /* 0x0000e800ff497b82 */ /* 0x000e640000000800 */
[----:B------:R2:W-:Y:S01]  /*8880*/  LDGSTS.E [R82+0x24e00], desc[UR26][R86.64], !P6 ;  /* 0x24e0000056527fae */ /* 0x0005e2000f1a101a */
[----:B------:R-:W-:Y:S01]  /*8890*/  ISETP.GE.U32.AND P6, PT, R0, 0x7ffffee9, PT ;  /* 0x7ffffee90000780c */ /* 0x000fe20003fc6070 */
[----:B------:R-:W-:Y:S01]  /*88a0*/  VIADD R0, R84, 0xffffff66 ;  /* 0xffffff6654007836 */ /* 0x000fe20000000000 */
[----:B------:R-:W-:-:S03]  /*88b0*/  ISETP.GE.U32.AND P2, PT, R34, 0x7ffffeea, PT ;  /* 0x7ffffeea2200780c */ /* 0x000fc60003f46070 */
[----:B------:R-:W1:Y:S08]  /*88c0*/  LDC R72, c[0x0][0x3a0] ;  /* 0x0000e800ff487b82 */ /* 0x000e700000000800 */
[----:B------:R-:W1:Y:S01]  /*88d0*/  LDC R45, c[0x0][0x3a0] ;  /* 0x0000e800ff2d7b82 */ /* 0x000e620000000800 */
[----:B------:R-:W-:-:S04]  /*88e0*/  IMAD.WIDE R80, R2, 0x4, R80 ;  /* 0x0000000402507825 */ /* 0x000fc800078e0250 */
[C---:B------:R-:W-:Y:S01]  /*88f0*/  IMAD.WIDE R78, R2.reuse, 0x4, R78 ;  /* 0x00000004024e7825 */ /* 0x040fe200078e024e */
[----:B------:R1:W-:Y:S04]  /*8900*/  STL.64 [R1+0x740], R80 ;  /* 0x0007405001007387 */ /* 0x0003e80000100a00 */
[----:B------:R1:W-:Y:S04]  /*8910*/  STL.64 [R1+0xb20], R78 ;  /* 0x000b204e01007387 */ /* 0x0003e80000100a00 */
[----:B------:R-:W-:Y:S01]  /*8920*/  LDGSTS.E [R82+0x25000], desc[UR26][R80.64], !P0 ;  /* 0x2500000050527fae */ /* 0x000fe2000c1a101a */
[----:B--2---:R-:W-:-:S03]  /*8930*/  IMAD.WIDE R86, R2, 0x4, R76 ;  /* 0x0000000402567825 */ /* 0x004fc600078e024c */
[----:B------:R-:W-:Y:S01]  /*8940*/  LDGSTS.E [R82+0x25200], desc[UR26][R78.64], !P0 ;  /* 0x252000004e527fae */ /* 0x000fe2000c1a101a */
[----:B-----5:R-:W-:-:S03]  /*8950*/  IMAD.WIDE R84, R2, 0x4, R74 ;  /* 0x0000000402547825 */ /* 0x020fc600078e024a */
[----:B------:R-:W2:Y:S04]  /*8960*/  LDL.LU.64 R76, [R1+0x250] ;  /* 0x00025000014c7983 */ /* 0x000ea80000300a00 */
[----:B------:R-:W5:Y:S04]  /*8970*/  LDL.LU.64 R74, [R1+0x248] ;  /* 0x00024800014a7983 */ /* 0x000f680000300a00 */
[----:B------:R-:W-:Y:S04]  /*8980*/  STL.64 [R1+0x738], R86 ;  /* 0x0007385601007387 */ /* 0x000fe80000100a00 */
[----:B------:R1:W-:Y:S04]  /*8990*/  STL.64 [R1+0xb18], R84 ;  /* 0x000b185401007387 */ /* 0x0003e80000100a00 */
[----:B-1----:R-:W5:Y:S04]  /*89a0*/  LDL.LU.64 R80, [R1+0x240] ;  /* 0x0002400001507983 */ /* 0x002f680000300a00 */
[----:B------:R-:W5:Y:S04]  /*89b0*/  LDL.LU.64 R78, [R1+0x238] ;  /* 0x00023800014e7983 */ /* 0x000f680000300a00 */
[----:B------:R-:W-:Y:S04]  /*89c0*/  LDGSTS.E [R82+0x25400], desc[UR26][R86.64], !P1 ;  /* 0x2540000056527fae */ /* 0x000fe8000c9a101a */
[----:B------:R1:W-:Y:S01]  /*89d0*/  LDGSTS.E [R82+0x25600], desc[UR26][R84.64], !P1 ;  /* 0x2560000054527fae */ /* 0x0003e2000c9a101a */
[C---:B------:R-:W-:Y:S01]  /*89e0*/  IMAD.WIDE R246, R2.reuse, 0x4, R246 ;  /* 0x0000000402f67825 */ /* 0x040fe200078e02f6 */
[----:B-1----:R-:W1:Y:S03]  /*89f0*/  LDC R84, c[0x0][0x3a0] ;  /* 0x0000e800ff547b82 */ /* 0x002e660000000800 */
[C---:B------:R-:W-:Y:S01]  /*8a00*/  IMAD.WIDE R250, R2.reuse, 0x4, R250 ;  /* 0x0000000402fa7825 */ /* 0x040fe200078e02fa */
[----:B------:R4:W-:Y:S04]  /*8a10*/  STL.64 [R1+0x730], R246 ;  /* 0x000730f601007387 */ /* 0x0009e80000100a00 */
[----:B------:R4:W-:Y:S04]  /*8a20*/  STL.64 [R1+0xb10], R250 ;  /* 0x000b10fa01007387 */ /* 0x0009e80000100a00 */
[----:B------:R-:W-:Y:S01]  /*8a30*/  LDGSTS.E [R82+0x25800], desc[UR26][R246.64], !P2 ;  /* 0x25800000f6527fae */ /* 0x000fe2000d1a101a */
[----:B---3--:R-:W-:-:S03]  /*8a40*/  IMAD.WIDE R88, R2, 0x4, R244 ;  /* 0x0000000402587825 */ /* 0x008fc600078e02f4 */
[----:B------:R-:W-:Y:S01]  /*8a50*/  LDGSTS.E [R82+0x25a00], desc[UR26][R250.64], !P2 ;  /* 0x25a00000fa527fae */ /* 0x000fe2000d1a101a */
[----:B----4-:R-:W-:-:S04]  /*8a60*/  IMAD.WIDE R86, R2, 0x4, R248 ;  /* 0x0000000402567825 */ /* 0x010fc800078e02f8 */
[----:B------:R-:W-:Y:S01]  /*8a70*/  VIADD R34, R35, 0xffffff67 ;  /* 0xffffff6723227836 */ /* 0x000fe20000000000 */
[----:B------:R-:W3:Y:S01]  /*8a80*/  LDL.LU.64 R248, [R1+0x230] ;  /* 0x0002300001f87983 */ /* 0x000ee20000300a00 */
[----:B------:R-:W-:Y:S01]  /*8a90*/  ISETP.GE.U32.AND P1, PT, R0, 0x7ffffee7, PT ;  /* 0x7ffffee70000780c */ /* 0x000fe20003f26070 */
[----:B------:R-:W4:Y:S02]  /*8aa0*/  LDC R35, c[0x0][0x3a0] ;  /* 0x0000e800ff237b82 */ /* 0x000f240000000800 */
[----:B------:R-:W4:Y:S04]  /*8ab0*/  LDL.LU.64 R244, [R1+0x228] ;  /* 0x0002280001f47983 */ /* 0x000f280000300a00 */
[----:B------:R1:W-:Y:S04]  /*8ac0*/  STL.64 [R1+0x728], R88 ;  /* 0x0007285801007387 */ /* 0x0003e80000100a00 */
[----:B------:R1:W-:Y:S04]  /*8ad0*/  STL.64 [R1+0xb08], R86 ;  /* 0x000b085601007387 */ /* 0x0003e80000100a00 */
[----:B------:R-:W4:Y:S04]  /*8ae0*/  LDL.LU.64 R246, [R1+0x220] ;  /* 0x0002200001f67983 */ /* 0x000f280000300a00 */
        /* <DEDUP_REMOVED lines=11> */
[----:B--2---:R-:W-:-:S07]  /*8ba0*/  IMAD.WIDE R76, R2, 0x4, R76 ;  /* 0x00000004024c7825 */ /* 0x004fce00078e024c */
[----:B------:R-:W2:Y:S01]  /*8bb0*/  LDC R72, c[0x0][0x3a0] ;  /* 0x0000e800ff487b82 */ /* 0x000ea20000000800 */
[C---:B-----5:R-:W-:Y:S01]  /*8bc0*/  IMAD.WIDE R74, R2.reuse, 0x4, R74 ;  /* 0x00000004024a7825 */ /* 0x060fe200078e024a */
[----:B------:R5:W-:Y:S04]  /*8bd0*/  STL.64 [R1+0x718], R76 ;  /* 0x0007184c01007387 */ /* 0x000be80000100a00 */
[----:B------:R5:W-:Y:S04]  /*8be0*/  STL.64 [R1+0xb00], R74 ;  /* 0x000b004a01007387 */ /* 0x000be80000100a00 */
[----:B------:R-:W-:Y:S01]  /*8bf0*/  LDGSTS.E [R82+0x26000], desc[UR26][R76.64], !P0 ;  /* 0x260000004c527fae */ /* 0x000fe2000c1a101a */
[----:B-1----:R-:W-:-:S03]  /*8c00*/  IMAD.WIDE R88, R2, 0x4, R80 ;  /* 0x0000000402587825 */ /* 0x002fc600078e0250 */
[----:B------:R-:W-:Y:S01]  /*8c10*/  LDGSTS.E [R82+0x26200], desc[UR26][R74.64], !P0 ;  /* 0x262000004a527fae */ /* 0x000fe2000c1a101a */
[----:B------:R-:W-:-:S03]  /*8c20*/  IMAD.WIDE R86, R2, 0x4, R78 ;  /* 0x0000000402567825 */ /* 0x000fc600078e024e */
[----:B------:R-:W2:Y:S04]  /*8c30*/  LDL.LU.64 R80, [R1+0x210] ;  /* 0x0002100001507983 */ /* 0x000ea80000300a00 */
[----:B------:R-:W2:Y:S04]  /*8c40*/  LDL.LU.64 R78, [R1+0x208] ;  /* 0x00020800014e7983 */ /* 0x000ea80000300a00 */
[----:B------:R4:W-:Y:S04]  /*8c50*/  STL.64 [R1+0x710], R88 ;  /* 0x0007105801007387 */ /* 0x0009e80000100a00 */
[----:B------:R1:W-:Y:S04]  /*8c60*/  STL.64 [R1+0xaf8], R86 ;  /* 0x000af85601007387 */ /* 0x0003e80000100a00 */
[----:B-----5:R-:W5:Y:S04]  /*8c70*/  LDL.LU.64 R76, [R1+0x200] ;  /* 0x00020000014c7983 */ /* 0x020f680000300a00 */
[----:B------:R-:W5:Y:S04]  /*8c80*/  LDL.LU.64 R74, [R1+0x1f8] ;  /* 0x0001f800014a7983 */ /* 0x000f680000300a00 */
[----:B------:R4:W-:Y:S04]  /*8c90*/  LDGSTS.E [R82+0x26400], desc[UR26][R88.64], !P1 ;  /* 0x2640000058527fae */ /* 0x0009e8000c9a101a */
[----:B------:R1:W-:Y:S01]  /*8ca0*/  LDGSTS.E [R82+0x26600], desc[UR26][R86.64], !P1 ;  /* 0x2660000056527fae */ /* 0x0003e2000c9a101a */
[----:B------:R-:W-:Y:S01]  /*8cb0*/  ISETP.GE.U32.AND P1, PT, R0, 0x7ffffee3, PT ;  /* 0x7ffffee30000780c */ /* 0x000fe20003f26070 */
[----:B------:R-:W-:-:S02]  /*8cc0*/  VIADD R0, R84, 0xffffff60 ;  /* 0xffffff6054007836 */ /* 0x000fc40000000000 */
[----:B---3--:R-:W-:-:S04]  /*8cd0*/  IMAD.WIDE R248, R2, 0x4, R248 ;  /* 0x0000000402f87825 */ /* 0x008fc800078e02f8 */
[C---:B----4-:R-:W-:Y:S01]  /*8ce0*/  IMAD.WIDE R88, R2.reuse, 0x4, R244 ;  /* 0x0000000402587825 */ /* 0x050fe200078e02f4 */
[----:B------:R3:W-:Y:S04]  /*8cf0*/  STL.64 [R1+0x708], R248 ;  /* 0x000708f801007387 */ /* 0x0007e80000100a00 */
[----:B------:R-:W-:Y:S04]  /*8d00*/  STL.64 [R1+0xaf0], R88 ;  /* 0x000af05801007387 */ /* 0x000fe80000100a00 */
[----:B------:R-:W4:Y:S01]  /*8d10*/  LDL.LU.64 R244, [R1+0x1f0] ;  /* 0x0001f00001f47983 */ /* 0x000f220000300a00 */
[----:B-1----:R-:W-:-:S03]  /*8d20*/  IMAD.WIDE R86, R2, 0x4, R246 ;  /* 0x0000000402567825 */ /* 0x002fc600078e02f6 */
[----:B------:R-:W-:Y:S01]  /*8d30*/  LDGSTS.E [R82+0x26800], desc[UR26][R248.64], !P2 ;  /* 0x26800000f8527fae */ /* 0x000fe2000d1a101a */
[----:B------:R-:W-:-:S03]  /*8d40*/  IMAD.WIDE R84, R2, 0x4, R250 ;  /* 0x0000000402547825 */ /* 0x000fc600078e02fa */
[----:B------:R-:W4:Y:S04]  /*8d50*/  LDL.LU.64 R246, [R1+0x1e8] ;  /* 0x0001e80001f67983 */ /* 0x000f280000300a00 */
[----:B------:R-:W-:Y:S04]  /*8d60*/  STL.64 [R1+0x700], R86 ;  /* 0x0007005601007387 */ /* 0x000fe80000100a00 */
[----:B------:R1:W-:Y:S04]  /*8d70*/  STL.64 [R1+0xae8], R84 ;  /* 0x000ae85401007387 */ /* 0x0003e80000100a00 */
[----:B---3--:R-:W3:Y:S04]  /*8d80*/  LDL.LU.64 R248, [R1+0x1e0] ;  /* 0x0001e00001f87983 */ /* 0x008ee80000300a00 */
[----:B------:R-:W3:Y:S01]  /*8d90*/  LDL.LU.64 R250, [R1+0x1d8] ;  /* 0x0001d80001fa7983 */ /* 0x000ee20000300a00 */
        /* <DEDUP_REMOVED lines=11> */
[C---:B------:R-:W-:Y:S01]  /*8e50*/  IMAD.WIDE R78, R2.reuse, 0x4, R78 ;  /* 0x00000004024e7825 */ /* 0x040fe200078e024e */
        /* <DEDUP_REMOVED lines=8> */
[----:B------:R3:W-:Y:S04]  /*8ee0*/  STL.64 [R1+0x6f0], R88 ;  /* 0x0006f05801007387 */ /* 0x0007e80000100a00 */
[----:B------:R1:W-:Y:S04]  /*8ef0*/  STL.64 [R1+0xad8], R86 ;  /* 0x000ad85601007387 */ /* 0x0003e80000100a00 */
[----:B--2---:R-:W2:Y:S04]  /*8f00*/  LDL.LU.64 R80, [R1+0x1c0] ;  /* 0x0001c00001507983 */ /* 0x004ea80000300a00 */
[----:B------:R-:W2:Y:S04]  /*8f10*/  LDL.LU.64 R78, [R1+0x1b8] ;  /* 0x0001b800014e7983 */ /* 0x000ea80000300a00 */
[----:B------:R3:W-:Y:S04]  /*8f20*/  LDGSTS.E [R82+0x27400], desc[UR26][R88.64], !P1 ;  /* 0x2740000058527fae */ /* 0x0007e8000c9a101a */
[----:B------:R1:W-:Y:S01]  /*8f30*/  LDGSTS.E [R82+0x27600], desc[UR26][R86.64], !P1 ;  /* 0x2760000056527fae */ /* 0x0003e2000c9a101a */
[----:B----4-:R-:W-:-:S04]  /*8f40*/  IMAD.WIDE R244, R2, 0x4, R244 ;  /* 0x0000000402f47825 */ /* 0x010fc800078e02f4 */
[C---:B------:R-:W-:Y:S01]  /*8f50*/  IMAD.WIDE R246, R2.reuse, 0x4, R246 ;  /* 0x0000000402f67825 */ /* 0x040fe200078e02f6 */
[----:B------:R4:W-:Y:S04]  /*8f60*/  STL.64 [R1+0x6e8], R244 ;  /* 0x0006e8f401007387 */ /* 0x0009e80000100a00 */
[----:B------:R4:W-:Y:S04]  /*8f70*/  STL.64 [R1+0xad0], R246 ;  /* 0x000ad0f601007387 */ /* 0x0009e80000100a00 */
[----:B------:R-:W-:Y:S01]  /*8f80*/  LDGSTS.E [R82+0x27800], desc[UR26][R244.64], !P2 ;  /* 0x27800000f4527fae */ /* 0x000fe2000d1a101a */
[----:B---3--:R-:W-:-:S03]  /*8f90*/  IMAD.WIDE R88, R2, 0x4, R248 ;  /* 0x0000000402587825 */ /* 0x008fc600078e02f8 */
[----:B------:R-:W-:Y:S01]  /*8fa0*/  LDGSTS.E [R82+0x27a00], desc[UR26][R246.64], !P2 ;  /* 0x27a00000f6527fae */ /* 0x000fe2000d1a101a */
[----:B-1----:R-:W-:-:S03]  /*8fb0*/  IMAD.WIDE R86, R2, 0x4, R250 ;  /* 0x0000000402567825 */ /* 0x002fc600078e02fa */
[----:B------:R-:W3:Y:S04]  /*8fc0*/  LDL.LU.64 R248, [R1+0x1b0] ;  /* 0x0001b00001f87983 */ /* 0x000ee80000300a00 */
[----:B------:R-:W3:Y:S04]  /*8fd0*/  LDL.LU.64 R250, [R1+0x1a8] ;  /* 0x0001a80001fa7983 */ /* 0x000ee80000300a00 */
[----:B------:R-:W-:Y:S04]  /*8fe0*/  STL.64 [R1+0x6e0], R88 ;  /* 0x0006e05801007387 */ /* 0x000fe80000100a00 */
[----:B------:R2:W-:Y:S04]  /*8ff0*/  STL.64 [R1+0xac8], R86 ;  /* 0x000ac85601007387 */ /* 0x0005e80000100a00 */
[----:B----4-:R-:W4:Y:S04]  /*9000*/  LDL.LU.64 R244, [R1+0x1a0] ;  /* 0x0001a00001f47983 */ /* 0x010f280000300a00 */
[----:B------:R-:W4:Y:S01]  /*9010*/  LDL.LU.64 R246, [R1+0x198] ;  /* 0x0001980001f67983 */ /* 0x000f220000300a00 */
        /* <DEDUP_REMOVED lines=16> */
[----:B-----5:R-:W-:-:S04]  /*9120*/  IMAD.WIDE R76, R2, 0x4, R76 ;  /* 0x00000004024c7825 */ /* 0x020fc800078e024c */
[C---:B------:R-:W-:Y:S01]  /*9130*/  IMAD.WIDE R74, R2.reuse, 0x4, R74 ;  /* 0x00000004024a7825 */ /* 0x040fe200078e024a */
[----:B------:R5:W-:Y:S04]  /*9140*/  STL.64 [R1+0x6d8], R76 ;  /* 0x0006d84c01007387 */ /* 0x000be80000100a00 */
[----:B------:R1:W-:Y:S04]  /*9150*/  STL.64 [R1+0xac0], R74 ;  /* 0x000ac04a01007387 */ /* 0x0003e80000100a00 */
[----:B------:R-:W-:Y:S01]  /*9160*/  LDGSTS.E [R82+0x28000], desc[UR26][R76.64], !P0 ;  /* 0x280000004c527fae */ /* 0x000fe2000c1a101a */
[----:B--2---:R-:W-:-:S03]  /*9170*/  IMAD.WIDE R86, R2, 0x4, R80 ;  /* 0x0000000402567825 */ /* 0x004fc600078e0250 */
[----:B------:R-:W-:Y:S01]  /*9180*/  LDGSTS.E [R82+0x28200], desc[UR26][R74.64], !P0 ;  /* 0x282000004a527fae */ /* 0x000fe2000c1a101a */
[----:B------:R-:W-:-:S03]  /*9190*/  IMAD.WIDE R84, R2, 0x4, R78 ;  /* 0x0000000402547825 */ /* 0x000fc600078e024e */
[----:B------:R-:W2:Y:S04]  /*91a0*/  LDL.LU.64 R80, [R1+0x190] ;  /* 0x0001900001507983 */ /* 0x000ea80000300a00 */
[----:B------:R-:W2:Y:S04]  /*91b0*/  LDL.LU.64 R78, [R1+0x188] ;  /* 0x00018800014e7983 */ /* 0x000ea80000300a00 */
[----:B------:R-:W-:Y:S04]  /*91c0*/  STL.64 [R1+0x6d0], R86 ;  /* 0x0006d05601007387 */ /* 0x000fe80000100a00 */
[----:B------:R3:W-:Y:S04]  /*91d0*/  STL.64 [R1+0xab8], R84 ;  /* 0x000ab85401007387 */ /* 0x0007e80000100a00 */
[----:B-----5:R-:W5:Y:S04]  /*91e0*/  LDL.LU.64 R76, [R1+0x180] ;  /* 0x00018000014c7983 */ /* 0x020f680000300a00 */
[----:B-1----:R-:W5:Y:S04]  /*91f0*/  LDL.LU.64 R74, [R1+0x178] ;  /* 0x00017800014a7983 */ /* 0x002f680000300a00 */
[----:B------:R-:W-:Y:S04]  /*9200*/  LDGSTS.E [R82+0x28400], desc[UR26][R86.64], !P1 ;  /* 0x2840000056527fae */ /* 0x000fe8000c9a101a */
[----:B------:R1:W-:Y:S01]  /*9210*/  LDGSTS.E [R82+0x28600], desc[UR26][R84.64], !P1 ;  /* 0x2860000054527fae */ /* 0x0003e2000c9a101a */
[C---:B---3--:R-:W-:Y:S01]  /*9220*/  IMAD.WIDE R248, R2.reuse, 0x4, R248 ;  /* 0x0000000402f87825 */ /* 0x048fe200078e02f8 */
[----:B-1----:R-:W1:Y:S03]  /*9230*/  LDC R84, c[0x0][0x3a0] ;  /* 0x0000e800ff547b82 */ /* 0x002e660000000800 */
[C---:B------:R-:W-:Y:S01]  /*9240*/  IMAD.WIDE R250, R2.reuse, 0x4, R250 ;  /* 0x0000000402fa7825 */ /* 0x040fe200078e02fa */
[----:B------:R3:W-:Y:S04]  /*9250*/  STL.64 [R1+0x6c8], R248 ;  /* 0x0006c8f801007387 */ /* 0x0007e80000100a00 */
[----:B------:R3:W-:Y:S04]  /*9260*/  STL.64 [R1+0xab0], R250 ;  /* 0x000ab0fa01007387 */ /* 0x0007e80000100a00 */
[----:B------:R-:W-:Y:S01]  /*9270*/  LDGSTS.E [R82+0x28800], desc[UR26][R248.64], !P2 ;  /* 0x28800000f8527fae */ /* 0x000fe2000d1a101a */
[----:B----4-:R-:W-:-:S03]  /*9280*/  IMAD.WIDE R88, R2, 0x4, R244 ;  /* 0x0000000402587825 */ /* 0x010fc600078e02f4 */
[----:B------:R-:W-:Y:S01]  /*9290*/  LDGSTS.E [R82+0x28a00], desc[UR26][R250.64], !P2 ;  /* 0x28a00000fa527fae */ /* 0x000fe2000d1a101a */
[----:B------:R-:W-:-:S04]  /*92a0*/  IMAD.WIDE R86, R2, 0x4, R246 ;  /* 0x0000000402567825 */ /* 0x000fc800078e02f6 */
[----:B------:R-:W-:Y:S01]  /*92b0*/  VIADD R34, R35, 0xffffff5b ;  /* 0xffffff5b23227836 */ /* 0x000fe20000000000 */
[----:B------:R-:W4:Y:S01]  /*92c0*/  LDL.LU.64 R246, [R1+0x170] ;  /* 0x0001700001f67983 */ /* 0x000f220000300a00 */
[----:B------:R-:W-:Y:S01]  /*92d0*/  ISETP.GE.U32.AND P1, PT, R0, 0x7ffffedb, PT ;  /* 0x7ffffedb0000780c */ /* 0x000fe20003f26070 */
[----:B------:R-:W1:Y:S02]  /*92e0*/  LDC R35, c[0x0][0x3a0] ;  /* 0x0000e800ff237b82 */ /* 0x000e640000000800 */
[----:B------:R-:W4:Y:S04]  /*92f0*/  LDL.LU.64 R244, [R1+0x168] ;  /* 0x0001680001f47983 */ /* 0x000f280000300a00 */
[----:B------:R5:W-:Y:S04]  /*9300*/  STL.64 [R1+0x6c0], R88 ;  /* 0x0006c05801007387 */ /* 0x000be80000100a00 */
[----:B------:R1:W-:Y:S04]  /*9310*/  STL.64 [R1+0xaa8], R86 ;  /* 0x000aa85601007387 */ /* 0x0003e80000100a00 */
[----:B---3--:R-:W3:Y:S04]  /*9320*/  LDL.LU.64 R248, [R1+0x160] ;  /* 0x0001600001f87983 */ /* 0x008ee80000300a00 */
[----:B------:R-:W3:Y:S01]  /*9330*/  LDL.LU.64 R250, [R1+0x158] ;  /* 0x0001580001fa7983 */ /* 0x000ee20000300a00 */
        /* <DEDUP_REMOVED lines=12> */
[C---:B------:R-:W-:Y:S01]  /*9400*/  IMAD.WIDE R78, R2.reuse, 0x4, R78 ;  /* 0x00000004024e7825 */ /* 0x040fe200078e024e */
[----:B------:R1:W-:Y:S04]  /*9410*/  STL.64 [R1+0x6b8], R80 ;  /* 0x0006b85001007387 */ /* 0x0003e80000100a00 */
[----:B------:R1:W-:Y:S04]  /*9420*/  STL.64 [R1+0xaa0], R78 ;  /* 0x000aa04e01007387 */ /* 0x0003e80000100a00 */
[----:B------:R-:W-:Y:S01]  /*9430*/  LDGSTS.E [R82+0x29000], desc[UR26][R80.64], !P0 ;  /* 0x2900000050527fae */ /* 0x000fe2000c1a101a */
[----:B-----5:R-:W-:-:S03]  /*9440*/  IMAD.WIDE R88, R2, 0x4, R76 ;  /* 0x0000000402587825 */ /* 0x020fc600078e024c */
[----:B------:R-:W-:Y:S01]  /*9450*/  LDGSTS.E [R82+0x29200], desc[UR26][R78.64], !P0 ;  /* 0x292000004e527fae */ /* 0x000fe2000c1a101a */
[----:B-1----:R-:W-:-:S03]  /*9460*/  IMAD.WIDE R86, R2, 0x4, R74 ;  /* 0x0000000402567825 */ /* 0x002fc600078e024a */
[----:B------:R-:W5:Y:S04]  /*9470*/  LDL.LU.64 R76, [R1+0x150] ;  /* 0x00015000014c7983 */ /* 0x000f680000300a00 */
[----:B------:R-:W2:Y:S04]  /*9480*/  LDL.LU.64 R74, [R1+0x148] ;  /* 0x00014800014a7983 */ /* 0x000ea80000300a00 */
[----:B------:R1:W-:Y:S04]  /*9490*/  STL.64 [R1+0x6b0], R88 ;  /* 0x0006b05801007387 */ /* 0x0003e80000100a00 */
[----:B------:R3:W-:Y:S04]  /*94a0*/  STL.64 [R1+0xa98], R86 ;  /* 0x000a985601007387 */ /* 0x0007e80000100a00 */
[----:B------:R-:W2:Y:S04]  /*94b0*/  LDL.LU.64 R80, [R1+0x140] ;  /* 0x0001400001507983 */ /* 0x000ea80000300a00 */
[----:B------:R-:W2:Y:S04]  /*94c0*/  LDL.LU.64 R78, [R1+0x138] ;  /* 0x00013800014e7983 */ /* 0x000ea80000300a00 */
[----:B------:R1:W-:Y:S04]  /*94d0*/  LDGSTS.E [R82+0x29400], desc[UR26][R88.64], !P1 ;  /* 0x2940000058527fae */ /* 0x0003e8000c9a101a */
[----:B------:R3:W-:Y:S01]  /*94e0*/  LDGSTS.E [R82+0x29600], desc[UR26][R86.64], !P1 ;  /* 0x2960000056527fae */ /* 0x0007e2000c9a101a */
[----:B------:R-:W-:Y:S01]  /*94f0*/  ISETP.GE.U32.AND P1, PT, R0, 0x7ffffed7, PT ;  /* 0x7ffffed70000780c */ /* 0x000fe20003f26070 */
[----:B------:R-:W-:-:S02]  /*9500*/  VIADD R0, R84, 0xffffff54 ;  /* 0xffffff5454007836 */ /* 0x000fc40000000000 */
[----:B----4-:R-:W-:-:S04]  /*9510*/  IMAD.WIDE R246, R2, 0x4, R246 ;  /* 0x0000000402f67825 */ /* 0x010fc800078e02f6 */
[C---:B-1----:R-:W-:Y:S01]  /*9520*/  IMAD.WIDE R88, R2.reuse, 0x4, R244 ;  /* 0x0000000402587825 */ /* 0x042fe200078e02f4 */
[----:B------:R1:W-:Y:S04]  /*9530*/  STL.64 [R1+0x6a8], R246 ;  /* 0x0006a8f601007387 */ /* 0x0003e80000100a00 */
[----:B------:R-:W-:Y:S04]  /*9540*/  STL.64 [R1+0xa90], R88 ;  /* 0x000a905801007387 */ /* 0x000fe80000100a00 */
[----:B------:R-:W4:Y:S01]  /*9550*/  LDL.LU.64 R244, [R1+0x130] ;  /* 0x0001300001f47983 */ /* 0x000f220000300a00 */
[----:B---3--:R-:W-:-:S03]  /*9560*/  IMAD.WIDE R86, R2, 0x4, R248 ;  /* 0x0000000402567825 */ /* 0x008fc600078e02f8 */
[----:B------:R-:W-:Y:S01]  /*9570*/  LDGSTS.E [R82+0x29800], desc[UR26][R246.64], !P2 ;  /* 0x29800000f6527fae */ /* 0x000fe2000d1a101a */
[----:B------:R-:W-:-:S03]  /*9580*/  IMAD.WIDE R84, R2, 0x4, R250 ;  /* 0x0000000402547825 */ /* 0x000fc600078e02fa */
[----:B------:R-:W3:Y:S04]  /*9590*/  LDL.LU.64 R248, [R1+0x128] ;  /* 0x0001280001f87983 */ /* 0x000ee80000300a00 */
[----:B------:R-:W-:Y:S04]  /*95a0*/  STL.64 [R1+0x6a0], R86 ;  /* 0x0006a05601007387 */ /* 0x000fe80000100a00 */
[----:B------:R5:W-:Y:S04]  /*95b0*/  STL.64 [R1+0xa88], R84 ;  /* 0x000a885401007387 */ /* 0x000be80000100a00 */
[----:B-1----:R-:W3:Y:S04]  /*95c0*/  LDL.LU.64 R246, [R1+0x118] ;  /* 0x0001180001f67983 */ /* 0x002ee80000300a00 */
        /* <DEDUP_REMOVED lines=10> */
[----:B-----5:R-:W-:-:S05]  /*9670*/  IMAD.WIDE R76, R2, 0x4, R76 ;  /* 0x00000004024c7825 */ /* 0x020fca00078e024c */
[----:B-1----:R-:W1:Y:S01]  /*9680*/  LDC R84, c[0x0][0x3a0] ;  /* 0x0000e800ff547b82 */ /* 0x002e620000000800 */
[C---:B--2---:R-:W-:Y:S01]  /*9690*/  IMAD.WIDE R74, R2.reuse, 0x4, R74 ;  /* 0x00000004024a7825 */ /* 0x044fe200078e024a */
[----:B------:R2:W-:Y:S04]  /*96a0*/  STL.64 [R1+0x698], R76 ;  /* 0x0006984c01007387 */ /* 0x0005e80000100a00 */
[----:B------:R5:W-:Y:S04]  /*96b0*/  STL.64 [R1+0xa80], R74 ;  /* 0x000a804a01007387 */ /* 0x000be80000100a00 */
[----:B------:R-:W-:Y:S01]  /*96c0*/  LDGSTS.E [R82+0x2a000], desc[UR26][R76.64], !P0 ;  /* 0x2a0000004c527fae */ /* 0x000fe2000c1a101a */
[----:B------:R-:W-:-:S03]  /*96d0*/  IMAD.WIDE R88, R2, 0x4, R80 ;  /* 0x0000000402587825 */ /* 0x000fc600078e0250 */
[----:B------:R-:W-:Y:S01]  /*96e0*/  LDGSTS.E [R82+0x2a200], desc[UR26][R74.64], !P0 ;  /* 0x2a2000004a527fae */ /* 0x000fe2000c1a101a */
[----:B------:R-:W-:-:S03]  /*96f0*/  IMAD.WIDE R86, R2, 0x4, R78 ;  /* 0x0000000402567825 */ /* 0x000fc600078e024e */
[----:B------:R-:W3:Y:S04]  /*9700*/  LDL.LU.64 R80, [R1+0x108] ;  /* 0x0001080001507983 */ /* 0x000ee80000300a00 */
[----:B------:R-:W3:Y:S04]  /*9710*/  LDL.LU.64 R78, [R1+0x100] ;  /* 0x00010000014e7983 */ /* 0x000ee80000300a00 */
[----:B------:R1:W-:Y:S04]  /*9720*/  STL.64 [R1+0x690], R88 ;  /* 0x0006905801007387 */ /* 0x0003e80000100a00 */
[----:B------:R1:W-:Y:S04]  /*9730*/  STL.64 [R1+0xa78], R86 ;  /* 0x000a785601007387 */ /* 0x0003e80000100a00 */
[----:B--2---:R-:W2:Y:S04]  /*9740*/  LDL.LU.64 R76, [R1+0xf8] ;  /* 0x0000f800014c7983 */ /* 0x004ea80000300a00 */
[----:B-----5:R-:W5:Y:S04]  /*9750*/  LDL.LU.64 R74, [R1+0xf0] ;  /* 0x0000f000014a7983 */ /* 0x020f680000300a00 */
[----:B------:R1:W-:Y:S04]  /*9760*/  LDGSTS.E [R82+0x2a400], desc[UR26][R88.64], !P1 ;  /* 0x2a40000058527fae */ /* 0x0003e8000c9a101a */
[----:B------:R1:W-:Y:S01]  /*9770*/  LDGSTS.E [R82+0x2a600], desc[UR26][R86.64], !P1 ;  /* 0x2a60000056527fae */ /* 0x0003e2000c9a101a */
[----:B----4-:R-:W-:-:S04]  /*9780*/  IMAD.WIDE R244, R2, 0x4, R244 ;  /* 0x0000000402f47825 */ /* 0x010fc800078e02f4 */
[C---:B---3--:R-:W-:Y:S01]  /*9790*/  IMAD.WIDE R248, R2.reuse, 0x4, R248 ;  /* 0x0000000402f87825 */ /* 0x048fe200078e02f8 */
        /* <DEDUP_REMOVED lines=62> */
[----:B------:R-:W-:-:S03]  /*9b80*/  ISETP.GE.U32.AND P0, PT, R34, 0x7ffffed0, PT ;  /* 0x7ffffed02200780c */ /* 0x000fc60003f06070 */
[----:B------:R1:W-:Y:S01]  /*9b90*/  LDGSTS.E [R82+0x2bc00], desc[UR26][R88.64], !P6 ;  /* 0x2bc0000058527fae */ /* 0x0003e2000f1a101a */
[----:B------:R-:W-:Y:S01]  /*9ba0*/  VIADD R0, R73, 0xffffff4c ;  /* 0xffffff4c49007836 */ /* 0x000fe20000000000 */
[----:B------:R-:W-:Y:S01]  /*9bb0*/  IADD3 R34, PT, PT, R44, -0xb3, RZ ;  /* 0xffffff4d2c227810 */ /* 0x000fe20007ffe0ff */
[----:B------:R-:W1:Y:S01]  /*9bc0*/  LDC R73, c[0x0][0x3a0] ;  /* 0x0000e800ff497b82 */ /* 0x000e620000000800 */
[----:B------:R1:W-:Y:S02]  /*9bd0*/  LDGSTS.E [R82+0x2be00], desc[UR26][R86.64], !P6 ;  /* 0x2be0000056527fae */ /* 0x0003e4000f1a101a */
        /* <DEDUP_REMOVED lines=18> */
[----:B------:R4:W-:Y:S04]  /*9d00*/  LDGSTS.E [R82+0x2c400], desc[UR26][R88.64], !P1 ;  /* 0x2c40000058527fae */ /* 0x0009e8000c9a101a */
[----:B------:R-:W5:Y:S04]  /*9d10*/  LDL.LU.64 R74, [R1+0x70] ;  /* 0x00007000014a7983 */ /* 0x000f680000300a00 */
        /* <DEDUP_REMOVED lines=18> */
[----:B------:R4:W-:Y:S02]  /*9e40*/  LDGSTS.E [R82+0x2ca00], desc[UR26][R88.64], !P2 ;  /* 0x2ca0000058527fae */ /* 0x0009e4000d1a101a */
[----:B------:R-:W-:Y:S02]  /*9e50*/  ISETP.GE.U32.AND P0, PT, R34, 0x7ffffecc, PT ;  /* 0x7ffffecc2200780c */ /* 0x000fe40003f06070 */
[----:B------:R1:W-:Y:S04]  /*9e60*/  LDGSTS.E [R82+0x2cc00], desc[UR26][R86.64], !P6 ;  /* 0x2cc0000056527fae */ /* 0x0003e8000f1a101a */
[----:B------:R1:W-:Y:S01]  /*9e70*/  LDGSTS.E [R82+0x2ce00], desc[UR26][R84.64], !P6 ;  /* 0x2ce0000054527fae */ /* 0x0003e2000f1a101a */
[----:B------:R-:W-:Y:S01]  /*9e80*/  ISETP.GE.U32.AND P6, PT, R0, 0x7ffffec9, PT ;  /* 0x7ffffec90000780c */ /* 0x000fe20003fc6070 */
[----:B------:R-:W-:Y:S01]  /*9e90*/  VIADD R0, R73, 0xffffff46 ;  /* 0xffffff4649007836 */ /* 0x000fe20000000000 */
[----:B------:R-:W-:-:S02]  /*9ea0*/  IADD3 R34, PT, PT, R35, -0xb7, RZ ;  /* 0xffffff4923227810 */ /* 0x000fc40007ffe0ff */
[----:B------:R-:W1:Y:S02]  /*9eb0*/  LDC R35, c[0x0][0x3a0] ;  /* 0x0000e800ff237b82 */ /* 0x000e640000000800 */
[----:B------:R-:W-:Y:S01]  /*9ec0*/  ISETP.GE.U32.AND P2, PT, R34, 0x7ffffeca, PT ;  /* 0x7ffffeca2200780c */ /* 0x000fe20003f46070 */
[----:B--2---:R-:W-:-:S04]  /*9ed0*/  IMAD.WIDE R80, R2, 0x4, R80 ;  /* 0x0000000402507825 */ /* 0x004fc800078e0250 */
[C---:B------:R-:W-:Y:S01]  /*9ee0*/  IMAD.WIDE R78, R2.reuse, 0x4, R78 ;  /* 0x00000004024e7825 */ /* 0x040fe200078e024e */
[----:B------:R2:W-:Y:S04]  /*9ef0*/  STL.64 [R1+0x398], R80 ;  /* 0x0003985001007387 */ /* 0x0005e80000100a00 */
[----:B------:R1:W-:Y:S04]  /*9f00*/  STL.64 [R1+0xa20], R78 ;  /* 0x000a204e01007387 */ /* 0x0003e80000100a00 */
[----:B------:R1:W-:Y:S01]  /*9f10*/  LDGSTS.E [R82+0x2d000], desc[UR26][R80.64], !P0 ;  /* 0x2d00000050527fae */ /* 0x0003e2000c1a101a */
[----:B-----5:R-:W-:-:S03]  /*9f20*/  IMAD.WIDE R76, R2, 0x4, R76 ;  /* 0x00000004024c7825 */ /* 0x020fc600078e024c */
[----:B------:R5:W-:Y:S04]  /*9f30*/  LDGSTS.E [R82+0x2d200], desc[UR26][R78.64], !P0 ;  /* 0x2d2000004e527fae */ /* 0x000be8000c1a101a */
[----:B------:R2:W-:Y:S01]  /*9f40*/  STL.64 [R1+0x3a8], R76 ;  /* 0x0003a84c01007387 */ /* 0x0005e20000100a00 */
[----:B------:R-:W-:-:S03]  /*9f50*/  IMAD.WIDE R74, R2, 0x4, R74 ;  /* 0x00000004024a7825 */ /* 0x000fc600078e024a */
[----:B-1----:R-:W5:Y:S04]  /*9f60*/  LDL.LU.64 R84, [R1+0x48] ;  /* 0x0000480001547983 */ /* 0x002f680000300a00 */
[----:B------:R1:W-:Y:S04]  /*9f70*/  STL.64 [R1+0xa18], R74 ;  /* 0x000a184a01007387 */ /* 0x0003e80000100a00 */
[----:B--2---:R-:W2:Y:S04]  /*9f80*/  LDL.LU.64 R80, [R1+0x40] ;  /* 0x0000400001507983 */ /* 0x004ea80000300a00 */
[----:B------:R-:W2:Y:S04]  /*9f90*/  LDL.LU.64 R78, [R1+0x38] ;  /* 0x00003800014e7983 */ /* 0x000ea80000300a00 */
[----:B------:R1:W-:Y:S04]  /*9fa0*/  LDGSTS.E [R82+0x2d400], desc[UR26][R76.64], !P1 ;  /* 0x2d4000004c527fae */ /* 0x0003e8000c9a101a */
[----:B------:R1:W-:Y:S01]  /*9fb0*/  LDGSTS.E [R82+0x2d600], desc[UR26][R74.64], !P1 ;  /* 0x2d6000004a527fae */ /* 0x0003e2000c9a101a */
[----:B------:R-:W-:Y:S01]  /*9fc0*/  ISETP.GE.U32.AND P1, PT, R0, 0x7ffffec7, PT ;  /* 0x7ffffec70000780c */ /* 0x000fe20003f26070 */
[----:B------:R-:W-:-:S02]  /*9fd0*/  VIADD R0, R72, 0xffffff44 ;  /* 0xffffff4448007836 */ /* 0x000fc40000000000 */
[----:B------:R-:W2:Y:S01]  /*9fe0*/  LDL.LU.64 R76, [R1+0x30] ;  /* 0x00003000014c7983 */ /* 0x000ea20000300a00 */
[----:B----4-:R-:W-:-:S05]  /*9ff0*/  IMAD.WIDE R88, R2, 0x4, R244 ;  /* 0x0000000402587825 */ /* 0x010fca00078e02f4 */
[----:B------:R4:W-:Y:S01]  /*a000*/  STL.64 [R1+0x3b8], R88 ;  /* 0x0003b85801007387 */ /* 0x0009e20000100a00 */
[----:B------:R-:W-:-:S03]  /*a010*/  IMAD.WIDE R86, R2, 0x4, R246 ;  /* 0x0000000402567825 */ /* 0x000fc600078e02f6 */
[----:B-1----:R-:W2:Y:S04]  /*a020*/  LDL.LU.64 R74, [R1+0x28] ;  /* 0x00002800014a7983 */ /* 0x002ea80000300a00 */
[----:B------:R1:W-:Y:S04]  /*a030*/  STL.64 [R1+0xa10], R86 ;  /* 0x000a105601007387 */ /* 0x0003e80000100a00 */
[----:B------:R-:W2:Y:S01]  /*a040*/  LDL.LU.64 R72, [R1+0x20] ;  /* 0x0000200001487983 */ /* 0x000ea20000300a00 */
[----:B---3--:R-:W-:-:S03]  /*a050*/  IMAD.WIDE R246, R2, 0x4, R248 ;  /* 0x0000000402f67825 */ /* 0x008fc600078e02f8 */
[----:B------:R-:W-:Y:S01]  /*a060*/  LDGSTS.E [R82+0x2d800], desc[UR26][R88.64], !P2 ;  /* 0x2d80000058527fae */ /* 0x000fe2000d1a101a */
[----:B------:R-:W-:-:S03]  /*a070*/  IMAD.WIDE R244, R2, 0x4, R250 ;  /* 0x0000000402f47825 */ /* 0x000fc600078e02fa */
[----:B------:R-:W3:Y:S04]  /*a080*/  LDL.LU.64 R248, [R1+0x18] ;  /* 0x0000180001f87983 */ /* 0x000ee80000300a00 */
[----:B------:R-:W-:Y:S04]  /*a090*/  STL.64 [R1+0x3c0], R246 ;  /* 0x0003c0f601007387 */ /* 0x000fe80000100a00 */
[----:B------:R-:W3:Y:S04]  /*a0a0*/  LDL.LU.64 R250, [R1+0x10] ;  /* 0x0000100001fa7983 */ /* 0x000ee80000300a00 */
[----:B----4-:R-:W4:Y:S04]  /*a0b0*/  LDL.LU.64 R88, [R1+0xd38] ;  /* 0x000d380001587983 */ /* 0x010f280000300a00 */
[----:B------:R-:W-:Y:S04]  /*a0c0*/  LDGSTS.E [R82+0x2da00], desc[UR26][R86.64], !P2 ;  /* 0x2da0000056527fae */ /* 0x000fe8000d1a101a */
[----:B------:R-:W-:Y:S04]  /*a0d0*/  LDGSTS.E [R82+0x2dc00], desc[UR26][R246.64], !P6 ;  /* 0x2dc00000f6527fae */ /* 0x000fe8000f1a101a */
[----:B------:R2:W-:Y:S04]  /*a0e0*/  LDGSTS.E [R82+0x2de00], desc[UR26][R244.64], !P6 ;  /* 0x2de00000f4527fae */ /* 0x0005e8000f1a101a */
[----:B-1----:R-:W4:Y:S04]  /*a0f0*/  LDL.LU.64 R86, [R1+0xd30] ;  /* 0x000d300001567983 */ /* 0x002f280000300a00 */
[----:B------:R1:W-:Y:S04]  /*a100*/  STL.64 [R1+0xa08], R244 ;  /* 0x000a08f401007387 */ /* 0x0003e80000100a00 */
[----:B-1----:R-:W4:Y:S04]  /*a110*/  LDL.LU.64 R244, [R1+0x8] ;  /* 0x0000080001f47983 */ /* 0x002f280000300a00 */
[----:B------:R-:W4:Y:S01]  /*a120*/  LDL.LU.64 R246, [R1] ;  /* 0x0000000001f67983 */ /* 0x000f220000300a00 */
[----:B------:R-:W-:Y:S01]  /*a130*/  VIADD R34, R44, 0xffffff47 ;  /* 0xffffff472c227836 */ /* 0x000fe20000000000 */
[----:B------:R-:W-:Y:S01]  /*a140*/  ISETP.GE.U32.AND P6, PT, R0, 0x7ffffec5, PT ;  /* 0x7ffffec50000780c */ /* 0x000fe20003fc6070 */
[----:B------:R-:W1:Y:S03]  /*a150*/  LDC R44, c[0x0][0x3a0] ;  /* 0x0000e800ff2c7b82 */ /* 0x000e660000000800 */
[----:B------:R-:W-:-:S02]  /*a160*/  ISETP.GE.U32.AND P0, PT, R34, 0x7ffffec8, PT ;  /* 0x7ffffec82200780c */ /* 0x000fc40003f06070 */
[----:B------:R-:W-:-:S03]  /*a170*/  IADD3 R34, PT, PT, R45, -0xbb, RZ ;  /* 0xffffff452d227810 */ /* 0x000fc60007ffe0ff */
[----:B------:R-:W1:Y:S01]  /*a180*/  LDC R0, c[0x0][0x3a0] ;  /* 0x0000e800ff007b82 */ /* 0x000e620000000800 */
[----:B------:R-:W-:Y:S01]  /*a190*/  ISETP.GE.U32.AND P2, PT, R34, 0x7ffffec6, PT ;  /* 0x7ffffec62200780c */ /* 0x000fe20003f46070 */
[----:B------:R-:W-:-:S06]  /*a1a0*/  VIADD R34, R35, 0xffffff43 ;  /* 0xffffff4323227836 */ /* 0x000fcc0000000000 */
[----:B------:R-:W1:Y:S08]  /*a1b0*/  LDC R45, c[0x0][0x3a0] ;  /* 0x0000e800ff2d7b82 */ /* 0x000e700000000800 */
[----:B------:R-:W1:Y:S01]  /*a1c0*/  LDC R35, c[0x0][0x3a0] ;  /* 0x0000e800ff237b82 */ /* 0x000e620000000800 */
[----:B-----5:R-:W-:-:S04]  /*a1d0*/  IMAD.WIDE R84, R2, 0x4, R84 ;  /* 0x0000000402547825 */ /* 0x020fc800078e0254 */
[C---:B--2---:R-:W-:Y:S01]  /*a1e0*/  IMAD.WIDE R80, R2.reuse, 0x4, R80 ;  /* 0x0000000402507825 */ /* 0x044fe200078e0250 */
[----:B------:R2:W-:Y:S03]  /*a1f0*/  STL.64 [R1+0x680], R84 ;  /* 0x0006805401007387 */ /* 0x0005e60000100a00 */
[C---:B------:R-:W-:Y:S01]  /*a200*/  IMAD.WIDE R78, R2.reuse, 0x4, R78 ;  /* 0x00000004024e7825 */ /* 0x040fe200078e024e */
[----:B------:R5:W-:Y:S04]  /*a210*/  STL.64 [R1+0xa00], R80 ;  /* 0x000a005001007387 */ /* 0x000be80000100a00 */
[----:B------:R-:W-:Y:S04]  /*a220*/  LDGSTS.E [R82+0x2e000], desc[UR26][R84.64], !P0 ;  /* 0x2e00000054527fae */ /* 0x000fe8000c1a101a */
[----:B------:R-:W-:Y:S04]  /*a230*/  LDGSTS.E [R82+0x2e200], desc[UR26][R80.64], !P0 ;  /* 0x2e20000050527fae */ /* 0x000fe8000c1a101a */
[----:B------:R1:W-:Y:S01]  /*a240*/  LDGSTS.E [R82+0x2e400], desc[UR26][R78.64], !P1 ;  /* 0x2e4000004e527fae */ /* 0x0003e2000c9a101a */
[----:B------:R-:W-:-:S03]  /*a250*/  IMAD.WIDE R76, R2, 0x4, R76 ;  /* 0x00000004024c7825 */ /* 0x000fc600078e024c */
[----:B--2---:R-:W2:Y:S04]  /*a260*/  LDL.LU.64 R84, [R1+0xd28] ;  /* 0x000d280001547983 */ /* 0x004ea80000300a00 */
[----:B-----5:R-:W5:Y:S04]  /*a270*/  LDL.LU.64 R80, [R1+0xd20] ;  /* 0x000d200001507983 */ /* 0x020f680000300a00 */
[----:B------:R1:W-:Y:S04]  /*a280*/  STL.64 [R1+0x678], R78 ;  /* 0x0006784e01007387 */ /* 0x0003e80000100a00 */
[----:B------:R1:W-:Y:S04]  /*a290*/  STL.64 [R1+0x9f8], R76 ;  /* 0x0009f84c01007387 */ /* 0x0003e80000100a00 */
[----:B------:R-:W-:Y:S04]  /*a2a0*/  LDGSTS.E [R82+0x2e600], desc[UR26][R76.64], !P1 ;  /* 0x2e6000004c527fae */ /* 0x000fe8000c9a101a */
[----:B-1----:R-:W2:Y:S04]  /*a2b0*/  LDL.LU.64 R78, [R1+0xd18] ;  /* 0x000d1800014e7983 */ /* 0x002ea80000300a00 */
[----:B------:R-:W2:Y:S01]  /*a2c0*/  LDL.LU.64 R76, [R1+0xd10] ;  /* 0x000d1000014c7983 */ /* 0x000ea20000300a00 */
[----:B------:R-:W-:Y:S01]  /*a2d0*/  ISETP.GE.U32.AND P0, PT, R34, 0x7ffffec4, PT ;  /* 0x7ffffec42200780c */ /* 0x000fe20003f06070 */
[----:B------:R-:W-:-:S04]  /*a2e0*/  IMAD.WIDE R74, R2, 0x4, R74 ;  /* 0x00000004024a7825 */ /* 0x000fc800078e024a */
[C---:B------:R-:W-:Y:S01]  /*a2f0*/  IMAD.WIDE R72, R2.reuse, 0x4, R72 ;  /* 0x0000000402487825 */ /* 0x040fe200078e0248 */
[----:B------:R1:W-:Y:S04]  /*a300*/  STL.64 [R1+0x670], R74 ;  /* 0x0006704a01007387 */ /* 0x0003e80000100a00 */
[----:B------:R1:W-:Y:S01]  /*a310*/  STL.64 [R1+0x9f0], R72 ;  /* 0x0009f04801007387 */ /* 0x0003e20000100a00 */
[----:B---3--:R-:W-:-:S03]  /*a320*/  IMAD.WIDE R248, R2, 0x4, R248 ;  /* 0x0000000402f87825 */ /* 0x008fc600078e02f8 */
[----:B------:R-:W-:Y:S04]  /*a330*/  LDGSTS.E [R82+0x2e800], desc[UR26][R74.64], !P2 ;  /* 0x2e8000004a527fae */ /* 0x000fe8000d1a101a */
[----:B------:R-:W-:Y:S01]  /*a340*/  LDGSTS.E [R82+0x2ea00], desc[UR26][R72.64], !P2 ;  /* 0x2ea0000048527fae */ /* 0x000fe2000d1a101a */
[----:B------:R-:W-:-:S03]  /*a350*/  IMAD.WIDE R250, R2, 0x4, R250 ;  /* 0x0000000402fa7825 */ /* 0x000fc600078e02fa */
[----:B------:R-:W-:Y:S04]  /*a360*/  LDGSTS.E [R82+0x2ec00], desc[UR26][R248.64], !P6 ;  /* 0x2ec00000f8527fae */ /* 0x000fe8000f1a101a */
[----:B-1----:R-:W3:Y:S04]  /*a370*/  LDL.LU.64 R74, [R1+0xd08] ;  /* 0x000d0800014a7983 */ /* 0x002ee80000300a00 */
[----:B------:R-:W3:Y:S04]  /*a380*/  LDL.LU.64 R72, [R1+0xd00] ;  /* 0x000d000001487983 */ /* 0x000ee80000300a00 */
[----:B------:R1:W-:Y:S04]  /*a390*/  STL.64 [R1+0x668], R248 ;  /* 0x000668f801007387 */ /* 0x0003e80000100a00 */
[----:B------:R4:W-:Y:S04]  /*a3a0*/  STL.64 [R1+0x9e8], R250 ;  /* 0x0009e8fa01007387 */ /* 0x0009e80000100a00 */
[----:B------:R2:W-:Y:S04]  /*a3b0*/  LDGSTS.E [R82+0x2ee00], desc[UR26][R250.64], !P6 ;  /* 0x2ee00000fa527fae */ /* 0x0005e8000f1a101a */
[----:B-1----:R-:W3:Y:S04]  /*a3c0*/  LDL.LU.64 R248, [R1+0xcf8] ;  /* 0x000cf80001f87983 */ /* 0x002ee80000300a00 */
[----:B----4-:R-:W4:Y:S01]  /*a3d0*/  LDL.LU.64 R250, [R1+0xcf0] ;  /* 0x000cf00001fa7983 */ /* 0x010f220000300a00 */
[----:B------:R-:W-:-:S04]  /*a3e0*/  IMAD.WIDE R244, R2, 0x4, R244 ;  /* 0x0000000402f47825 */ /* 0x000fc800078e02f4 */
[----:B------:R-:W-:Y:S01]  /*a3f0*/  IMAD.WIDE R246, R2, 0x4, R246 ;  /* 0x0000000402f67825 */ /* 0x000fe200078e02f6 */
[----:B------:R1:W-:Y:S04]  /*a400*/  STL.64 [R1+0x660], R244 ;  /* 0x000660f401007387 */ /* 0x0003e80000100a00 */
[----:B------:R1:W-:Y:S04]  /*a410*/  STL.64 [R1+0x9e0], R246 ;  /* 0x0009e0f601007387 */ /* 0x0003e80000100a00 */
[----:B------:R-:W-:Y:S04]  /*a420*/  LDGSTS.E [R82+0x2f000], desc[UR26][R244.64], !P0 ;  /* 0x2f000000f4527fae */ /* 0x000fe8000c1a101a */
[----:B------:R-:W-:Y:S04]  /*a430*/  LDGSTS.E [R82+0x2f200], desc[UR26][R246.64], !P0 ;  /* 0x2f200000f6527fae */ /* 0x000fe8000c1a101a */
[----:B-1----:R-:W5:Y:S04]  /*a440*/  LDL.LU.64 R244, [R1+0xce8] ;  /* 0x000ce80001f47983 */ /* 0x002f680000300a00 */
[----:B------:R-:W5:Y:S01]  /*a450*/  LDL.LU.64 R246, [R1+0xce0] ;  /* 0x000ce00001f67983 */ /* 0x000f620000300a00 */
[----:B------:R-:W-:-:S05]  /*a460*/  VIADD R0, R0, 0xffffff42 ;  /* 0xffffff4200007836 */ /* 0x000fca0000000000 */
[----:B------:R-:W-:Y:S02]  /*a470*/  ISETP.GE.U32.AND P1, PT, R0, 0x7ffffec3, PT ;  /* 0x7ffffec30000780c */ /* 0x000fe40003f26070 */
[----:B------:R-:W1:Y:S02]  /*a480*/  LDC R0, c[0x0][0x3a0] ;  /* 0x0000e800ff007b82 */ /* 0x000e640000000800 */
[----:B-1----:R-:W-:-:S05]  /*a490*/  VIADD R0, R0, 0xffffff40 ;  /* 0xffffff4000007836 */ /* 0x002fca0000000000 */
[----:B------:R-:W-:Y:S02]  /*a4a0*/  ISETP.GE.U32.AND P6, PT, R0, 0x7ffffec1, PT ;  /* 0x7ffffec10000780c */ /* 0x000fe40003fc6070 */
[----:B------:R-:W1:Y:S01]  /*a4b0*/  LDC R0, c[0x0][0x3a0] ;  /* 0x0000e800ff007b82 */ /* 0x000e620000000800 */
[----:B------:R-:W-:-:S07]  /*a4c0*/  IADD3 R34, PT, PT, R44, -0xbf, RZ ;  /* 0xffffff412c227810 */ /* 0x000fce0007ffe0ff */
[----:B------:R-:W2:Y:S01]  /*a4d0*/  LDC R44, c[0x0][0x3a0] ;  /* 0x0000e800ff2c7b82 */ /* 0x000ea20000000800 */
[----:B------:R-:W-:Y:S01]  /*a4e0*/  ISETP.GE.U32.AND P2, PT, R34, 0x7ffffec2, PT ;  /* 0x7ffffec22200780c */ /* 0x000fe20003f46070 */
[----:B------:R-:W-:-:S06]  /*a4f0*/  VIADD R34, R45, 0xffffff3f ;  /* 0xffffff3f2d227836 */ /* 0x000fcc0000000000 */
[----:B------:R-:W3:Y:S01]  /*a500*/  LDC R45, c[0x0][0x3a0] ;  /* 0x0000e800ff2d7b82 */ /* 0x000ee20000000800 */
[----:B-1----:R-:W-:Y:S01]  /*a510*/  VIADD R0, R0, 0xffffff3e ;  /* 0xffffff3e00007836 */ /* 0x002fe20000000000 */
[----:B------:R-:W-:Y:S02]  /*a520*/  ISETP.GE.U32.AND P0, PT, R34, 0x7ffffec0, PT ;  /* 0x7ffffec02200780c */ /* 0x000fe40003f06070 */
[----:B------:R-:W-:-:S04]  /*a530*/  IADD3 R34, PT, PT, R35, -0xc3, RZ ;  /* 0xffffff3d23227810 */ /* 0x000fc80007ffe0ff */
[----:B------:R-:W1:Y:S01]  /*a540*/  LDC R35, c[0x0][0x3a0] ;  /* 0x0000e800ff237b82 */ /* 0x000e620000000800 */
[----:B--2---:R-:W-:-:S04]  /*a550*/  IMAD.WIDE R78, R2, 0x4, R78 ;  /* 0x00000004024e7825 */ /* 0x004fc800078e024e */
[----:B----4-:R-:W-:-:S05]  /*a560*/  IMAD.WIDE R250, R2, 0x4, R250 ;  /* 0x0000000402fa7825 */ /* 0x010fca00078e02fa */
[----:B------:R2:W-:Y:S04]  /*a570*/  STL.64 [R1+0x658], R250 ;  /* 0x000658fa01007387 */ /* 0x0005e80000100a00 */
[----:B------:R2:W-:Y:S02]  /*a580*/  LDGSTS.E [R82+0x2f400], desc[UR26][R250.64], !P1 ;  /* 0x2f400000fa527fae */ /* 0x0005e4000c9a101a */
[----:B--2---:R-:W2:Y:S01]  /*a590*/  LDC R251, c[0x0][0x3a0] ;  /* 0x0000e800fffb7b82 */ /* 0x004ea20000000800 */
[----:B---3--:R-:W-:-:S05]  /*a5a0*/  IMAD.WIDE R248, R2, 0x4, R248 ;  /* 0x0000000402f87825 */ /* 0x008fca00078e02f8 */
[----:B------:R3:W-:Y:S01]  /*a5b0*/  LDGSTS.E [R82+0x2f600], desc[UR26][R248.64], !P1 ;  /* 0x2f600000f8527fae */ /* 0x0007e2000c9a101a */
[----:B------:R-:W-:Y:S01]  /*a5c0*/  ISETP.GE.U32.AND P1, PT, R0, 0x7ffffebf, PT ;  /* 0x7ffffebf0000780c */ /* 0x000fe20003f26070 */
[C---:B-----5:R-:W-:Y:S02]  /*a5d0*/  IMAD.WIDE R244, R2.reuse, 0x4, R244 ;  /* 0x0000000402f47825 */ /* 0x060fe400078e02f4 */
[----:B------:R3:W-:Y:S02]  /*a5e0*/  STL.64 [R1+0x9d8], R248 ;  /* 0x0009d8f801007387 */ /* 0x0007e40000100a00 */
[----:B------:R-:W-:-:S04]  /*a5f0*/  IMAD.WIDE R246, R2, 0x4, R246 ;  /* 0x0000000402f67825 */ /* 0x000fc800078e02f6 */
[----:B------:R-:W-:-:S04]  /*a600*/  IMAD.WIDE R72, R2, 0x4, R72 ;  /* 0x0000000402487825 */ /* 0x000fc800078e0248 */
[----:B--2---:R-:W-:Y:S01]  /*a610*/  VIADD R0, R251, 0xffffff3c ;  /* 0xffffff3cfb007836 */ /* 0x004fe20000000000 */
[----:B---3--:R-:W2:Y:S01]  /*a620*/  LDC R248, c[0x0][0x3a0] ;  /* 0x0000e800fff87b82 */ /* 0x008ea20000000800 */
[----:B------:R-:W-:Y:S01]  /*a630*/  LDGSTS.E [R82+0x2f800], desc[UR26][R246.64], !P2 ;  /* 0x2f800000f6527fae */ /* 0x000fe2000d1a101a */
[----:B------:R-:W-:-:S03]  /*a640*/  IMAD.WIDE R74, R2, 0x4, R74 ;  /* 0x00000004024a7825 */ /* 0x000fc600078e024a */
[----:B------:R-:W-:Y:S03]  /*a650*/  STL.64 [R1+0x648], R246 ;  /* 0x000648f601007387 */ /* 0x000fe60000100a00 */
[----:B------:R-:W3:Y:S01]  /*a660*/  LDC R251, c[0x0][0x3a0] ;  /* 0x0000e800fffb7b82 */ /* 0x000ee20000000800 */
[----:B------:R4:W-:Y:S04]  /*a670*/  STL.64 [R1+0x9d0], R244 ;  /* 0x0009d0f401007387 */ /* 0x0009e80000100a00 */
[----:B------:R4:W-:Y:S04]  /*a680*/  LDGSTS.E [R82+0x2fa00], desc[UR26][R244.64], !P2 ;  /* 0x2fa00000f4527fae */ /* 0x0009e8000d1a101a */
[----:B------:R5:W-:Y:S04]  /*a690*/  STL.64 [R1+0x640], R72 ;  /* 0x0006404801007387 */ /* 0x000be80000100a00 */
[----:B------:R5:W-:Y:S01]  /*a6a0*/  LDGSTS.E [R82+0x2fc00], desc[UR26][R72.64], !P6 ;  /* 0x2fc0000048527fae */ /* 0x000be2000f1a101a */
[----:B------:R-:W-:Y:S01]  /*a6b0*/  ISETP.GE.U32.AND P2, PT, R34, 0x7ffffebe, PT ;  /* 0x7ffffebe2200780c */ /* 0x000fe20003f46070 */
[----:B----4-:R-:W-:-:S02]  /*a6c0*/  IMAD.WIDE R244, R2, 0x4, R76 ;  /* 0x0000000402f47825 */ /* 0x010fc400078e024c */
[----:B------:R4:W-:Y:S02]  /*a6d0*/  STL.64 [R1+0x9c8], R74 ;  /* 0x0009c84a01007387 */ /* 0x0009e40000100a00 */
[----:B------:R-:W-:Y:S02]  /*a6e0*/  IMAD.WIDE R76, R2, 0x4, R80 ;  /* 0x00000004024c7825 */ /* 0x000fe400078e0250 */
[----:B------:R4:W-:Y:S01]  /*a6f0*/  LDGSTS.E [R82+0x2fe00], desc[UR26][R74.64], !P6 ;  /* 0x2fe000004a527fae */ /* 0x0009e2000f1a101a */
[----:B-----5:R-:W5:Y:S01]  /*a700*/  LDC R72, c[0x0][0x3a0] ;  /* 0x0000e800ff487b82 */ /* 0x020f620000000800 */
[----:B------:R-:W-:Y:S02]  /*a710*/  VIADD R34, R44, 0xffffff3b ;  /* 0xffffff3b2c227836 */ /* 0x000fe40000000000 */
[----:B------:R-:W-:Y:S01]  /*a720*/  STL.64 [R1+0x630], R244 ;  /* 0x000630f401007387 */ /* 0x000fe20000100a00 */
[----:B------:R-:W-:-:S03]  /*a730*/  ISETP.GE.U32.AND P6, PT, R0, 0x7ffffebd, PT ;  /* 0x7ffffebd0000780c */ /* 0x000fc60003fc6070 */
[----:B------:R-:W-:Y:S01]  /*a740*/  LDGSTS.E [R82+0x30000], desc[UR26][R244.64], !P0 ;  /* 0x30000000f4527fae */ /* 0x000fe2000c1a101a */
[----:B------:R-:W1:Y:S01]  /*a750*/  LDC R44, c[0x0][0x3a0] ;  /* 0x0000e800ff2c7b82 */ /* 0x000e620000000800 */
[----:B----4-:R-:W-:Y:S02]  /*a760*/  IMAD.WIDE R74, R2, 0x4, R84 ;  /* 0x00000004024a7825 */ /* 0x010fe400078e0254 */
[----:B------:R-:W-:Y:S04]  /*a770*/  STL.64 [R1+0x9c0], R78 ;  /* 0x0009c04e01007387 */ /* 0x000fe80000100a00 */
[----:B------:R-:W-:Y:S01]  /*a780*/  LDGSTS.E [R82+0x30200], desc[UR26][R78.64], !P0 ;  /* 0x302000004e527fae */ /* 0x000fe2000c1a101a */
[----:B------:R-:W4:Y:S03]  /*a790*/  LDC R73, c[0x0][0x3a0] ;  /* 0x0000e800ff497b82 */ /* 0x000f260000000800 */
[----:B------:R-:W-:Y:S04]  /*a7a0*/  STL.64 [R1+0x628], R76 ;  /* 0x0006284c01007387 */ /* 0x000fe80000100a00 */
[----:B------:R-:W-:Y:S01]  /*a7b0*/  LDGSTS.E [R82+0x30400], desc[UR26][R76.64], !P1 ;  /* 0x304000004c527fae */ /* 0x000fe2000c9a101a */
[----:B---3--:R-:W-:-:S03]  /*a7c0*/  VIADD R0, R251, 0xffffff3a ;  /* 0xffffff3afb007836 */ /* 0x008fc60000000000 */
[----:B------:R3:W-:Y:S04]  /*a7d0*/  STL.64 [R1+0x9b8], R74 ;  /* 0x0009b84a01007387 */ /* 0x0007e80000100a00 */
[----:B------:R3:W-:Y:S01]  /*a7e0*/  LDGSTS.E [R82+0x30600], desc[UR26][R74.64], !P1 ;  /* 0x306000004a527fae */ /* 0x0007e2000c9a101a */
[----:B------:R-:W-:Y:S01]  /*a7f0*/  ISETP.GE.U32.AND P0, PT, R34, 0x7ffffebc, PT ;  /* 0x7ffffebc2200780c */ /* 0x000fe20003f06070 */
[C---:B------:R-:W-:Y:S01]  /*a800*/  IMAD.WIDE R84, R2.reuse, 0x4, R86 ;  /* 0x0000000402547825 */ /* 0x040fe200078e0256 */
[----:B------:R-:W-:Y:S02]  /*a810*/  IADD3 R34, PT, PT, R45, -0xc7, RZ ;  /* 0xffffff392d227810 */ /* 0x000fe40007ffe0ff */
[----:B------:R-:W4:Y:S01]  /*a820*/  LDC R45, c[0x0][0x3a0] ;  /* 0x0000e800ff2d7b82 */ /* 0x000f220000000800 */
[----:B------:R-:W-:-:S07]  /*a830*/  IMAD.WIDE R80, R2, 0x4, R88 ;  /* 0x0000000402507825 */ /* 0x000fce00078e0258 */
[----:B---3--:R-:W3:Y:S01]  /*a840*/  LDC R74, c[0x0][0x3a0] ;  /* 0x0000e800ff4a7b82 */ /* 0x008ee20000000800 */
[----:B------:R-:W-:Y:S01]  /*a850*/  IMAD.WIDE R78, R2, 0x4, R90 ;  /* 0x00000004024e7825 */ /* 0x000fe200078e025a */
[----:B------:R-:W-:Y:S01]  /*a860*/  ISETP.GE.U32.AND P1, PT, R0, 0x7ffffebb, PT ;  /* 0x7ffffebb0000780c */ /* 0x000fe20003f26070 */
[----:B------:R5:W-:Y:S02]  /*a870*/  LDGSTS.E [R82+0x30800], desc[UR26][R84.64], !P2 ;  /* 0x3080000054527fae */ /* 0x000be4000d1a101a */
[----:B------:R-:W-:Y:S02]  /*a880*/  IMAD.WIDE R76, R2, 0x4, R92 ;  /* 0x00000004024c7825 */ /* 0x000fe400078e025c */
[----:B------:R5:W-:Y:S01]  /*a890*/  STL.64 [R1+0x620], R84 ;  /* 0x0006205401007387 */ /* 0x000be20000100a00 */
[----:B------:R-:W3:Y:S01]  /*a8a0*/  LDC R75, c[0x0][0x3a0] ;  /* 0x0000e800ff4b7b82 */ /* 0x000ee20000000800 */
[----:B--2---:R-:W-:Y:S02]  /*a8b0*/  VIADD R0, R248, 0xffffff38 ;  /* 0xffffff38f8007836 */ /* 0x004fe40000000000 */
[----:B------:R2:W-:Y:S01]  /*a8c0*/  LDGSTS.E [R82+0x30a00], desc[UR26][R80.64], !P2 ;  /* 0x30a0000050527fae */ /* 0x0005e2000d1a101a */
[----:B------:R-:W-:Y:S01]  /*a8d0*/  ISETP.GE.U32.AND P2, PT, R34, 0x7ffffeba, PT ;  /* 0x7ffffeba2200780c */ /* 0x000fe20003f46070 */
[----:B-1----:R-:W-:-:S02]  /*a8e0*/  VIADD R34, R35, 0xffffff37 ;  /* 0xffffff3723227836 */ /* 0x002fc40000000000 */
[----:B------:R2:W-:Y:S01]  /*a8f0*/  STL.64 [R1+0x9b0], R80 ;  /* 0x0009b05001007387 */ /* 0x0005e20000100a00 */
[----:B------:R-:W1:Y:S03]  /*a900*/  LDC R35, c[0x0][0x3a0] ;  /* 0x0000e800ff237b82 */ /* 0x000e660000000800 */
[----:B------:R4:W-:Y:S01]  /*a910*/  LDGSTS.E [R82+0x30c00], desc[UR26][R78.64], !P6 ;  /* 0x30c000004e527fae */ /* 0x0009e2000f1a101a */
[----:B-----5:R-:W-:-:S03]  /*a920*/  IMAD.WIDE R84, R2, 0x4, R94 ;  /* 0x0000000402547825 */ /* 0x020fc600078e025e */
[----:B------:R5:W-:Y:S01]  /*a930*/  LDGSTS.E [R82+0x30e00], desc[UR26][R76.64], !P6 ;  /* 0x30e000004c527fae */ /* 0x000be2000f1a101a */
[----:B------:R-:W-:Y:S01]  /*a940*/  ISETP.GE.U32.AND P6, PT, R0, 0x7ffffeb9, PT ;  /* 0x7ffffeb90000780c */ /* 0x000fe20003fc6070 */
[----:B------:R-:W-:Y:S02]  /*a950*/  VIADD R0, R72, 0xffffff36 ;  /* 0xffffff3648007836 */ /* 0x000fe40000000000 */
[C---:B--2---:R-:W-:Y:S01]  /*a960*/  IMAD.WIDE R80, R2.reuse, 0x4, R96 ;  /* 0x0000000402507825 */ /* 0x044fe200078e0260 */
[----:B------:R4:W-:Y:S01]  /*a970*/  STL.64 [R1+0x618], R78 ;  /* 0x0006184e01007387 */ /* 0x0009e20000100a00 */
[----:B------:R-:W2:Y:S03]  /*a980*/  LDC R72, c[0x0][0x3a0] ;  /* 0x0000e800ff487b82 */ /* 0x000ea60000000800 */
[----:B------:R5:W-:Y:S04]  /*a990*/  STL.64 [R1+0x9a8], R76 ;  /* 0x0009a84c01007387 */ /* 0x000be80000100a00 */
[----:B------:R3:W-:Y:S01]  /*a9a0*/  LDGSTS.E [R82+0x31000], desc[UR26][R84.64], !P0 ;  /* 0x3100000054527fae */ /* 0x0007e2000c1a101a */
[----:B----4-:R-:W-:-:S03]  /*a9b0*/  IMAD.WIDE R78, R2, 0x4, R98 ;  /* 0x00000004024e7825 */ /* 0x010fc600078e0262 */
[----:B------:R4:W-:Y:S01]  /*a9c0*/  LDGSTS.E [R82+0x31200], desc[UR26][R80.64], !P0 ;  /* 0x3120000050527fae */ /* 0x0009e2000c1a101a */
[----:B------:R-:W-:Y:S01]  /*a9d0*/  ISETP.GE.U32.AND P0, PT, R34, 0x7ffffeb8, PT ;  /* 0x7ffffeb82200780c */ /* 0x000fe20003f06070 */
[----:B-----5:R-:W-:Y:S02]  /*a9e0*/  IMAD.WIDE R76, R2, 0x4, R100 ;  /* 0x00000004024c7825 */ /* 0x020fe400078e0264 */
[----:B------:R3:W-:Y:S01]  /*a9f0*/  STL.64 [R1+0x608], R84 ;  /* 0x0006085401007387 */ /* 0x0007e20000100a00 */
[----:B------:R-:W-:Y:S02]  /*aa00*/  IADD3 R34, PT, PT, R44, -0xcb, RZ ;  /* 0xffffff352c227810 */ /* 0x000fe40007ffe0ff */
[----:B------:R-:W5:Y:S01]  /*aa10*/  LDC R44, c[0x0][0x3a0] ;  /* 0x0000e800ff2c7b82 */ /* 0x000f620000000800 */
[----:B------:R4:W-:Y:S04]  /*aa20*/  STL.64 [R1+0x9a0], R80 ;  /* 0x0009a05001007387 */ /* 0x0009e80000100a00 */
[----:B------:R1:W-:Y:S01]  /*aa30*/  STL.64 [R1+0x600], R78 ;  /* 0x0006004e01007387 */ /* 0x0003e20000100a00 */
[----:B---3--:R-:W-:-:S03]  /*aa40*/  IMAD.WIDE R84, R2, 0x4, R102 ;  /* 0x0000000402547825 */ /* 0x008fc600078e0266 */
[----:B------:R1:W-:Y:S01]  /*aa50*/  LDGSTS.E [R82+0x31400], desc[UR26][R78.64], !P1 ;  /* 0x314000004e527fae */ /* 0x0003e2000c9a101a */
[----:B----4-:R-:W-:-:S03]  /*aa60*/  IMAD.WIDE R80, R2, 0x4, R104 ;  /* 0x0000000402507825 */ /* 0x010fc600078e0268 */
[----:B------:R3:W-:Y:S04]  /*aa70*/  STL.64 [R1+0x990], R76 ;  /* 0x0009904c01007387 */ /* 0x0007e80000100a00 */
[----:B------:R3:W-:Y:S01]  /*aa80*/  LDGSTS.E [R82+0x31600], desc[UR26][R76.64], !P1 ;  /* 0x316000004c527fae */ /* 0x0007e2000c9a101a */
[----:B------:R-:W-:Y:S01]  /*aa90*/  ISETP.GE.U32.AND P1, PT, R0, 0x7ffffeb7, PT ;  /* 0x7ffffeb70000780c */ /* 0x000fe20003f26070 */
[----:B------:R-:W-:Y:S02]  /*aaa0*/  VIADD R0, R74, 0xffffff34 ;  /* 0xffffff344a007836 */ /* 0x000fe40000000000 */
[C---:B-1----:R-:W-:Y:S01]  /*aab0*/  IMAD.WIDE R78, R2.reuse, 0x4, R106 ;  /* 0x00000004024e7825 */ /* 0x042fe200078e026a */
[----:B------:R1:W-:Y:S01]  /*aac0*/  LDGSTS.E [R82+0x31800], desc[UR26][R84.64], !P2 ;  /* 0x3180000054527fae */ /* 0x0003e2000d1a101a */
[----:B------:R-:W4:Y:S03]  /*aad0*/  LDC R74, c[0x0][0x3a0] ;  /* 0x0000e800ff4a7b82 */ /* 0x000f260000000800 */
[----:B------:R1:W-:Y:S01]  /*aae0*/  LDGSTS.E [R82+0x31a00], desc[UR26][R80.64], !P2 ;  /* 0x31a0000050527fae */ /* 0x0003e2000d1a101a */
[----:B---3--:R-:W-:-:S03]  /*aaf0*/  IMAD.WIDE R76, R2, 0x4, R108 ;  /* 0x00000004024c7825 */ /* 0x008fc600078e026c */
[----:B------:R3:W-:Y:S01]  /*ab00*/  LDGSTS.E [R82+0x31c00], desc[UR26][R78.64], !P6 ;  /* 0x31c000004e527fae */ /* 0x0007e2000f1a101a */
[----:B------:R-:W-:Y:S01]  /*ab10*/  ISETP.GE.U32.AND P2, PT, R34, 0x7ffffeb6, PT ;  /* 0x7ffffeb62200780c */ /* 0x000fe20003f46070 */
[----:B------:R-:W-:Y:S02]  /*ab20*/  VIADD R34, R45, 0xffffff33 ;  /* 0xffffff332d227836 */ /* 0x000fe40000000000 */
[----:B------:R1:W-:Y:S01]  /*ab30*/  STL.64 [R1+0x5f0], R84 ;  /* 0x0005f05401007387 */ /* 0x0003e20000100a00 */
[----:B------:R-:W4:Y:S03]  /*ab40*/  LDC R45, c[0x0][0x3a0] ;  /* 0x0000e800ff2d7b82 */ /* 0x000f260000000800 */
[----:B------:R2:W-:Y:S01]  /*ab50*/  LDGSTS.E [R82+0x31e00], desc[UR26][R76.64], !P6 ;  /* 0x31e000004c527fae */ /* 0x0005e2000f1a101a */
[----:B------:R-:W-:Y:S01]  /*ab60*/  ISETP.GE.U32.AND P6, PT, R0, 0x7ffffeb5, PT ;  /* 0x7ffffeb50000780c */ /* 0x000fe20003fc6070 */
[----:B------:R-:W-:-:S02]  /*ab70*/  VIADD R0, R73, 0xffffff32 ;  /* 0xffffff3249007836 */ /* 0x000fc40000000000 */
[----:B------:R2:W-:Y:S01]  /*ab80*/  STL.64 [R1+0x988], R80 ;  /* 0x0009885001007387 */ /* 0x0005e20000100a00 */
[----:B------:R-:W4:Y:S01]  /*ab90*/  LDC R73, c[0x0][0x3a0] ;  /* 0x0000e800ff497b82 */ /* 0x000f220000000800 */
[C---:B-1----:R-:W-:Y:S02]  /*aba0*/  IMAD.WIDE R84, R2.reuse, 0x4, R110 ;  /* 0x0000000402547825 */ /* 0x042fe400078e026e */
[----:B------:R3:W-:Y:S04]  /*abb0*/  STL.64 [R1+0x5e8], R78 ;  /* 0x0005e84e01007387 */ /* 0x0007e80000100a00 */
[----:B------:R1:W-:Y:S01]  /*abc0*/  STL.64 [R1+0x978], R76 ;  /* 0x0009784c01007387 */ /* 0x0003e20000100a00 */
[----:B--2---:R-:W-:-:S03]  /*abd0*/  IMAD.WIDE R80, R2, 0x4, R112 ;  /* 0x0000000402507825 */ /* 0x004fc600078e0270 */
[----:B------:R2:W-:Y:S01]  /*abe0*/  LDGSTS.E [R82+0x32000], desc[UR26][R84.64], !P0 ;  /* 0x3200000054527fae */ /* 0x0005e2000c1a101a */
[----:B---3--:R-:W-:-:S03]  /*abf0*/  IMAD.WIDE R78, R2, 0x4, R114 ;  /* 0x00000004024e7825 */ /* 0x008fc600078e0272 */
[----:B------:R2:W-:Y:S01]  /*ac00*/  STL.64 [R1+0x5d8], R84 ;  /* 0x0005d85401007387 */ /* 0x0005e20000100a00 */
[----:B-1----:R-:W-:-:S03]  /*ac10*/  IMAD.WIDE R76, R2, 0x4, R116 ;  /* 0x00000004024c7825 */ /* 0x002fc600078e0274 */
[----:B------:R1:W-:Y:S01]  /*ac20*/  LDGSTS.E [R82+0x32200], desc[UR26][R80.64], !P0 ;  /* 0x3220000050527fae */ /* 0x0003e2000c1a101a */
[----:B------:R-:W-:Y:S02]  /*ac30*/  ISETP.GE.U32.AND P0, PT, R34, 0x7ffffeb4, PT ;  /* 0x7ffffeb42200780c */ /* 0x000fe40003f06070 */
[----:B------:R-:W-:Y:S01]  /*ac40*/  IADD3 R34, PT, PT, R35, -0xcf, RZ ;  /* 0xffffff3123227810 */ /* 0x000fe20007ffe0ff */
[----:B------:R1:W-:Y:S01]  /*ac50*/  STL.64 [R1+0x970], R80 ;  /* 0x0009705001007387 */ /* 0x0003e20000100a00 */
[----:B------:R-:W3:Y:S03]  /*ac60*/  LDC R35, c[0x0][0x3a0] ;  /* 0x0000e800ff237b82 */ /* 0x000ee60000000800 */
[----:B------:R4:W-:Y:S01]  /*ac70*/  LDGSTS.E [R82+0x32400], desc[UR26][R78.64], !P1 ;  /* 0x324000004e527fae */ /* 0x0009e2000c9a101a */
[----:B--2---:R-:W-:-:S03]  /*ac80*/  IMAD.WIDE R84, R2, 0x4, R118 ;  /* 0x0000000402547825 */ /* 0x004fc600078e0276 */
[----:B------:R2:W-:Y:S01]  /*ac90*/  LDGSTS.E [R82+0x32600], desc[UR26][R76.64], !P1 ;  /* 0x326000004c527fae */ /* 0x0005e2000c9a101a */
[----:B------:R-:W-:Y:S01]  /*aca0*/  ISETP.GE.U32.AND P1, PT, R0, 0x7ffffeb3, PT ;  /* 0x7ffffeb30000780c */ /* 0x000fe20003f26070 */
[----:B------:R-:W-:Y:S02]  /*acb0*/  VIADD R0, R72, 0xffffff30 ;  /* 0xffffff3048007836 */ /* 0x000fe40000000000 */
[C---:B-1----:R-:W-:Y:S01]  /*acc0*/  IMAD.WIDE R80, R2.reuse, 0x4, R120 ;  /* 0x0000000402507825 */ /* 0x042fe200078e0278 */
[----:B------:R4:W-:Y:S01]  /*acd0*/  STL.64 [R1+0x5c0], R78 ;  /* 0x0005c04e01007387 */ /* 0x0009e20000100a00 */
[----:B------:R-:W1:Y:S03]  /*ace0*/  LDC R72, c[0x0][0x3a0] ;  /* 0x0000e800ff487b82 */ /* 0x000e660000000800 */
[----:B------:R2:W-:Y:S04]  /*acf0*/  STL.64 [R1+0x960], R76 ;  /* 0x0009604c01007387 */ /* 0x0005e80000100a00 */
[----:B------:R5:W-:Y:S01]  /*ad00*/  LDGSTS.E [R82+0x32800], desc[UR26][R84.64], !P2 ;  /* 0x3280000054527fae */ /* 0x000be2000d1a101a */
[----:B----4-:R-:W-:-:S03]  /*ad10*/  IMAD.WIDE R78, R2, 0x4, R122 ;  /* 0x00000004024e7825 */ /* 0x010fc600078e027a */
[----:B------:R4:W-:Y:S01]  /*ad20*/  LDGSTS.E [R82+0x32a00], desc[UR26][R80.64], !P2 ;  /* 0x32a0000050527fae */ /* 0x0009e2000d1a101a */
[----:B------:R-:W-:Y:S01]  /*ad30*/  ISETP.GE.U32.AND P2, PT, R34, 0x7ffffeb2, PT ;  /* 0x7ffffeb22200780c */ /* 0x000fe20003f46070 */
[----:B--2---:R-:W-:Y:S02]  /*ad40*/  IMAD.WIDE R76, R2, 0x4, R124 ;  /* 0x00000004024c7825 */ /* 0x004fe400078e027c */
[----:B------:R2:W-:Y:S02]  /*ad50*/  STL.64 [R1+0x5b0], R84 ;  /* 0x0005b05401007387 */ /* 0x0005e40000100a00 */
[----:B-----5:R-:W-:Y:S02]  /*ad60*/  VIADD R34, R44, 0xffffff2f ;  /* 0xffffff2f2c227836 */ /* 0x020fe40000000000 */
[----:B------:R4:W-:Y:S01]  /*ad70*/  STL.64 [R1+0x958], R80 ;  /* 0x0009585001007387 */ /* 0x0009e20000100a00 */
[----:B------:R-:W5:Y:S03]  /*ad80*/  LDC R44, c[0x0][0x3a0] ;  /* 0x0000e800ff2c7b82 */ /* 0x000f660000000800 */
[----:B------:R3:W-:Y:S01]  /*ad90*/  STL.64 [R1+0x5a0], R78 ;  /* 0x0005a04e01007387 */ /* 0x0007e20000100a00 */
[----:B--2---:R-:W-:-:S03]  /*ada0*/  IMAD.WIDE R84, R2, 0x4, R126 ;  /* 0x0000000402547825 */ /* 0x004fc600078e027e */
[----:B------:R3:W-:Y:S01]  /*adb0*/  LDGSTS.E [R82+0x32c00], desc[UR26][R78.64], !P6 ;  /* 0x32c000004e527fae */ /* 0x0007e2000f1a101a */
[----:B----4-:R-:W-:-:S03]  /*adc0*/  IMAD.WIDE R80, R2, 0x4, R128 ;  /* 0x0000000402507825 */ /* 0x010fc600078e0280 */
[----:B------:R2:W-:Y:S04]  /*add0*/  STL.64 [R1+0x948], R76 ;  /* 0x0009484c01007387 */ /* 0x0005e80000100a00 */
[----:B------:R2:W-:Y:S01]  /*ade0*/  LDGSTS.E [R82+0x32e00], desc[UR26][R76.64], !P6 ;  /* 0x32e000004c527fae */ /* 0x0005e2000f1a101a */
[----:B------:R-:W-:Y:S01]  /*adf0*/  ISETP.GE.U32.AND P6, PT, R0, 0x7ffffeb1, PT ;  /* 0x7ffffeb10000780c */ /* 0x000fe20003fc6070 */
[----:B------:R-:W-:Y:S02]  /*ae00*/  VIADD R0, R74, 0xffffff2e ;  /* 0xffffff2e4a007836 */ /* 0x000fe40000000000 */
[C---:B---3--:R-:W-:Y:S01]  /*ae10*/  IMAD.WIDE R78, R2.reuse, 0x4, R130 ;  /* 0x00000004024e7825 */ /* 0x048fe200078e0282 */
[----:B------:R3:W-:Y:S01]  /*ae20*/  LDGSTS.E [R82+0x33000], desc[UR26][R84.64], !P0 ;  /* 0x3300000054527fae */ /* 0x0007e2000c1a101a */
[----:B------:R-:W4:Y:S03]  /*ae30*/  LDC R74, c[0x0][0x3a0] ;  /* 0x0000e800ff4a7b82 */ /* 0x000f260000000800 */
[----:B------:R1:W-:Y:S01]  /*ae40*/  LDGSTS.E [R82+0x33200], desc[UR26][R80.64], !P0 ;  /* 0x3320000050527fae */ /* 0x0003e2000c1a101a */
[----:B--2---:R-:W-:-:S03]  /*ae50*/  IMAD.WIDE R76, R2, 0x4, R132 ;  /* 0x00000004024c7825 */ /* 0x004fc600078e0284 */
[----:B------:R2:W-:Y:S01]  /*ae60*/  LDGSTS.E [R82+0x33400], desc[UR26][R78.64], !P1 ;  /* 0x334000004e527fae */ /* 0x0005e2000c9a101a */
[----:B------:R-:W-:Y:S02]  /*ae70*/  ISETP.GE.U32.AND P0, PT, R34, 0x7ffffeb0, PT ;  /* 0x7ffffeb02200780c */ /* 0x000fe40003f06070 */
[----:B------:R-:W-:Y:S01]  /*ae80*/  IADD3 R34, PT, PT, R45, -0xd3, RZ ;  /* 0xffffff2d2d227810 */ /* 0x000fe20007ffe0ff */
[----:B------:R3:W-:Y:S01]  /*ae90*/  STL.64 [R1+0x590], R84 ;  /* 0x0005905401007387 */ /* 0x0007e20000100a00 */
[----:B------:R-:W4:Y:S03]  /*aea0*/  LDC R45, c[0x0][0x3a0] ;  /* 0x0000e800ff2d7b82 */ /* 0x000f260000000800 */
[----:B------:R1:W-:Y:S01]  /*aeb0*/  LDGSTS.E [R82+0x33600], desc[UR26][R76.64], !P1 ;  /* 0x336000004c527fae */ /* 0x0003e2000c9a101a */
[----:B------:R-:W-:Y:S01]  /*aec0*/  ISETP.GE.U32.AND P1, PT, R0, 0x7ffffeaf, PT ;  /* 0x7ffffeaf0000780c */ /* 0x000fe20003f26070 */
[----:B------:R-:W-:-:S02]  /*aed0*/  VIADD R0, R73, 0xffffff2c ;  /* 0xffffff2c49007836 */ /* 0x000fc40000000000 */
[----:B------:R1:W-:Y:S01]  /*aee0*/  STL.64 [R1+0x940], R80 ;  /* 0x0009405001007387 */ /* 0x0003e20000100a00 */
[----:B------:R-:W4:Y:S01]  /*aef0*/  LDC R73, c[0x0][0x3a0] ;  /* 0x0000e800ff497b82 */ /* 0x000f220000000800 */
[C---:B---3--:R-:W-:Y:S02]  /*af00*/  IMAD.WIDE R84, R2.reuse, 0x4, R134 ;  /* 0x0000000402547825 */ /* 0x048fe400078e0286 */
[----:B------:R2:W-:Y:S04]  /*af10*/  STL.64 [R1+0x588], R78 ;  /* 0x0005884e01007387 */ /* 0x0005e80000100a00 */
[----:B------:R3:W-:Y:S01]  /*af20*/  STL.64 [R1+0x930], R76 ;  /* 0x0009304c01007387 */ /* 0x0007e20000100a00 */
[----:B-1----:R-:W-:-:S03]  /*af30*/  IMAD.WIDE R80, R2, 0x4, R136 ;  /* 0x0000000402507825 */ /* 0x002fc600078e0288 */
[----:B------:R1:W-:Y:S01]  /*af40*/  LDGSTS.E [R82+0x33800], desc[UR26][R84.64], !P2 ;  /* 0x3380000054527fae */ /* 0x0003e2000d1a101a */
[----:B--2---:R-:W-:-:S03]  /*af50*/  IMAD.WIDE R78, R2, 0x4, R138 ;  /* 0x00000004024e7825 */ /* 0x004fc600078e028a */
[----:B------:R1:W-:Y:S01]  /*af60*/  STL.64 [R1+0x580], R84 ;  /* 0x0005805401007387 */ /* 0x0003e20000100a00 */
[----:B---3--:R-:W-:-:S03]  /*af70*/  IMAD.WIDE R76, R2, 0x4, R140 ;  /* 0x00000004024c7825 */ /* 0x008fc600078e028c */
[----:B------:R2:W-:Y:S01]  /*af80*/  LDGSTS.E [R82+0x33a00], desc[UR26][R80.64], !P2 ;  /* 0x33a0000050527fae */ /* 0x0005e2000d1a101a */
[----:B------:R-:W-:Y:S01]  /*af90*/  ISETP.GE.U32.AND P2, PT, R34, 0x7ffffeae, PT ;  /* 0x7ffffeae2200780c */ /* 0x000fe20003f46070 */
[----:B------:R-:W-:Y:S02]  /*afa0*/  VIADD R34, R35, 0xffffff2b ;  /* 0xffffff2b23227836 */ /* 0x000fe40000000000 */
[----:B------:R2:W-:Y:S01]  /*afb0*/  STL.64 [R1+0x928], R80 ;  /* 0x0009285001007387 */ /* 0x0005e20000100a00 */
[----:B------:R-:W3:Y:S03]  /*afc0*/  LDC R35, c[0x0][0x3a0] ;  /* 0x0000e800ff237b82 */ /* 0x000ee60000000800 */
[----:B------:R4:W-:Y:S01]  /*afd0*/  LDGSTS.E [R82+0x33c00], desc[UR26][R78.64], !P6 ;  /* 0x33c000004e527fae */ /* 0x0009e2000f1a101a */
[----:B-1----:R-:W-:-:S03]  /*afe0*/  IMAD.WIDE R84, R2, 0x4, R142 ;  /* 0x0000000402547825 */ /* 0x002fc600078e028e */
        /* <DEDUP_REMOVED lines=11> */
[----:B-1----:R-:W-:Y:S02]  /*b0a0*/  IMAD.WIDE R76, R2, 0x4, R148 ;  /* 0x00000004024c7825 */ /* 0x002fe400078e0294 */
[----:B------:R1:W-:Y:S01]  /*b0b0*/  STL.64 [R1+0x570], R84 ;  /* 0x0005705401007387 */ /* 0x0003e20000100a00 */
[----:B-----5:R-:W-:Y:S02]  /*b0c0*/  IADD3 R34, PT, PT, R44, -0xd7, RZ ;  /* 0xffffff292c227810 */ /* 0x020fe40007ffe0ff */
[----:B------:R-:W5:Y:S01]  /*b0d0*/  LDC R44, c[0x0][0x3a0] ;  /* 0x0000e800ff2c7b82 */ /* 0x000f620000000800 */
[----:B------:R4:W-:Y:S04]  /*b0e0*/  STL.64 [R1+0x908], R80 ;  /* 0x0009085001007387 */ /* 0x0009e80000100a00 */
[----:B------:R3:W-:Y:S01]  /*b0f0*/  STL.64 [R1+0x568], R78 ;  /* 0x0005684e01007387 */ /* 0x0007e20000100a00 */
[----:B-1----:R-:W-:-:S03]  /*b100*/  IMAD.WIDE R84, R2, 0x4, R150 ;  /* 0x0000000402547825 */ /* 0x002fc600078e0296 */
        /* <DEDUP_REMOVED lines=10> */
[----:B-1----:R-:W-:-:S03]  /*b1b0*/  IMAD.WIDE R76, R2, 0x4, R156 ;  /* 0x00000004024c7825 */ /* 0x002fc600078e029c */
        /* <DEDUP_REMOVED lines=13> */
[----:B--2---:R-:W-:-:S03]  /*b290*/  IMAD.WIDE R80, R2, 0x4, R160 ;  /* 0x0000000402507825 */ /* 0x004fc600078e02a0 */
[----:B------:R2:W-:Y:S01]  /*b2a0*/  LDGSTS.E [R82+0x35000], desc[UR26][R84.64], !P0 ;  /* 0x3500000054527fae */ /* 0x0005e2000c1a101a */
[----:B-1----:R-:W-:-:S03]  /*b2b0*/  IMAD.WIDE R78, R2, 0x4, R162 ;  /* 0x00000004024e7825 */ /* 0x002fc600078e02a2 */
[----:B------:R2:W-:Y:S01]  /*b2c0*/  STL.64 [R1+0x550], R84 ;  /* 0x0005505401007387 */ /* 0x0005e20000100a00 */
[----:B---3--:R-:W-:-:S03]  /*b2d0*/  IMAD.WIDE R76, R2, 0x4, R164 ;  /* 0x00000004024c7825 */ /* 0x008fc600078e02a4 */
[----:B------:R1:W-:Y:S01]  /*b2e0*/  LDGSTS.E [R82+0x35200], desc[UR26][R80.64], !P0 ;  /* 0x3520000050527fae */ /* 0x0003e2000c1a101a */
[----:B------:R-:W-:Y:S02]  /*b2f0*/  ISETP.GE.U32.AND P0, PT, R34, 0x7ffffea8, PT ;  /* 0x7ffffea82200780c */ /* 0x000fe40003f06070 */
[----:B------:R-:W-:Y:S01]  /*b300*/  IADD3 R34, PT, PT, R35, -0xdb, RZ ;  /* 0xffffff2523227810 */ /* 0x000fe20007ffe0ff */
[----:B------:R1:W-:Y:S01]  /*b310*/  STL.64 [R1+0x8d8], R80 ;  /* 0x0008d85001007387 */ /* 0x0003e20000100a00 */
[----:B------:R-:W3:Y:S03]  /*b320*/  LDC R35, c[0x0][0x3a0] ;  /* 0x0000e800ff237b82 */ /* 0x000ee60000000800 */
[----:B------:R4:W-:Y:S01]  /*b330*/  LDGSTS.E [R82+0x35400], desc[UR26][R78.64], !P1 ;  /* 0x354000004e527fae */ /* 0x0009e2000c9a101a */
[----:B--2---:R-:W-:-:S03]  /*b340*/  IMAD.WIDE R84, R2, 0x4, R166 ;  /* 0x0000000402547825 */ /* 0x004fc600078e02a6 */
[----:B------:R4:W-:Y:S04]  /*b350*/  STL.64 [R1+0x548], R78 ;  /* 0x0005484e01007387 */ /* 0x0009e80000100a00 */
[----:B------:R2:W-:Y:S01]  /*b360*/  LDGSTS.E [R82+0x35600], desc[UR26][R76.64], !P1 ;  /* 0x356000004c527fae */ /* 0x0005e2000c9a101a */
[----:B-1----:R-:W-:Y:S01]  /*b370*/  IMAD.WIDE R80, R2, 0x4, R168 ;  /* 0x0000000402507825 */ /* 0x002fe200078e02a8 */
[----:B------:R-:W-:Y:S02]  /*b380*/  ISETP.GE.U32.AND P1, PT, R0, 0x7ffffea7, PT ;  /* 0x7ffffea70000780c */ /* 0x000fe40003f26070 */
[----:B------:R2:W-:Y:S01]  /*b390*/  STL.64 [R1+0x8d0], R76 ;  /* 0x0008d04c01007387 */ /* 0x0005e20000100a00 */
[----:B------:R-:W-:Y:S02]  /*b3a0*/  VIADD R0, R72, 0xffffff24 ;  /* 0xffffff2448007836 */ /* 0x000fe40000000000 */
[----:B------:R-:W1:Y:S01]  /*b3b0*/  LDC R72, c[0x0][0x3a0] ;  /* 0x0000e800ff487b82 */ /* 0x000e620000000800 */
[C---:B----4-:R-:W-:Y:S01]  /*b3c0*/  IMAD.WIDE R78, R2.reuse, 0x4, R170 ;  /* 0x00000004024e7825 */ /* 0x050fe200078e02aa */
[----:B------:R4:W-:Y:S04]  /*b3d0*/  LDGSTS.E [R82+0x35800], desc[UR26][R84.64], !P2 ;  /* 0x3580000054527fae */ /* 0x0009e8000d1a101a */
[----:B------:R3:W-:Y:S01]  /*b3e0*/  LDGSTS.E [R82+0x35a00], desc[UR26][R80.64], !P2 ;  /* 0x35a0000050527fae */ /* 0x0007e2000d1a101a */
[----:B--2---:R-:W-:Y:S01]  /*b3f0*/  IMAD.WIDE R76, R2, 0x4, R172 ;  /* 0x00000004024c7825 */ /* 0x004fe200078e02ac */
[----:B------:R-:W-:-:S02]  /*b400*/  ISETP.GE.U32.AND P2, PT, R34, 0x7ffffea6, PT ;  /* 0x7ffffea62200780c */ /* 0x000fc40003f46070 */
[----:B------:R2:W-:Y:S01]  /*b410*/  LDGSTS.E [R82+0x35c00], desc[UR26][R78.64], !P6 ;  /* 0x35c000004e527fae */ /* 0x0005e2000f1a101a */
[----:B-----5:R-:W-:-:S03]  /*b420*/  VIADD R34, R44, 0xffffff23 ;  /* 0xffffff232c227836 */ /* 0x020fc60000000000 */
[----:B------:R4:W-:Y:S01]  /*b430*/  STL.64 [R1+0x540], R84 ;  /* 0x0005405401007387 */ /* 0x0009e20000100a00 */
[----:B------:R-:W5:Y:S03]  /*b440*/  LDC R44, c[0x0][0x3a0] ;  /* 0x0000e800ff2c7b82 */ /* 0x000f660000000800 */
[----:B------:R2:W-:Y:S01]  /*b450*/  LDGSTS.E [R82+0x35e00], desc[UR26][R76.64], !P6 ;  /* 0x35e000004c527fae */ /* 0x0005e2000f1a101a */
[----:B------:R-:W-:-:S03]  /*b460*/  ISETP.GE.U32.AND P6, PT, R0, 0x7ffffea5, PT ;  /* 0x7ffffea50000780c */ /* 0x000fc60003fc6070 */
[----:B------:R3:W-:Y:S01]  /*b470*/  STL.64 [R1+0x8c8], R80 ;  /* 0x0008c85001007387 */ /* 0x0007e20000100a00 */
[----:B----4-:R-:W-:-:S03]  /*b480*/  IMAD.WIDE R84, R2, 0x4, R174 ;  /* 0x0000000402547825 */ /* 0x010fc600078e02ae */
[----:B------:R2:W-:Y:S04]  /*b490*/  STL.64 [R1+0x538], R78 ;  /* 0x0005384e01007387 */ /* 0x0005e80000100a00 */
[----:B------:R4:W-:Y:S01]  /*b4a0*/  STL.64 [R1+0x8c0], R76 ;  /* 0x0008c04c01007387 */ /* 0x0009e20000100a00 */
[----:B---3--:R-:W-:-:S03]  /*b4b0*/  IMAD.WIDE R80, R2, 0x4, R176 ;  /* 0x0000000402507825 */ /* 0x008fc600078e02b0 */
[----:B------:R3:W-:Y:S01]  /*b4c0*/  STL.64 [R1+0x530], R84 ;  /* 0x0005305401007387 */ /* 0x0007e20000100a00 */
[----:B--2---:R-:W-:-:S03]  /*b4d0*/  IMAD.WIDE R78, R2, 0x4, R178 ;  /* 0x00000004024e7825 */ /* 0x004fc600078e02b2 */
[----:B------:R3:W-:Y:S01]  /*b4e0*/  LDGSTS.E [R82+0x36000], desc[UR26][R84.64], !P0 ;  /* 0x3600000054527fae */ /* 0x0007e2000c1a101a */
[----:B----4-:R-:W-:-:S03]  /*b4f0*/  IMAD.WIDE R76, R2, 0x4, R180 ;  /* 0x00000004024c7825 */ /* 0x010fc600078e02b4 */
[----:B------:R2:W-:Y:S01]  /*b500*/  STL.64 [R1+0x8b8], R80 ;  /* 0x0008b85001007387 */ /* 0x0005e20000100a00 */
[----:B------:R-:W-:-:S03]  /*b510*/  VIADD R0, R74, 0xffffff22 ;  /* 0xffffff224a007836 */ /* 0x000fc60000000000 */
[----:B------:R2:W-:Y:S01]  /*b520*/  LDGSTS.E [R82+0x36200], desc[UR26][R80.64], !P0 ;  /* 0x3620000050527fae */ /* 0x0005e2000c1a101a */
[----:B------:R-:W-:Y:S01]  /*b530*/  ISETP.GE.U32.AND P0, PT, R34, 0x7ffffea4, PT ;  /* 0x7ffffea42200780c */ /* 0x000fe20003f06070 */
[----:B------:R-:W4:Y:S01]  /*b540*/  LDC R74, c[0x0][0x3a0] ;  /* 0x0000e800ff4a7b82 */ /* 0x000f220000000800 */
[----:B---3--:R-:W-:Y:S01]  /*b550*/  IMAD.WIDE R84, R2, 0x4, R182 ;  /* 0x0000000402547825 */ /* 0x008fe200078e02b6 */
[----:B------:R3:W-:Y:S01]  /*b560*/  STL.64 [R1+0x528], R78 ;  /* 0x0005284e01007387 */ /* 0x0007e20000100a00 */
[----:B------:R-:W-:-:S03]  /*b570*/  IADD3 R34, PT, PT, R45, -0xdf, RZ ;  /* 0xffffff212d227810 */ /* 0x000fc60007ffe0ff */
[----:B------:R3:W-:Y:S02]  /*b580*/  LDGSTS.E [R82+0x36400], desc[UR26][R78.64], !P1 ;  /* 0x364000004e527fae */ /* 0x0007e4000c9a101a */
[----:B------:R-:W1:Y:S01]  /*b590*/  LDC R45, c[0x0][0x3a0] ;  /* 0x0000e800ff2d7b82 */ /* 0x000e620000000800 */
[----:B--2---:R-:W-:Y:S01]  /*b5a0*/  IMAD.WIDE R80, R2, 0x4, R184 ;  /* 0x0000000402507825 */ /* 0x004fe200078e02b8 */
[----:B------:R2:W-:Y:S04]  /*b5b0*/  STL.64 [R1+0x8b0], R76 ;  /* 0x0008b04c01007387 */ /* 0x0005e80000100a00 */
[----:B------:R2:W-:Y:S01]  /*b5c0*/  LDGSTS.E [R82+0x36600], desc[UR26][R76.64], !P1 ;  /* 0x366000004c527fae */ /* 0x0005e2000c9a101a */
[----:B------:R-:W-:Y:S01]  /*b5d0*/  ISETP.GE.U32.AND P1, PT, R0, 0x7ffffea3, PT ;  /* 0x7ffffea30000780c */ /* 0x000fe20003f26070 */
[----:B------:R-:W-:-:S02]  /*b5e0*/  VIADD R0, R73, 0xffffff20 ;  /* 0xffffff2049007836 */ /* 0x000fc40000000000 */
[C---:B---3--:R-:W-:Y:S01]  /*b5f0*/  IMAD.WIDE R78, R2.reuse, 0x4, R186 ;  /* 0x00000004024e7825 */ /* 0x048fe200078e02ba */
[----:B------:R3:W-:Y:S01]  /*b600*/  LDGSTS.E [R82+0x36800], desc[UR26][R84.64], !P2 ;  /* 0x3680000054527fae */ /* 0x0007e2000d1a101a */
[----:B------:R-:W1:Y:S03]  /*b610*/  LDC R73, c[0x0][0x3a0] ;  /* 0x0000e800ff497b82 */ /* 0x000e660000000800 */
[----:B------:R3:W-:Y:S01]  /*b620*/  LDGSTS.E [R82+0x36a00], desc[UR26][R80.64], !P2 ;  /* 0x36a0000050527fae */ /* 0x0007e2000d1a101a */
[----:B--2---:R-:W-:Y:S01]  /*b630*/  IMAD.WIDE R76, R2, 0x4, R188 ;  /* 0x00000004024c7825 */ /* 0x004fe200078e02bc */
[----:B------:R-:W-:Y:S02]  /*b640*/  ISETP.GE.U32.AND P2, PT, R34, 0x7ffffea2, PT ;  /* 0x7ffffea22200780c */ /* 0x000fe40003f46070 */
[----:B------:R2:W-:Y:S04]  /*b650*/  LDGSTS.E [R82+0x36c00], desc[UR26][R78.64], !P6 ;  /* 0x36c000004e527fae */ /* 0x0005e8000f1a101a */
[----:B------:R3:W-:Y:S01]  /*b660*/  STL.64 [R1+0x520], R84 ;  /* 0x0005205401007387 */ /* 0x0007e20000100a00 */
[----:B------:R-:W-:-:S02]  /*b670*/  VIADD R34, R35, 0xffffff1f ;  /* 0xffffff1f23227836 */ /* 0x000fc40000000000 */
[----:B------:R-:W4:Y:S01]  /*b680*/  LDC R35, c[0x0][0x3a0] ;  /* 0x0000e800ff237b82 */ /* 0x000f220000000800 */
[----:B------:R2:W-:Y:S01]  /*b690*/  LDGSTS.E [R82+0x36e00], desc[UR26][R76.64], !P6 ;  /* 0x36e000004c527fae */ /* 0x0005e2000f1a101a */
[----:B------:R-:W-:-:S03]  /*b6a0*/  ISETP.GE.U32.AND P6, PT, R0, 0x7ffffea1, PT ;  /* 0x7ffffea10000780c */ /* 0x000fc60003fc6070 */
[----:B------:R2:W-:Y:S01]  /*b6b0*/  STL.64 [R1+0x8a8], R80 ;  /* 0x0008a85001007387 */ /* 0x0005e20000100a00 */
[----:B---3--:R-:W-:-:S03]  /*b6c0*/  IMAD.WIDE R84, R2, 0x4, R190 ;  /* 0x0000000402547825 */ /* 0x008fc600078e02be */
[----:B------:R3:W-:Y:S04]  /*b6d0*/  STL.64 [R1+0x518], R78 ;  /* 0x0005184e01007387 */ /* 0x0007e80000100a00 */
[----:B------:R5:W-:Y:S01]  /*b6e0*/  STL.64 [R1+0x8a0], R76 ;  /* 0x0008a04c01007387 */ /* 0x000be20000100a00 */
[----:B--2---:R-:W-:-:S03]  /*b6f0*/  IMAD.WIDE R80, R2, 0x4, R192 ;  /* 0x0000000402507825 */ /* 0x004fc600078e02c0 */
[----:B------:R2:W-:Y:S01]  /*b700*/  STL.64 [R1+0x510], R84 ;  /* 0x0005105401007387 */ /* 0x0005e20000100a00 */
[----:B---3--:R-:W-:-:S03]  /*b710*/  IMAD.WIDE R78, R2, 0x4, R194 ;  /* 0x00000004024e7825 */ /* 0x008fc600078e02c2 */
[----:B------:R2:W-:Y:S01]  /*b720*/  LDGSTS.E [R82+0x37000], desc[UR26][R84.64], !P0 ;  /* 0x3700000054527fae */ /* 0x0005e2000c1a101a */
[----:B-----5:R-:W-:-:S03]  /*b730*/  IMAD.WIDE R76, R2, 0x4, R196 ;  /* 0x00000004024c7825 */ /* 0x020fc600078e02c4 */
[----:B------:R3:W-:Y:S01]  /*b740*/  STL.64 [R1+0x898], R80 ;  /* 0x0008985001007387 */ /* 0x0007e20000100a00 */
[----:B-1----:R-:W-:-:S03]  /*b750*/  VIADD R0, R72, 0xffffff1e ;  /* 0xffffff1e48007836 */ /* 0x002fc60000000000 */
[----:B------:R3:W-:Y:S01]  /*b760*/  LDGSTS.E [R82+0x37200], desc[UR26][R80.64], !P0 ;  /* 0x3720000050527fae */ /* 0x0007e2000c1a101a */
[----:B------:R-:W-:Y:S01]  /*b770*/  ISETP.GE.U32.AND P0, PT, R34, 0x7ffffea0, PT ;  /* 0x7ffffea02200780c */ /* 0x000fe20003f06070 */
[C---:B------:R-:W-:Y:S01]  /*b780*/  IMAD.WIDE R88, R2.reuse, 0x4, R234 ;  /* 0x0000000402587825 */ /* 0x040fe200078e02ea */
[----:B------:R-:W1:Y:S01]  /*b790*/  LDC R72, c[0x0][0x3a0] ;  /* 0x0000e800ff487b82 */ /* 0x000e620000000800 */
[----:B------:R5:W-:Y:S02]  /*b7a0*/  STL.64 [R1+0x508], R78 ;  /* 0x0005084e01007387 */ /* 0x000be40000100a00 */
[----:B--2---:R-:W-:Y:S02]  /*b7b0*/  IMAD.WIDE R84, R2, 0x4, R198 ;  /* 0x0000000402547825 */ /* 0x004fe400078e02c6 */
[----:B------:R5:W-:Y:S01]  /*b7c0*/  LDGSTS.E [R82+0x37400], desc[UR26][R78.64], !P1 ;  /* 0x374000004e527fae */ /* 0x000be2000c9a101a */
[----:B------:R-:W-:Y:S01]  /*b7d0*/  IADD3 R34, PT, PT, R44, -0xe3, RZ ;  /* 0xffffff1d2c227810 */ /* 0x000fe20007ffe0ff */
[C---:B------:R-:W-:Y:S01]  /*b7e0*/  IMAD.WIDE R94, R2.reuse, 0x4, R238 ;  /* 0x00000004025e7825 */ /* 0x040fe200078e02ee */
[----:B------:R-:W2:Y:S01]  /*b7f0*/  LDC R44, c[0x0][0x3a0] ;  /* 0x0000e800ff2c7b82 */ /* 0x000ea20000000800 */
[----:B------:R4:W-:Y:S02]  /*b800*/  STL.64 [R1+0x890], R76 ;  /* 0x0008904c01007387 */ /* 0x0009e40000100a00 */
[----:B---3--:R-:W-:-:S02]  /*b810*/  IMAD.WIDE R80, R2, 0x4, R200 ;  /* 0x0000000402507825 */ /* 0x008fc400078e02c8 */
[----:B------:R4:W-:Y:S01]  /*b820*/  LDGSTS.E [R82+0x37600], desc[UR26][R76.64], !P1 ;  /* 0x376000004c527fae */ /* 0x0009e2000c9a101a */
[----:B------:R-:W-:Y:S01]  /*b830*/  ISETP.GE.U32.AND P1, PT, R0, 0x7ffffe9f, PT ;  /* 0x7ffffe9f0000780c */ /* 0x000fe20003f26070 */
[----:B------:R-:W-:Y:S02]  /*b840*/  VIADD R0, R75, 0xffffff1c ;  /* 0xffffff1c4b007836 */ /* 0x000fe40000000000 */
[C---:B-----5:R-:W-:Y:S01]  /*b850*/  IMAD.WIDE R78, R2.reuse, 0x4, R202 ;  /* 0x00000004024e7825 */ /* 0x060fe200078e02ca */
[----:B------:R3:W-:Y:S01]  /*b860*/  LDGSTS.E [R82+0x37800], desc[UR26][R84.64], !P2 ;  /* 0x3780000054527fae */ /* 0x0007e2000d1a101a */
[----:B------:R-:W5:Y:S03]  /*b870*/  LDC R75, c[0x0][0x3a0] ;  /* 0x0000e800ff4b7b82 */ /* 0x000f660000000800 */
[----:B------:R1:W-:Y:S01]  /*b880*/  LDGSTS.E [R82+0x37a00], desc[UR26][R80.64], !P2 ;  /* 0x37a0000050527fae */ /* 0x0003e2000d1a101a */
[----:B----4-:R-:W-:Y:S01]  /*b890*/  IMAD.WIDE R76, R2, 0x4, R204 ;  /* 0x00000004024c7825 */ /* 0x010fe200078e02cc */
[----:B------:R-:W-:-:S02]  /*b8a0*/  ISETP.GE.U32.AND P2, PT, R34, 0x7ffffe9e, PT ;  /* 0x7ffffe9e2200780c */ /* 0x000fc40003f46070 */
[----:B------:R4:W-:Y:S04]  /*b8b0*/  LDGSTS.E [R82+0x37c00], desc[UR26][R78.64], !P6 ;  /* 0x37c000004e527fae */ /* 0x0009e8000f1a101a */
[----:B------:R3:W-:Y:S04]  /*b8c0*/  STL.64 [R1+0x500], R84 ;  /* 0x0005005401007387 */ /* 0x0007e80000100a00 */
[----:B------:R1:W-:Y:S01]  /*b8d0*/  LDGSTS.E [R82+0x37e00], desc[UR26][R76.64], !P6 ;  /* 0x37e000004c527fae */ /* 0x0003e2000f1a101a */
[----:B------:R-:W-:-:S03]  /*b8e0*/  ISETP.GE.U32.AND P6, PT, R0, 0x7ffffe9d, PT ;  /* 0x7ffffe9d0000780c */ /* 0x000fc60003fc6070 */
[----:B------:R1:W-:Y:S01]  /*b8f0*/  STL.64 [R1+0x888], R80 ;  /* 0x0008885001007387 */ /* 0x0003e20000100a00 */
[----:B---3--:R-:W-:-:S03]  /*b900*/  IMAD.WIDE R84, R2, 0x4, R206 ;  /* 0x0000000402547825 */ /* 0x008fc600078e02ce */
[----:B------:R4:W-:Y:S04]  /*b910*/  STL.64 [R1+0x4e8], R78 ;  /* 0x0004e84e01007387 */ /* 0x0009e80000100a00 */
[----:B------:R3:W-:Y:S01]  /*b920*/  STL.64 [R1+0x880], R76 ;  /* 0x0008804c01007387 */ /* 0x0007e20000100a00 */
[----:B-1----:R-:W-:-:S03]  /*b930*/  IMAD.WIDE R80, R2, 0x4, R208 ;  /* 0x0000000402507825 */ /* 0x002fc600078e02d0 */
[----:B------:R1:W-:Y:S01]  /*b940*/  STL.64 [R1+0x3c8], R84 ;  /* 0x0003c85401007387 */ /* 0x0003e20000100a00 */
[----:B----4-:R-:W-:-:S03]  /*b950*/  IMAD.WIDE R78, R2, 0x4, R210 ;  /* 0x00000004024e7825 */ /* 0x010fc600078e02d2 */
[----:B------:R1:W-:Y:S01]  /*b960*/  LDGSTS.E [R82+0x38000], desc[UR26][R84.64], !P0 ;  /* 0x3800000054527fae */ /* 0x0003e2000c1a101a */
[----:B---3--:R-:W-:-:S03]  /*b970*/  IMAD.WIDE R76, R2, 0x4, R212 ;  /* 0x00000004024c7825 */ /* 0x008fc600078e02d4 */
[----:B------:R3:W-:Y:S04]  /*b980*/  STL.64 [R1+0x878], R80 ;  /* 0x0008785001007387 */ /* 0x0007e80000100a00 */
[----:B------:R3:W-:Y:S01]  /*b990*/  LDGSTS.E [R82+0x38200], desc[UR26][R80.64], !P0 ;  /* 0x3820000050527fae */ /* 0x0007e2000c1a101a */
[----:B-1----:R-:W-:-:S03]  /*b9a0*/  IMAD.WIDE R84, R2, 0x4, R214 ;  /* 0x0000000402547825 */ /* 0x002fc600078e02d6 */
[----:B------:R1:W-:Y:S04]  /*b9b0*/  STL.64 [R1+0x3b0], R78 ;  /* 0x0003b04e01007387 */ /* 0x0003e80000100a00 */
        /* <DEDUP_REMOVED lines=15> */
[----:B------:R-:W-:Y:S01]  /*bab0*/  STL.64 [R1+0x380], R84 ;  /* 0x0003805401007387 */ /* 0x000fe20000100a00 */
[----:B-1----:R-:W-:-:S03]  /*bac0*/  IMAD.WIDE R78, R2, 0x4, R226 ;  /* 0x00000004024e7825 */ /* 0x002fc600078e02e2 */
[----:B------:R1:W-:Y:S04]  /*bad0*/  STL.64 [R1+0x848], R80 ;  /* 0x0008485001007387 */ /* 0x0003e80000100a00 */
[----:B------:R4:W-:Y:S04]  /*bae0*/  STL.64 [R1+0x370], R78 ;  /* 0x0003704e01007387 */ /* 0x0009e80000100a00 */
[----:B------:R-:W5:Y:S01]  /*baf0*/  LDL.LU.64 R250, [R1+0x3d8] ;  /* 0x0003d80001fa7983 */ /* 0x000f620000300a00 */
[----:B------:R-:W-:Y:S02]  /*bb00*/  VIADD R34, R45, 0xffffff1b ;  /* 0xffffff1b2d227836 */ /* 0x000fe40000000000 */
[----:B------:R-:W-:Y:S01]  /*bb10*/  VIADD R0, R74, 0xffffff1a ;  /* 0xffffff1a4a007836 */ /* 0x000fe20000000000 */
[----:B------:R3:W-:Y:S01]  /*bb20*/  LDGSTS.E [R82+0x38e00], desc[UR26][R76.64], !P6 ;  /* 0x38e000004c527fae */ /* 0x0007e2000f1a101a */
[----:B------:R-:W-:Y:S01]  /*bb30*/  IMAD.WIDE R92, R2, 0x4, R240 ;  /* 0x00000004025c7825 */ /* 0x000fe200078e02f0 */
[----:B------:R-:W-:Y:S01]  /*bb40*/  ISETP.GE.U32.AND P0, PT, R34, 0x7ffffe9c, PT ;  /* 0x7ffffe9c2200780c */ /* 0x000fe20003f06070 */
[----:B------:R-:W5:Y:S01]  /*bb50*/  LDC R74, c[0x0][0x3a0] ;  /* 0x0000e800ff4a7b82 */ /* 0x000f620000000800 */
[----:B------:R-:W-:-:S02]  /*bb60*/  ISETP.GE.U32.AND P1, PT, R0, 0x7ffffe9b, PT ;  /* 0x7ffffe9b0000780c */ /* 0x000fc40003f26070 */
[----:B------:R-:W-:-:S04]  /*bb70*/  IADD3 R34, PT, PT, R35, -0xe7, RZ ;  /* 0xffffff1923227810 */ /* 0x000fc80007ffe0ff */
[----:B------:R-:W-:Y:S01]  /*bb80*/  ISETP.GE.U32.AND P2, PT, R34, 0x7ffffe9a, PT ;  /* 0x7ffffe9a2200780c */ /* 0x000fe20003f46070 */
[C---:B------:R-:W-:Y:S01]  /*bb90*/  IMAD.WIDE R90, R2.reuse, 0x4, R242 ;  /* 0x00000004025a7825 */ /* 0x040fe200078e02f2 */
[----:B------:R-:W5:Y:S03]  /*bba0*/  LDC R35, c[0x0][0x3a0] ;  /* 0x0000e800ff237b82 */ /* 0x000f660000000800 */
[----:B---3--:R-:W-:Y:S01]  /*bbb0*/  IMAD.WIDE R76, R2, 0x4, R228 ;  /* 0x00000004024c7825 */ /* 0x008fe200078e02e4 */
[----:B------:R-:W-:Y:S03]  /*bbc0*/  LDGSTS.E [R82+0x39000], desc[UR26][R84.64], !P0 ;  /* 0x3900000054527fae */ /* 0x000fe6000c1a101a */
[----:B------:R-:W-:Y:S01]  /*bbd0*/  VIADD R0, R73, 0xffffff18 ;  /* 0xffffff1849007836 */ /* 0x000fe20000000000 */
[----:B------:R1:W-:Y:S01]  /*bbe0*/  LDGSTS.E [R82+0x39200], desc[UR26][R80.64], !P0 ;  /* 0x3920000050527fae */ /* 0x0003e2000c1a101a */
[----:B--2---:R-:W-:Y:S01]  /*bbf0*/  VIADD R34, R44, 0xffffff17 ;  /* 0xffffff172c227836 */ /* 0x004fe20000000000 */
[----:B------:R-:W2:Y:S02]  /*bc00*/  LDC R73, c[0x0][0x3a0] ;  /* 0x0000e800ff497b82 */ /* 0x000ea40000000800 */
[----:B------:R4:W-:Y:S04]  /*bc10*/  LDGSTS.E [R82+0x39400], desc[UR26][R78.64], !P1 ;  /* 0x394000004e527fae */ /* 0x0009e8000c9a101a */
[----:B------:R3:W-:Y:S01]  /*bc20*/  STL.64 [R1+0x840], R76 ;  /* 0x0008404c01007387 */ /* 0x0007e20000100a00 */
[----:B------:R-:W-:Y:S01]  /*bc30*/  ISETP.GE.U32.AND P6, PT, R0, 0x7ffffe99, PT ;  /* 0x7ffffe990000780c */ /* 0x000fe20003fc6070 */
[----:B------:R-:W2:Y:S02]  /*bc40*/  LDC R45, c[0x0][0x3a0] ;  /* 0x0000e800ff2d7b82 */ /* 0x000ea40000000800 */
[----:B------:R3:W-:Y:S01]  /*bc50*/  LDGSTS.E [R82+0x39600], desc[UR26][R76.64], !P1 ;  /* 0x396000004c527fae */ /* 0x0007e2000c9a101a */
[----:B-1----:R-:W-:-:S03]  /*bc60*/  IMAD.WIDE R80, R2, 0x4, R230 ;  /* 0x0000000402507825 */ /* 0x002fc600078e02e6 */
[----:B------:R-:W2:Y:S01]  /*bc70*/  LDL.LU.64 R86, [R1+0x3d0] ;  /* 0x0003d00001567983 */ /* 0x000ea20000300a00 */
[C---:B----4-:R-:W-:Y:S01]  /*bc80*/  IMAD.WIDE R78, R2.reuse, 0x4, R236 ;  /* 0x00000004024e7825 */ /* 0x050fe200078e02ec */
[----:B------:R-:W1:Y:S02]  /*bc90*/  LDC R44, c[0x0][0x3a0] ;  /* 0x0000e800ff2c7b82 */ /* 0x000e640000000800 */
[----:B------:R-:W4:Y:S01]  /*bca0*/  LDL.LU.64 R84, [R1+0x3e8] ;  /* 0x0003e80001547983 */ /* 0x000f220000300a00 */
[----:B---3--:R-:W-:-:S03]  /*bcb0*/  IMAD.WIDE R76, R2, 0x4, R232 ;  /* 0x00000004024c7825 */ /* 0x008fc600078e02e8 */
[----:B------:R3:W-:Y:S04]  /*bcc0*/  STL.64 [R1+0x358], R80 ;  /* 0x0003585001007387 */ /* 0x0007e80000100a00 */
[----:B------:R3:W-:Y:S04]  /*bcd0*/  STL.64 [R1+0x838], R76 ;  /* 0x0008384c01007387 */ /* 0x0007e80000100a00 */
[----:B------:R-:W-:Y:S04]  /*bce0*/  LDGSTS.E [R82+0x39800], desc[UR26][R80.64], !P2 ;  /* 0x3980000050527fae */ /* 0x000fe8000d1a101a */
[----:B------:R-:W-:Y:S04]  /*bcf0*/  LDGSTS.E [R82+0x39a00], desc[UR26][R76.64], !P2 ;  /* 0x39a000004c527fae */ /* 0x000fe8000d1a101a */
[----:B------:R5:W-:Y:S04]  /*bd00*/  LDGSTS.E [R82+0x39c00], desc[UR26][R88.64], !P6 ;  /* 0x39c0000058527fae */ /* 0x000be8000f1a101a */
[----:B---3--:R-:W3:Y:S04]  /*bd10*/  LDL.LU.64 R80, [R1+0x3e0] ;  /* 0x0003e00001507983 */ /* 0x008ee80000300a00 */
[----:B------:R-:W-:Y:S04]  /*bd20*/  STL.64 [R1+0x308], R88 ;  /* 0x0003085801007387 */ /* 0x000fe80000100a00 */
[----:B------:R1:W-:Y:S04]  /*bd30*/  STL.64 [R1+0x830], R78 ;  /* 0x0008304e01007387 */ /* 0x0003e80000100a00 */
[----:B------:R-:W3:Y:S04]  /*bd40*/  LDL.LU.64 R76, [R1+0x3f8] ;  /* 0x0003f800014c7983 */ /* 0x000ee80000300a00 */
[----:B------:R-:W-:Y:S04]  /*bd50*/  STL.64 [R1+0x2f0], R94 ;  /* 0x0002f05e01007387 */ /* 0x000fe80000100a00 */
[----:B------:R-:W-:Y:S04]  /*bd60*/  LDGSTS.E [R82+0x39e00], desc[UR26][R78.64], !P6 ;  /* 0x39e000004e527fae */ /* 0x000fe8000f1a101a */
[----:B------:R-:W-:Y:S04]  /*bd70*/  STL.64 [R1+0x828], R92 ;  /* 0x0008285c01007387 */ /* 0x000fe80000100a00 */
[----:B-1----:R-:W3:Y:S04]  /*bd80*/  LDL.LU.64 R78, [R1+0x3f0] ;  /* 0x0003f000014e7983 */ /* 0x002ee80000300a00 */
[----:B------:R-:W3:Y:S04]  /*bd90*/  LDL.LU.64 R244, [R1+0x408] ;  /* 0x0004080001f47983 */ /* 0x000ee80000300a00 */
[----:B------:R1:W-:Y:S01]  /*bda0*/  STL.64 [R1+0x2e0], R90 ;  /* 0x0002e05a01007387 */ /* 0x0003e20000100a00 */
[----:B-----5:R-:W-:-:S05]  /*bdb0*/  IMAD.WIDE R88, R2, 0x4, R250 ;  /* 0x0000000402587825 */ /* 0x020fca00078e02fa */
[----:B------:R5:W-:Y:S04]  /*bdc0*/  STL.64 [R1+0x820], R88 ;  /* 0x0008205801007387 */ /* 0x000be80000100a00 */
[----:B------:R-:W3:Y:S04]  /*bdd0*/  LDL.LU.64 R246, [R1+0x400] ;  /* 0x0004000001f67983 */ /* 0x000ee80000300a00 */
[----:B------:R-:W3:Y:S01]  /*bde0*/  LDL.LU.64 R250, [R1+0x418] ;  /* 0x0004180001fa7983 */ /* 0x000ee20000300a00 */
[----:B------:R-:W-:Y:S01]  /*bdf0*/  VIADD R0, R75, 0xffffff16 ;  /* 0xffffff164b007836 */ /* 0x000fe20000000000 */
[----:B------:R-:W-:Y:S01]  /*be00*/  ISETP.GE.U32.AND P0, PT, R34, 0x7ffffe98, PT ;  /* 0x7ffffe982200780c */ /* 0x000fe20003f06070 */
[----:B------:R-:W1:Y:S03]  /*be10*/  LDC R75, c[0x0][0x3a0] ;  /* 0x0000e800ff4b7b82 */ /* 0x000e660000000800 */
[----:B------:R-:W-:-:S02]  /*be20*/  ISETP.GE.U32.AND P1, PT, R0, 0x7ffffe97, PT ;  /* 0x7ffffe970000780c */ /* 0x000fc40003f26070 */
[----:B------:R-:W-:Y:S01]  /*be30*/  IADD3 R34, PT, PT, R72, -0xeb, RZ ;  /* 0xffffff1548227810 */ /* 0x000fe20007ffe0ff */
[----:B------:R-:W-:Y:S02]  /*be40*/  VIADD R0, R74, 0xffffff14 ;  /* 0xffffff144a007836 */ /* 0x000fe40000000000 */
[----:B------:R-:W1:Y:S01]  /*be50*/  LDC R74, c[0x0][0x3a0] ;  /* 0x0000e800ff4a7b82 */ /* 0x000e620000000800 */
[----:B------:R-:W-:-:S03]  /*be60*/  ISETP.GE.U32.AND P2, PT, R34, 0x7ffffe96, PT ;  /* 0x7ffffe962200780c */ /* 0x000fc60003f46070 */
[----:B------:R-:W-:Y:S01]  /*be70*/  LDGSTS.E [R82+0x3a000], desc[UR26][R94.64], !P0 ;  /* 0x3a0000005e527fae */ /* 0x000fe2000c1a101a */
[----:B------:R-:W-:-:S03]  /*be80*/  ISETP.GE.U32.AND P6, PT, R0, 0x7ffffe95, PT ;  /* 0x7ffffe950000780c */ /* 0x000fc60003fc6070 */
[----:B------:R-:W-:Y:S01]  /*be90*/  LDGSTS.E [R82+0x3a200], desc[UR26][R92.64], !P0 ;  /* 0x3a2000005c527fae */ /* 0x000fe2000c1a101a */
[----:B------:R-:W1:Y:S03]  /*bea0*/  LDC R72, c[0x0][0x3a0] ;  /* 0x0000e800ff487b82 */ /* 0x000e660000000800 */
[----:B------:R1:W-:Y:S01]  /*beb0*/  LDGSTS.E [R82+0x3a400], desc[UR26][R90.64], !P1 ;  /* 0x3a4000005a527fae */ /* 0x0003e2000c9a101a */
[----:B--2---:R-:W-:-:S03]  /*bec0*/  IMAD.WIDE R86, R2, 0x4, R86 ;  /* 0x0000000402567825 */ /* 0x004fc600078e0256 */
[----:B------:R-:W-:Y:S01]  /*bed0*/  LDGSTS.E [R82+0x3a600], desc[UR26][R88.64], !P1 ;  /* 0x3a60000058527fae */ /* 0x000fe2000c9a101a */
[----:B----4-:R-:W-:-:S03]  /*bee0*/  IMAD.WIDE R84, R2, 0x4, R84 ;  /* 0x0000000402547825 */ /* 0x010fc600078e0254 */
[----:B------:R2:W-:Y:S04]  /*bef0*/  STL.64 [R1+0x2d8], R86 ;  /* 0x0002d85601007387 */ /* 0x0005e80000100a00 */
[----:B------:R4:W-:Y:S01]  /*bf00*/  STL.64 [R1+0x818], R84 ;  /* 0x0008185401007387 */ /* 0x0009e20000100a00 */
[----:B------:R-:W-:Y:S02]  /*bf10*/  VIADD R0, R73, 0xffffff12 ;  /* 0xffffff1249007836 */ /* 0x000fe40000000000 */
[C---:B---3--:R-:W-:Y:S01]  /*bf20*/  IMAD.WIDE R76, R2.reuse, 0x4, R76 ;  /* 0x00000004024c7825 */ /* 0x048fe200078e024c */
[----:B------:R-:W-:Y:S03]  /*bf30*/  LDGSTS.E [R82+0x3a800], desc[UR26][R86.64], !P2 ;  /* 0x3a80000056527fae */ /* 0x000fe6000d1a101a */
[----:B-1----:R-:W-:Y:S01]  /*bf40*/  IMAD.WIDE R90, R2, 0x4, R80 ;  /* 0x00000004025a7825 */ /* 0x002fe200078e0250 */
[----:B------:R-:W-:Y:S01]  /*bf50*/  LDGSTS.E [R82+0x3aa00], desc[UR26][R84.64], !P2 ;  /* 0x3aa0000054527fae */ /* 0x000fe2000d1a101a */
[----:B------:R-:W1:Y:S03]  /*bf60*/  LDC R73, c[0x0][0x3a0] ;  /* 0x0000e800ff497b82 */ /* 0x000e660000000800 */
[----:B------:R-:W3:Y:S04]  /*bf70*/  LDL.LU.64 R80, [R1+0x410] ;  /* 0x0004100001507983 */ /* 0x000ee80000300a00 */
[----:B-----5:R-:W5:Y:S04]  /*bf80*/  LDL.LU.64 R88, [R1+0x428] ;  /* 0x0004280001587983 */ /* 0x020f680000300a00 */
[----:B------:R-:W-:Y:S04]  /*bf90*/  STL.64 [R1+0x2d0], R90 ;  /* 0x0002d05a01007387 */ /* 0x000fe80000100a00 */
[----:B------:R1:W-:Y:S01]  /*bfa0*/  STL.64 [R1+0x810], R76 ;  /* 0x0008104c01007387 */ /* 0x0003e20000100a00 */
[----:B------:R-:W-:-:S03]  /*bfb0*/  ISETP.GE.U32.AND P1, PT, R0, 0x7ffffe93, PT ;  /* 0x7ffffe930000780c */ /* 0x000fc60003f26070 */
[----:B--2---:R-:W2:Y:S01]  /*bfc0*/  LDL.LU.64 R86, [R1+0x420] ;  /* 0x0004200001567983 */ /* 0x004ea20000300a00 */
[----:B------:R-:W-:-:S03]  /*bfd0*/  IMAD.WIDE R94, R2, 0x4, R78 ;  /* 0x00000004025e7825 */ /* 0x000fc600078e024e */
[----:B----4-:R-:W4:Y:S01]  /*bfe0*/  LDL.LU.64 R84, [R1+0x438] ;  /* 0x0004380001547983 */ /* 0x010f220000300a00 */
[----:B------:R-:W-:Y:S02]  /*bff0*/  VIADD R0, R75, 0xffffff10 ;  /* 0xffffff104b007836 */ /* 0x000fe40000000000 */
[----:B------:R-:W-:Y:S01]  /*c000*/  IMAD.WIDE R92, R2, 0x4, R244 ;  /* 0x00000004025c7825 */ /* 0x000fe200078e02f4 */
[----:B------:R-:W-:Y:S04]  /*c010*/  LDGSTS.E [R82+0x3ac00], desc[UR26][R90.64], !P6 ;  /* 0x3ac000005a527fae */ /* 0x000fe8000f1a101a */
[----:B------:R1:W-:Y:S01]  /*c020*/  LDGSTS.E [R82+0x3ae00], desc[UR26][R76.64], !P6 ;  /* 0x3ae000004c527fae */ /* 0x0003e2000f1a101a */
[----:B------:R-:W-:Y:S01]  /*c030*/  ISETP.GE.U32.AND P6, PT, R0, 0x7ffffe91, PT ;  /* 0x7ffffe910000780c */ /* 0x000fe20003fc6070 */
[----:B------:R-:W-:-:S02]  /*c040*/  VIADD R0, R74, 0xffffff0e ;  /* 0xffffff0e4a007836 */ /* 0x000fc40000000000 */
[----:B------:R-:W-:Y:S04]  /*c050*/  STL.64 [R1+0x2c8], R94 ;  /* 0x0002c85e01007387 */ /* 0x000fe80000100a00 */
[----:B------:R-:W-:Y:S04]  /*c060*/  STL.64 [R1+0x800], R92 ;  /* 0x0008005c01007387 */ /* 0x000fe80000100a00 */
[----:B------:R-:W4:Y:S01]  /*c070*/  LDL.LU.64 R78, [R1+0x430] ;  /* 0x00043000014e7983 */ /* 0x000f220000300a00 */
[----:B------:R-:W-:Y:S01]  /*c080*/  VIADD R34, R35, 0xffffff13 ;  /* 0xffffff1323227836 */ /* 0x000fe20000000000 */
[----:B-1----:R-:W1:Y:S02]  /*c090*/  LDC R76, c[0x0][0x3a0] ;  /* 0x0000e800ff4c7b82 */ /* 0x002e640000000800 */
[----:B------:R-:W4:Y:S01]  /*c0a0*/  LDL.LU.64 R244, [R1+0x448] ;  /* 0x0004480001f47983 */ /* 0x000f220000300a00 */
[----:B------:R-:W-:-:S05]  /*c0b0*/  IMAD.WIDE R90, R2, 0x4, R246 ;  /* 0x00000004025a7825 */ /* 0x000fca00078e02f6 */
[----:B------:R-:W1:Y:S01]  /*c0c0*/  LDC R35, c[0x0][0x3a0] ;  /* 0x0000e800ff237b82 */ /* 0x000e620000000800 */
[----:B------:R-:W-:Y:S01]  /*c0d0*/  IMAD.WIDE R74, R2, 0x4, R250 ;  /* 0x00000004024a7825 */ /* 0x000fe200078e02fa */
[----:B------:R-:W-:Y:S04]  /*c0e0*/  STL.64 [R1+0x2c0], R90 ;  /* 0x0002c05a01007387 */ /* 0x000fe80000100a00 */
[----:B------:R1:W-:Y:S04]  /*c0f0*/  STL.64 [R1+0x7e0], R74 ;  /* 0x0007e04a01007387 */ /* 0x0003e80000100a00 */
[----:B------:R-:W4:Y:S04]  /*c100*/  LDL.LU.64 R246, [R1+0x440] ;  /* 0x0004400001f67983 */ /* 0x000f280000300a00 */
[----:B------:R-:W4:Y:S01]  /*c110*/  LDL.LU.64 R250, [R1+0x458] ;  /* 0x0004580001fa7983 */ /* 0x000f220000300a00 */
[----:B------:R-:W-:-:S02]  /*c120*/  ISETP.GE.U32.AND P0, PT, R34, 0x7ffffe94, PT ;  /* 0x7ffffe942200780c */ /* 0x000fc40003f06070 */
[----:B------:R-:W-:-:S04]  /*c130*/  IADD3 R34, PT, PT, R45, -0xef, RZ ;  /* 0xffffff112d227810 */ /* 0x000fc80007ffe0ff */
[----:B------:R-:W-:Y:S01]  /*c140*/  ISETP.GE.U32.AND P2, PT, R34, 0x7ffffe92, PT ;  /* 0x7ffffe922200780c */ /* 0x000fe20003f46070 */
[----:B------:R-:W-:Y:S02]  /*c150*/  VIADD R34, R72, 0xffffff0f ;  /* 0xffffff0f48227836 */ /* 0x000fe40000000000 */
[----:B------:R-:W2:Y:S04]  /*c160*/  LDC R72, c[0x0][0x3a0] ;  /* 0x0000e800ff487b82 */ /* 0x000ea80000000800 */
[----:B------:R-:W-:Y:S04]  /*c170*/  LDGSTS.E [R82+0x3b000], desc[UR26][R94.64], !P0 ;  /* 0x3b0000005e527fae */ /* 0x000fe8000c1a101a */
[----:B------:R-:W-:Y:S01]  /*c180*/  LDGSTS.E [R82+0x3b200], desc[UR26][R92.64], !P0 ;  /* 0x3b2000005c527fae */ /* 0x000fe2000c1a101a */
[----:B------:R-:W-:-:S02]  /*c190*/  ISETP.GE.U32.AND P0, PT, R34, 0x7ffffe90, PT ;  /* 0x7ffffe902200780c */ /* 0x000fc40003f06070 */
[----:B------:R-:W-:Y:S01]  /*c1a0*/  IADD3 R34, PT, PT, R44, -0xf3, RZ ;  /* 0xffffff0d2c227810 */ /* 0x000fe20007ffe0ff */
[----:B------:R-:W-:Y:S04]  /*c1b0*/  LDGSTS.E [R82+0x3b400], desc[UR26][R90.64], !P1 ;  /* 0x3b4000005a527fae */ /* 0x000fe8000c9a101a */
[----:B------:R1:W-:Y:S01]  /*c1c0*/  LDGSTS.E [R82+0x3b600], desc[UR26][R74.64], !P1 ;  /* 0x3b6000004a527fae */ /* 0x0003e2000c9a101a */
[----:B------:R-:W-:Y:S01]  /*c1d0*/  ISETP.GE.U32.AND P1, PT, R0, 0x7ffffe8f, PT ;  /* 0x7ffffe8f0000780c */ /* 0x000fe20003f26070 */
[----:B------:R-:W-:Y:S02]  /*c1e0*/  VIADD R0, R73, 0xffffff0c ;  /* 0xffffff0c49007836 */ /* 0x000fe40000000000 */
[----:B------:R-:W2:Y:S08]  /*c1f0*/  LDC R73, c[0x0][0x3a0] ;  /* 0x0000e800ff497b82 */ /* 0x000eb00000000800 */
[----:B-1----:R-:W1:Y:S08]  /*c200*/  LDC R75, c[0x0][0x3a0] ;  /* 0x0000e800ff4b7b82 */ /* 0x002e700000000800 */
[----:B------:R-:W1:Y:S01]  /*c210*/  LDC R74, c[0x0][0x3a0] ;  /* 0x0000e800ff4a7b82 */ /* 0x000e620000000800 */
[----:B---3--:R-:W-:-:S04]  /*c220*/  IMAD.WIDE R80, R2, 0x4, R80 ;  /* 0x0000000402507825 */ /* 0x008fc800078e0250 */
[C---:B-----5:R-:W-:Y:S01]  /*c230*/  IMAD.WIDE R88, R2.reuse, 0x4, R88 ;  /* 0x0000000402587825 */ /* 0x060fe200078e0258 */
[----:B------:R3:W-:Y:S04]  /*c240*/  STL.64 [R1+0x2b8], R80 ;  /* 0x0002b85001007387 */ /* 0x0007e80000100a00 */
[----:B------:R5:W-:Y:S04]  /*c250*/  STL.64 [R1+0x7c8], R88 ;  /* 0x0007c85801007387 */ /* 0x000be80000100a00 */
[----:B------:R-:W-:Y:S01]  /*c260*/  LDGSTS.E [R82+0x3b800], desc[UR26][R80.64], !P2 ;  /* 0x3b80000050527fae */ /* 0x000fe2000d1a101a */
[----:B--2---:R-:W-:-:S03]  /*c270*/  IMAD.WIDE R90, R2, 0x4, R86 ;  /* 0x00000004025a7825 */ /* 0x004fc600078e0256 */
[----:B------:R-:W-:Y:S01]  /*c280*/  LDGSTS.E [R82+0x3ba00], desc[UR26][R88.64], !P2 ;  /* 0x3ba0000058527fae */ /* 0x000fe2000d1a101a */
[----:B----4-:R-:W-:-:S03]  /*c290*/  IMAD.WIDE R44, R2, 0x4, R84 ;  /* 0x00000004022c7825 */ /* 0x010fc600078e0254 */
[----:B------:R-:W2:Y:S04]  /*c2a0*/  LDL.LU.64 R86, [R1+0x450] ;  /* 0x0004500001567983 */ /* 0x000ea80000300a00 */
[----:B------:R-:W4:Y:S04]  /*c2b0*/  LDL.LU.64 R84, [R1+0x468] ;  /* 0x0004680001547983 */ /* 0x000f280000300a00 */
[----:B------:R-:W-:Y:S04]  /*c2c0*/  STL.64 [R1+0x2b0], R90 ;  /* 0x0002b05a01007387 */ /* 0x000fe80000100a00 */
[----:B------:R1:W-:Y:S04]  /*c2d0*/  STL.64 [R1+0x7b0], R44 ;  /* 0x0007b02c01007387 */ /* 0x0003e80000100a00 */
[----:B---3--:R-:W3:Y:S04]  /*c2e0*/  LDL.LU.64 R80, [R1+0x460] ;  /* 0x0004600001507983 */ /* 0x008ee80000300a00 */
[----:B-----5:R-:W5:Y:S01]  /*c2f0*/  LDL.LU.64 R88, [R1+0x478] ;  /* 0x0004780001587983 */ /* 0x020f620000300a00 */
[----:B------:R-:W-:-:S03]  /*c300*/  IMAD.WIDE R94, R2, 0x4, R78 ;  /* 0x00000004025e7825 */ /* 0x000fc600078e024e */
[----:B------:R-:W-:Y:S01]  /*c310*/  LDGSTS.E [R82+0x3bc00], desc[UR26][R90.64], !P6 ;  /* 0x3bc000005a527fae */ /* 0x000fe2000f1a101a */
[----:B------:R-:W-:-:S03]  /*c320*/  IMAD.WIDE R92, R2, 0x4, R244 ;  /* 0x00000004025c7825 */ /* 0x000fc600078e02f4 */
[----:B------:R1:W-:Y:S01]  /*c330*/  LDGSTS.E [R82+0x3be00], desc[UR26][R44.64], !P6 ;  /* 0x3be000002c527fae */ /* 0x0003e2000f1a101a */
[----:B------:R-:W-:Y:S01]  /*c340*/  ISETP.GE.U32.AND P6, PT, R0, 0x7ffffe8d, PT ;  /* 0x7ffffe8d0000780c */ /* 0x000fe20003fc6070 */
[----:B------:R-:W-:Y:S02]  /*c350*/  VIADD R0, R76, 0xffffff0a ;  /* 0xffffff0a4c007836 */ /* 0x000fe40000000000 */
[----:B------:R-:W-:Y:S04]  /*c360*/  STL.64 [R1+0x2a8], R94 ;  /* 0x0002a85e01007387 */ /* 0x000fe80000100a00 */
[----:B------:R-:W-:Y:S04]  /*c370*/  STL.64 [R1+0x720], R92 ;  /* 0x0007205c01007387 */ /* 0x000fe80000100a00 */
[----:B------:R-:W5:Y:S01]  /*c380*/  LDL.LU.64 R78, [R1+0x470] ;  /* 0x00047000014e7983 */ /* 0x000f620000300a00 */
[----:B------:R-:W-:Y:S01]  /*c390*/  ISETP.GE.U32.AND P2, PT, R34, 0x7ffffe8e, PT ;  /* 0x7ffffe8e2200780c */ /* 0x000fe20003f46070 */
[----:B-1----:R-:W1:Y:S02]  /*c3a0*/  LDC R45, c[0x0][0x3a0] ;  /* 0x0000e800ff2d7b82 */ /* 0x002e640000000800 */
[----:B------:R-:W5:Y:S04]  /*c3b0*/  LDL.LU.64 R244, [R1+0x488] ;  /* 0x0004880001f47983 */ /* 0x000f680000300a00 */
[----:B------:R-:W-:Y:S02]  /*c3c0*/  LDGSTS.E [R82+0x3c000], desc[UR26][R94.64], !P0 ;  /* 0x3c0000005e527fae */ /* 0x000fe4000c1a101a */
[----:B------:R-:W1:Y:S02]  /*c3d0*/  LDC R44, c[0x0][0x3a0] ;  /* 0x0000e800ff2c7b82 */ /* 0x000e640000000800 */
[----:B------:R-:W-:Y:S01]  /*c3e0*/  LDGSTS.E [R82+0x3c200], desc[UR26][R92.64], !P0 ;  /* 0x3c2000005c527fae */ /* 0x000fe2000c1a101a */
[----:B------:R-:W-:-:S04]  /*c3f0*/  IMAD.WIDE R90, R2, 0x4, R246 ;  /* 0x00000004025a7825 */ /* 0x000fc800078e02f6 */
[----:B------:R-:W-:Y:S01]  /*c400*/  IMAD.WIDE R76, R2, 0x4, R250 ;  /* 0x00000004024c7825 */ /* 0x000fe200078e02fa */
[----:B------:R-:W-:Y:S04]  /*c410*/  STL.64 [R1+0x2a0], R90 ;  /* 0x0002a05a01007387 */ /* 0x000fe80000100a00 */
[----:B------:R5:W-:Y:S04]  /*c420*/  STL.64 [R1+0x688], R76 ;  /* 0x0006884c01007387 */ /* 0x000be80000100a00 */
[----:B------:R-:W5:Y:S04]  /*c430*/  LDL.LU.64 R246, [R1+0x480] ;  /* 0x0004800001f67983 */ /* 0x000f680000300a00 */
[----:B------:R-:W5:Y:S04]  /*c440*/  LDL.LU.64 R250, [R1+0x498] ;  /* 0x0004980001fa7983 */ /* 0x000f680000300a00 */
[----:B------:R-:W-:Y:S04]  /*c450*/  LDGSTS.E [R82+0x3c400], desc[UR26][R90.64], !P1 ;  /* 0x3c4000005a527fae */ /* 0x000fe8000c9a101a */
[----:B------:R5:W-:Y:S01]  /*c460*/  LDGSTS.E [R82+0x3c600], desc[UR26][R76.64], !P1 ;  /* 0x3c6000004c527fae */ /* 0x000be2000c9a101a */
[----:B------:R-:W-:Y:S01]  /*c470*/  VIADD R34, R35, 0xffffff0b ;  /* 0xffffff0b23227836 */ /* 0x000fe20000000000 */
[----:B------:R-:W-:Y:S01]  /*c480*/  ISETP.GE.U32.AND P1, PT, R0, 0x7ffffe8b, PT ;  /* 0x7ffffe8b0000780c */ /* 0x000fe20003f26070 */
[----:B------:R-:W-:Y:S01]  /*c490*/  VIADD R0, R75, 0xffffff08 ;  /* 0xffffff084b007836 */ /* 0x000fe20000000000 */
[----:B------:R-:W1:Y:S02]  /*c4a0*/  LDC R35, c[0x0][0x3a0] ;  /* 0x0000e800ff237b82 */ /* 0x000e640000000800 */
[----:B------:R-:W-:Y:S01]  /*c4b0*/  ISETP.GE.U32.AND P0, PT, R34, 0x7ffffe8c, PT ;  /* 0x7ffffe8c2200780c */ /* 0x000fe20003f06070 */
[----:B--2---:R-:W-:-:S04]  /*c4c0*/  IMAD.WIDE R86, R2, 0x4, R86 ;  /* 0x0000000402567825 */ /* 0x004fc800078e0256 */
[C---:B----4-:R-:W-:Y:S01]  /*c4d0*/  IMAD.WIDE R84, R2.reuse, 0x4, R84 ;  /* 0x0000000402547825 */ /* 0x050fe200078e0254 */
[----:B------:R-:W-:Y:S04]  /*c4e0*/  STL.64 [R1+0x298], R86 ;  /* 0x0002985601007387 */ /* 0x000fe80000100a00 */
[----:B------:R2:W-:Y:S04]  /*c4f0*/  STL.64 [R1+0x5a8], R84 ;  /* 0x0005a85401007387 */ /* 0x0005e80000100a00 */
[----:B------:R-:W-:Y:S01]  /*c500*/  LDGSTS.E [R82+0x3c800], desc[UR26][R86.64], !P2 ;  /* 0x3c80000056527fae */ /* 0x000fe2000d1a101a */
[----:B---3--:R-:W-:-:S03]  /*c510*/  IMAD.WIDE R80, R2, 0x4, R80 ;  /* 0x0000000402507825 */ /* 0x008fc600078e0250 */
[----:B------:R-:W-:Y:S01]  /*c520*/  LDGSTS.E [R82+0x3ca00], desc[UR26][R84.64], !P2 ;  /* 0x3ca0000054527fae */ /* 0x000fe2000d1a101a */
[----:B-----5:R-:W-:-:S03]  /*c530*/  IMAD.WIDE R76, R2, 0x4, R88 ;  /* 0x00000004024c7825 */ /* 0x020fc600078e0258 */
[----:B------:R3:W-:Y:S04]  /*c540*/  STL.64 [R1+0x290], R80 ;  /* 0x0002905001007387 */ /* 0x0007e80000100a00 */
[----:B------:R4:W-:Y:S04]  /*c550*/  STL.64 [R1+0x598], R76 ;  /* 0x0005984c01007387 */ /* 0x0009e80000100a00 */
[----:B------:R-:W5:Y:S04]  /*c560*/  LDL.LU.64 R94, [R1+0x490] ;  /* 0x00049000015e7983 */ /* 0x000f680000300a00 */
[----:B------:R-:W5:Y:S04]  /*c570*/  LDL.LU.64 R92, [R1+0x4a8] ;  /* 0x0004a800015c7983 */ /* 0x000f680000300a00 */
[----:B------:R-:W5:Y:S01]  /*c580*/  LDL.LU.64 R90, [R1+0x4a0] ;  /* 0x0004a000015a7983 */ /* 0x000f620000300a00 */
[----:B------:R-:W-:-:S03]  /*c590*/  IMAD.WIDE R96, R2, 0x4, R78 ;  /* 0x0000000402607825 */ /* 0x000fc600078e024e */
[----:B------:R-:W5:Y:S01]  /*c5a0*/  LDL.LU.64 R248, [R1+0x4b8] ;  /* 0x0004b80001f87983 */ /* 0x000f620000300a00 */
[----:B------:R-:W-:-:S03]  /*c5b0*/  IMAD.WIDE R78, R2, 0x4, R244 ;  /* 0x00000004024e7825 */ /* 0x000fc600078e02f4 */
[----:B------:R-:W-:Y:S04]  /*c5c0*/  LDGSTS.E [R82+0x3cc00], desc[UR26][R80.64], !P6 ;  /* 0x3cc0000050527fae */ /* 0x000fe8000f1a101a */
[----:B--2---:R-:W2:Y:S04]  /*c5d0*/  LDL.LU.64 R84, [R1+0x4b0] ;  /* 0x0004b00001547983 */ /* 0x004ea80000300a00 */
[----:B------:R4:W-:Y:S01]  /*c5e0*/  LDGSTS.E [R82+0x3ce00], desc[UR26][R76.64], !P6 ;  /* 0x3ce000004c527fae */ /* 0x0009e2000f1a101a */
[----:B------:R-:W-:-:S03]  /*c5f0*/  ISETP.GE.U32.AND P6, PT, R0, 0x7ffffe89, PT ;  /* 0x7ffffe890000780c */ /* 0x000fc60003fc6070 */
[----:B---3--:R-:W3:Y:S01]  /*c600*/  LDL.LU.64 R80, [R1+0x4c8] ;  /* 0x0004c80001507983 */ /* 0x008ee20000300a00 */
[----:B------:R-:W-:-:S03]  /*c610*/  VIADD R0, R74, 0xffffff06 ;  /* 0xffffff064a007836 */ /* 0x000fc60000000000 */
[----:B------:R-:W-:Y:S04]  /*c620*/  STL.64 [R1+0x288], R96 ;  /* 0x0002886001007387 */ /* 0x000fe80000100a00 */
[----:B------:R1:W-:Y:S04]  /*c630*/  STL.64 [R1+0x488], R78 ;  /* 0x0004884e01007387 */ /* 0x0003e80000100a00 */
[----:B------:R-:W3:Y:S04]  /*c640*/  LDL.LU.64 R88, [R1+0x4c0] ;  /* 0x0004c00001587983 */ /* 0x000ee80000300a00 */
[----:B------:R-:W3:Y:S04]  /*c650*/  LDL.LU.64 R86, [R1+0x4d0] ;  /* 0x0004d00001567983 */ /* 0x000ee80000300a00 */
[----:B------:R-:W-:Y:S04]  /*c660*/  LDGSTS.E [R82+0x3d000], desc[UR26][R96.64], !P0 ;  /* 0x3d00000060527fae */ /* 0x000fe8000c1a101a */
[----:B------:R-:W-:Y:S01]  /*c670*/  LDGSTS.E [R82+0x3d200], desc[UR26][R78.64], !P0 ;  /* 0x3d2000004e527fae */ /* 0x000fe2000c1a101a */
[----:B----4-:R-:W-:-:S04]  /*c680*/  IMAD.WIDE R76, R2, 0x4, R246 ;  /* 0x00000004024c7825 */ /* 0x010fc800078e02f6 */
[----:B------:R-:W-:Y:S01]  /*c690*/  IMAD.WIDE R74, R2, 0x4, R250 ;  /* 0x00000004024a7825 */ /* 0x000fe200078e02fa */
[----:B------:R4:W-:Y:S04]  /*c6a0*/  STL.64 [R1+0x280], R76 ;  /* 0x0002804c01007387 */ /* 0x0009e80000100a00 */
[----:B------:R4:W-:Y:S04]  /*c6b0*/  STL.64 [R1+0x460], R74 ;  /* 0x0004604a01007387 */ /* 0x0009e80000100a00 */
[----:B-1----:R-:W3:Y:S04]  /*c6c0*/  LDL.LU.64 R78, [R1+0x4d8] ;  /* 0x0004d800014e7983 */ /* 0x002ee80000300a00 */
[----:B------:R-:W3:Y:S04]  /*c6d0*/  LDL.LU.64 R244, [R1+0x4f0] ;  /* 0x0004f00001f47983 */ /* 0x000ee80000300a00 */
[----:B------:R-:W3:Y:S04]  /*c6e0*/  LDL.LU.64 R246, [R1+0x4e0] ;  /* 0x0004e00001f67983 */ /* 0x000ee80000300a00 */
[----:B------:R-:W3:Y:S01]  /*c6f0*/  LDL.LU.64 R250, [R1+0x4f8] ;  /* 0x0004f80001fa7983 */ /* 0x000ee20000300a00 */
[----:B------:R-:W-:-:S02]  /*c700*/  IADD3 R34, PT, PT, R72, -0xf7, RZ ;  /* 0xffffff0948227810 */ /* 0x000fc40007ffe0ff */
[----:B------:R-:W1:Y:S01]  /*c710*/  LDC R72, c[0x0][0x3a0] ;  /* 0x0000e800ff487b82 */ /* 0x000e620000000800 */
[----:B------:R4:W-:Y:S01]  /*c720*/  LDGSTS.E [R82+0x3d400], desc[UR26][R76.64], !P1 ;  /* 0x3d4000004c527fae */ /* 0x0009e2000c9a101a */
[----:B------:R-:W-:Y:S01]  /*c730*/  ISETP.GE.U32.AND P2, PT, R34, 0x7ffffe8a, PT ;  /* 0x7ffffe8a2200780c */ /* 0x000fe20003f46070 */
[----:B------:R-:W-:Y:S02]  /*c740*/  VIADD R34, R45, 0xffffff07 ;  /* 0xffffff072d227836 */ /* 0x000fe40000000000 */
[----:B------:R1:W-:Y:S03]  /*c750*/  LDGSTS.E [R82+0x3d600], desc[UR26][R74.64], !P1 ;  /* 0x3d6000004a527fae */ /* 0x0003e6000c9a101a */
[----:B------:R-:W1:Y:S01]  /*c760*/  LDC R45, c[0x0][0x3a0] ;  /* 0x0000e800ff2d7b82 */ /* 0x000e620000000800 */
[----:B------:R-:W-:Y:S02]  /*c770*/  ISETP.GE.U32.AND P0, PT, R34, 0x7ffffe88, PT ;  /* 0x7ffffe882200780c */ /* 0x000fe40003f06070 */
[----:B------:R-:W-:Y:S01]  /*c780*/  ISETP.GE.U32.AND P1, PT, R0, 0x7ffffe87, PT ;  /* 0x7ffffe870000780c */ /* 0x000fe20003f26070 */
[----:B------:R-:W-:Y:S01]  /*c790*/  VIADD R0, R73, 0xffffff04 ;  /* 0xffffff0449007836 */ /* 0x000fe20000000000 */
[----:B------:R-:W-:-:S03]  /*c7a0*/  IADD3 R34, PT, PT, R44, -0xfb, RZ ;  /* 0xffffff052c227810 */ /* 0x000fc60007ffe0ff */
[----:B----4-:R-:W4:Y:S01]  /*c7b0*/  LDC R76, c[0x0][0x3a0] ;  /* 0x0000e800ff4c7b82 */ /* 0x010f220000000800 */
[----:B-----5:R-:W-:-:S04]  /*c7c0*/  IMAD.WIDE R94, R2, 0x4, R94 ;  /* 0x00000004025e7825 */ /* 0x020fc800078e025e */
[C---:B------:R-:W-:Y:S01]  /*c7d0*/  IMAD.WIDE R92, R2.reuse, 0x4, R92 ;  /* 0x00000004025c7825 */ /* 0x040fe200078e025c */
[----:B------:R-:W-:Y:S03]  /*c7e0*/  LDGSTS.E [R82+0x3d800], desc[UR26][R94.64], !P2 ;  /* 0x3d8000005e527fae */ /* 0x000fe6000d1a101a */
[C---:B------:R-:W-:Y:S01]  /*c7f0*/  IMAD.WIDE R90, R2.reuse, 0x4, R90 ;  /* 0x00000004025a7825 */ /* 0x040fe200078e025a */
[----:B------:R-:W-:Y:S03]  /*c800*/  STL.64 [R1+0x278], R94 ;  /* 0x0002785e01007387 */ /* 0x000fe60000100a00 */
[C---:B-1----:R-:W-:Y:S01]  /*c810*/  IMAD.WIDE R74, R2.reuse, 0x4, R248 ;  /* 0x00000004024a7825 */ /* 0x042fe200078e02f8 */
[----:B------:R-:W-:Y:S04]  /*c820*/  LDGSTS.E [R82+0x3da00], desc[UR26][R92.64], !P2 ;  /* 0x3da000005c527fae */ /* 0x000fe8000d1a101a */
[----:B------:R-:W-:Y:S01]  /*c830*/  STL.64 [R1+0x448], R92 ;  /* 0x0004485c01007387 */ /* 0x000fe20000100a00 */
[----:B--2---:R-:W-:-:S03]  /*c840*/  IMAD.WIDE R84, R2, 0x4, R84 ;  /* 0x0000000402547825 */ /* 0x004fc600078e0254 */
[----:B------:R-:W-:Y:S04]  /*c850*/  LDGSTS.E [R82+0x3dc00], desc[UR26][R90.64], !P6 ;  /* 0x3dc000005a527fae */ /* 0x000fe8000f1a101a */
[----:B------:R-:W-:Y:S01]  /*c860*/  STL.64 [R1+0x270], R90 ;  /* 0x0002705a01007387 */ /* 0x000fe20000100a00 */
[----:B---3--:R-:W-:-:S03]  /*c870*/  IMAD.WIDE R80, R2, 0x4, R80 ;  /* 0x0000000402507825 */ /* 0x008fc600078e0250 */
[----:B------:R1:W-:Y:S01]  /*c880*/  LDGSTS.E [R82+0x3de00], desc[UR26][R74.64], !P6 ;  /* 0x3de000004a527fae */ /* 0x0003e2000f1a101a */
[----:B------:R-:W-:Y:S01]  /*c890*/  ISETP.GE.U32.AND P6, PT, R0, 0x7ffffe85, PT ;  /* 0x7ffffe850000780c */ /* 0x000fe20003fc6070 */
[----:B------:R-:W-:Y:S02]  /*c8a0*/  VIADD R0, R72, 0xffffff02 ;  /* 0xffffff0248007836 */ /* 0x000fe40000000000 */
[----:B------:R1:W-:Y:S01]  /*c8b0*/  STL.64 [R1+0x430], R74 ;  /* 0x0004304a01007387 */ /* 0x0003e20000100a00 */
[----:B------:R-:W-:Y:S01]  /*c8c0*/  ISETP.GE.U32.AND P2, PT, R34, 0x7ffffe86, PT ;  /* 0x7ffffe862200780c */ /* 0x000fe20003f46070 */
[----:B------:R-:W-:Y:S02]  /*c8d0*/  VIADD R34, R35, 0xffffff03 ;  /* 0xffffff0323227836 */ /* 0x000fe40000000000 */
[----:B------:R-:W-:Y:S04]  /*c8e0*/  LDGSTS.E [R82+0x3e000], desc[UR26][R84.64], !P0 ;  /* 0x3e00000054527fae */ /* 0x000fe8000c1a101a */
[----:B------:R-:W-:Y:S01]  /*c8f0*/  STL.64 [R1+0x268], R84 ;  /* 0x0002685401007387 */ /* 0x000fe20000100a00 */
[----:B------:R-:W-:-:S03]  /*c900*/  IMAD.WIDE R72, R2, 0x4, R86 ;  /* 0x0000000402487825 */ /* 0x000fc600078e0256 */
[----:B------:R-:W-:Y:S01]  /*c910*/  LDGSTS.E [R82+0x3e200], desc[UR26][R80.64], !P0 ;  /* 0x3e20000050527fae */ /* 0x000fe2000c1a101a */
[----:B-1----:R-:W-:-:S03]  /*c920*/  IMAD.WIDE R74, R2, 0x4, R88 ;  /* 0x00000004024a7825 */ /* 0x002fc600078e0258 */
[----:B------:R-:W-:Y:S04]  /*c930*/  STL.64 [R1+0x420], R80 ;  /* 0x0004205001007387 */ /* 0x000fe80000100a00 */
[----:B------:R1:W-:Y:S01]  /*c940*/  LDGSTS.E [R82+0x3e400], desc[UR26][R74.64], !P1 ;  /* 0x3e4000004a527fae */ /* 0x0003e2000c9a101a */
[----:B------:R-:W-:-:S03]  /*c950*/  ISETP.GE.U32.AND P0, PT, R34, 0x7ffffe84, PT ;  /* 0x7ffffe842200780c */ /* 0x000fc60003f06070 */
[----:B------:R1:W-:Y:S04]  /*c960*/  STL.64 [R1+0x260], R74 ;  /* 0x0002604a01007387 */ /* 0x0003e80000100a00 */
[----:B------:R2:W-:Y:S01]  /*c970*/  LDGSTS.E [R82+0x3e600], desc[UR26][R72.64], !P1 ;  /* 0x3e60000048527fae */ /* 0x0005e2000c9a101a */
[----:B------:R-:W-:Y:S01]  /*c980*/  ISETP.GE.U32.AND P1, PT, R0, 0x7ffffe83, PT ;  /* 0x7ffffe830000780c */ /* 0x000fe20003f26070 */
[----:B------:R-:W-:Y:S02]  /*c990*/  VIADD R0, R45, 0xffffff01 ;  /* 0xffffff012d007836 */ /* 0x000fe40000000000 */
[----:B------:R2:W-:Y:S01]  /*c9a0*/  STL.64 [R1+0x410], R72 ;  /* 0x0004104801007387 */ /* 0x0005e20000100a00 */
[----:B-1----:R-:W-:-:S04]  /*c9b0*/  IMAD.WIDE R74, R2, 0x4, R78 ;  /* 0x00000004024a7825 */ /* 0x002fc800078e024e */
[C---:B--2---:R-:W-:Y:S01]  /*c9c0*/  IMAD.WIDE R72, R2.reuse, 0x4, R244 ;  /* 0x0000000402487825 */ /* 0x044fe200078e02f4 */
[----:B------:R-:W-:Y:S03]  /*c9d0*/  STL.64 [R1+0x258], R74 ;  /* 0x0002584a01007387 */ /* 0x000fe60000100a00 */
[C---:B------:R-:W-:Y:S01]  /*c9e0*/  IMAD.WIDE R44, R2.reuse, 0x4, R246 ;  /* 0x00000004022c7825 */ /* 0x040fe200078e02f6 */
[----:B------:R-:W-:Y:S03]  /*c9f0*/  STL.64 [R1+0x400], R72 ;  /* 0x0004004801007387 */ /* 0x000fe60000100a00 */
[----:B------:R-:W-:Y:S01]  /*ca00*/  IMAD.WIDE R34, R2, 0x4, R250 ;  /* 0x0000000402227825 */ /* 0x000fe200078e02fa */
[----:B------:R1:W-:Y:S04]  /*ca10*/  STL.64 [R1+0x250], R44 ;  /* 0x0002502c01007387 */ /* 0x0003e80000100a00 */
[----:B------:R2:W-:Y:S04]  /*ca20*/  STL.64 [R1+0x3f0], R34 ;  /* 0x0003f02201007387 */ /* 0x0005e80000100a00 */
[----:B------:R-:W3:Y:S04]  /*ca30*/  LDL.LU.64 R86, [R1+0x5b8] ;  /* 0x0005b80001567983 */ /* 0x000ee80000300a00 */
[----:B------:R-:W5:Y:S04]  /*ca40*/  LDL.LU.64 R78, [R1+0x5c8] ;  /* 0x0005c800014e7983 */ /* 0x000f680000300a00 */
[----:B------:R-:W4:Y:S04]  /*ca50*/  LDL.LU.64 R94, [R1+0x5d0] ;  /* 0x0005d000015e7983 */ /* 0x000f280000300a00 */
[----:B------:R-:W4:Y:S04]  /*ca60*/  LDL.LU.64 R250, [R1+0x5e0] ;  /* 0x0005e00001fa7983 */ /* 0x000f280000300a00 */
[----:B------:R-:W4:Y:S01]  /*ca70*/  LDL.LU.64 R84, [R1+0x5f8] ;  /* 0x0005f80001547983 */ /* 0x000f220000300a00 */
[----:B------:R-:W-:-:S03]  /*ca80*/  SHF.L.U32 R80, R3, 0x7, RZ ;  /* 0x0000000703507819 */ /* 0x000fc600000006ff */
[----:B------:R-:W4:Y:S02]  /*ca90*/  LDL.LU.64 R92, [R1+0x610] ;  /* 0x00061000015c7983 */ /* 0x000f240000300a00 */
[C---:B------:R-:W-:Y:S02]  /*caa0*/  IMAD.WIDE R62, R80.reuse, 0x4, R62 ;  /* 0x00000004503e7825 */ /* 0x040fe400078e023e */
[----:B------:R-:W4:Y:S02]  /*cab0*/  LDL.LU.64 R90, [R1+0x638] ;  /* 0x00063800015a7983 */ /* 0x000f240000300a00 */
[C---:B------:R-:W-:Y:S02]  /*cac0*/  IMAD.WIDE R70, R80.reuse, 0x4, R70 ;  /* 0x0000000450467825 */ /* 0x040fe400078e0246 */
[----:B------:R-:W4:Y:S02]  /*cad0*/  LDL.LU.64 R88, [R1+0x650] ;  /* 0x0006500001587983 */ /* 0x000f240000300a00 */
[----:B------:R-:W-:-:S02]  /*cae0*/  IMAD.WIDE R32, R80, 0x4, R32 ;  /* 0x0000000450207825 */ /* 0x000fc400078e0220 */
[----:B------:R-:W-:Y:S02]  /*caf0*/  STL.64 [R1+0x228], R62 ;  /* 0x0002283e01007387 */ /* 0x000fe40000100a00 */
[C---:B------:R-:W-:Y:S02]  /*cb00*/  IMAD.WIDE R60, R80.reuse, 0x4, R60 ;  /* 0x00000004503c7825 */ /* 0x040fe400078e023c */
[----:B------:R-:W4:Y:S02]  /*cb10*/  LDL R245, [R1+0xc10] ;  /* 0x000c100001f57983 */ /* 0x000f240000100800 */
[C---:B------:R-:W-:Y:S02]  /*cb20*/  IMAD.WIDE R54, R80.reuse, 0x4, R54 ;  /* 0x0000000450367825 */ /* 0x040fe400078e0236 */
[----:B------:R-:W-:Y:S02]  /*cb30*/  STL.64 [R1+0x220], R70 ;  /* 0x0002204601007387 */ /* 0x000fe40000100a00 */
[----:B------:R-:W-:-:S02]  /*cb40*/  IMAD.WIDE R52, R80, 0x4, R52 ;  /* 0x0000000450347825 */ /* 0x000fc400078e0234 */
[----:B------:R-:W-:Y:S02]  /*cb50*/  STL.64 [R1+0x218], R32 ;  /* 0x0002182001007387 */ /* 0x000fe40000100a00 */
[C---:B------:R-:W-:Y:S02]  /*cb60*/  IMAD.WIDE R64, R80.reuse, 0x4, R64 ;  /* 0x0000000450407825 */ /* 0x040fe400078e0240 */
[----:B------:R-:W-:Y:S02]  /*cb70*/  STL.64 [R1+0x210], R60 ;  /* 0x0002103c01007387 */ /* 0x000fe40000100a00 */
[C---:B------:R-:W-:Y:S02]  /*cb80*/  IMAD.WIDE R68, R80.reuse, 0x4, R68 ;  /* 0x0000000450447825 */ /* 0x040fe400078e0244 */
[----:B------:R-:W-:Y:S02]  /*cb90*/  STL.64 [R1+0x208], R54 ;  /* 0x0002083601007387 */ /* 0x000fe40000100a00 */
[----:B------:R-:W-:-:S02]  /*cba0*/  IMAD.WIDE R50, R80, 0x4, R50 ;  /* 0x0000000450327825 */ /* 0x000fc400078e0232 */
[----:B------:R-:W4:Y:S02]  /*cbb0*/  LDL R246, [R1+0xc0c] ;  /* 0x000c0c0001f67983 */ /* 0x000f240000100800 */
[C---:B------:R-:W-:Y:S02]  /*cbc0*/  IMAD.WIDE R58, R80.reuse, 0x4, R58 ;  /* 0x00000004503a7825 */ /* 0x040fe400078e023a */
[----:B------:R-:W-:Y:S02]  /*cbd0*/  STL.64 [R1+0x200], R52 ;  /* 0x0002003401007387 */ /* 0x000fe40000100a00 */
[C---:B------:R-:W-:Y:S02]  /*cbe0*/  IMAD.WIDE R28, R80.reuse, 0x4, R28 ;  /* 0x00000004501c7825 */ /* 0x040fe400078e021c */
[----:B------:R-:W-:Y:S02]  /*cbf0*/  STL.64 [R1+0x1f8], R64 ;  /* 0x0001f84001007387 */ /* 0x000fe40000100a00 */
[----:B------:R-:W-:-:S02]  /*cc00*/  IMAD.WIDE R56, R80, 0x4, R56 ;  /* 0x0000000450387825 */ /* 0x000fc400078e0238 */
[----:B------:R-:W-:Y:S02]  /*cc10*/  STL.64 [R1+0x1f0], R68 ;  /* 0x0001f04401007387 */ /* 0x000fe40000100a00 */
[C---:B------:R-:W-:Y:S02]  /*cc20*/  IMAD.WIDE R20, R80.reuse, 0x4, R20 ;  /* 0x0000000450147825 */ /* 0x040fe400078e0214 */
[----:B------:R-:W-:Y:S02]  /*cc30*/  STL.64 [R1+0x1e8], R50 ;  /* 0x0001e83201007387 */ /* 0x000fe40000100a00 */
[C---:B------:R-:W-:Y:S02]  /*cc40*/  IMAD.WIDE R48, R80.reuse, 0x4, R48 ;  /* 0x0000000450307825 */ /* 0x040fe400078e0230 */
[----:B------:R-:W-:Y:S02]  /*cc50*/  LDGSTS.E [R82+0x3e800], desc[UR26][R74.64], !P2 ;  /* 0x3e8000004a527fae */ /* 0x000fe4000d1a101a */
[----:B------:R-:W-:-:S02]  /*cc60*/  IMAD.WIDE R46, R80, 0x4, R46 ;  /* 0x00000004502e7825 */ /* 0x000fc400078e022e */
[----:B------:R-:W-:Y:S02]  /*cc70*/  STL.64 [R1+0x1e0], R58 ;  /* 0x0001e03a01007387 */ /* 0x000fe40000100a00 */
[C---:B------:R-:W-:Y:S02]  /*cc80*/  IMAD.WIDE R18, R80.reuse, 0x4, R18 ;  /* 0x0000000450127825 */ /* 0x040fe400078e0212 */
[----:B------:R-:W-:Y:S02]  /*cc90*/  LDGSTS.E [R82+0x3ea00], desc[UR26][R72.64], !P2 ;  /* 0x3ea0000048527fae */ /* 0x000fe4000d1a101a */
[C---:B------:R-:W-:Y:S02]  /*cca0*/  IMAD.WIDE R4, R80.reuse, 0x4, R4 ;  /* 0x0000000450047825 */ /* 0x040fe400078e0204 */
[----:B------:R-:W-:Y:S02]  /*ccb0*/  STL.64 [R1+0x1d8], R28 ;  /* 0x0001d81c01007387 */ /* 0x000fe40000100a00 */
[----:B------:R-:W-:-:S02]  /*ccc0*/  IMAD.WIDE R22, R80, 0x4, R22 ;  /* 0x0000000450167825 */ /* 0x000fc400078e0216 */
[----:B------:R1:W-:Y:S04]  /*ccd0*/  LDGSTS.E [R82+0x3ec00], desc[UR26][R44.64], !P6 ;  /* 0x3ec000002c527fae */ /* 0x0003e8000f1a101a */
[----:B------:R-:W-:Y:S01]  /*cce0*/  STL.64 [R1+0x1d0], R56 ;  /* 0x0001d03801007387 */ /* 0x000fe20000100a00 */
[----:B------:R-:W-:-:S03]  /*ccf0*/  IMAD.WIDE R26, R80, 0x4, R26 ;  /* 0x00000004501a7825 */ /* 0x000fc600078e021a */
[----:B------:R-:W-:Y:S01]  /*cd00*/  STL.64 [R1+0x1c8], R20 ;  /* 0x0001c81401007387 */ /* 0x000fe20000100a00 */
[----:B------:R-:W-:-:S03]  /*cd10*/  IMAD.WIDE R10, R80, 0x4, R10 ;  /* 0x00000004500a7825 */ /* 0x000fc600078e020a */
[----:B------:R-:W-:Y:S01]  /*cd20*/  STL.64 [R1+0x1c0], R48 ;  /* 0x0001c03001007387 */ /* 0x000fe20000100a00 */
[----:B-1----:R-:W-:-:S03]  /*cd30*/  IMAD.WIDE R44, R80, 0x4, R66 ;  /* 0x00000004502c7825 */ /* 0x002fc600078e0242 */
[----:B------:R-:W-:Y:S01]  /*cd40*/  STL.64 [R1+0x1b8], R46 ;  /* 0x0001b82e01007387 */ /* 0x000fe20000100a00 */
[----:B------:R-:W-:-:S03]  /*cd50*/  IMAD.WIDE R12, R80, 0x4, R12 ;  /* 0x00000004500c7825 */ /* 0x000fc600078e020c */
        /* <DEDUP_REMOVED lines=14> */
[----:B------:R-:W-:Y:S04]  /*ce40*/  STL.64 [R1+0x178], R38 ;  /* 0x0001782601007387 */ /* 0x000fe80000100a00 */
[----:B------:R-:W-:Y:S04]  /*ce50*/  STL.64 [R1+0x170], R14 ;  /* 0x0001700e01007387 */ /* 0x000fe80000100a00 */
[----:B------:R-:W-:Y:S04]  /*ce60*/  STL.64 [R1+0x168], R16 ;  /* 0x0001681001007387 */ /* 0x000fe80000100a00 */
[----:B------:R2:W-:Y:S04]  /*ce70*/  LDGSTS.E [R82+0x3ee00], desc[UR26][R34.64], !P6 ;  /* 0x3ee0000022527fae */ /* 0x0005e8000f1a101a */
[----:B------:R-:W-:Y:S01]  /*ce80*/  STL.64 [R1+0x160], R36 ;  /* 0x0001602401007387 */ /* 0x000fe20000100a00 */
[----:B------:R-:W-:-:S03]  /*ce90*/  IMAD.WIDE R30, R80, 0x4, R30 ;  /* 0x00000004501e7825 */ /* 0x000fc600078e021e */
[----:B------:R-:W-:Y:S01]  /*cea0*/  STL.64 [R1+0x150], R24 ;  /* 0x0001501801007387 */ /* 0x000fe20000100a00 */
[----:B--2---:R-:W-:-:S03]  /*ceb0*/  IMAD.WIDE R34, R80, 0x4, R42 ;  /* 0x0000000450227825 */ /* 0x004fc600078e022a */
[----:B------:R-:W-:Y:S04]  /*cec0*/  STL.64 [R1+0x140], R40 ;  /* 0x0001402801007387 */ /* 0x000fe80000100a00 */
[----:B------:R-:W-:Y:S01]  /*ced0*/  STL.64 [R1+0x158], R6 ;  /* 0x0001580601007387 */ /* 0x000fe20000100a00 */
[----:B------:R-:W-:-:S03]  /*cee0*/  IMAD.WIDE R8, R80, 0x4, R8 ;  /* 0x0000000450087825 */ /* 0x000fc600078e0208 */
[----:B------:R-:W2:Y:S04]  /*cef0*/  LDL R247, [R1+0xc08] ;  /* 0x000c080001f77983 */ /* 0x000ea80000100800 */
[----:B------:R-:W-:Y:S01]  /*cf00*/  STL.64 [R1+0x148], R34 ;  /* 0x0001482201007387 */ /* 0x000fe20000100a00 */
[----:B---3--:R-:W-:-:S04]  /*cf10*/  IMAD.WIDE R86, R2, 0x4, R86 ;  /* 0x0000000402567825 */ /* 0x008fc800078e0256 */
[C---:B-----5:R-:W-:Y:S01]  /*cf20*/  IMAD.WIDE R78, R2.reuse, 0x4, R78 ;  /* 0x00000004024e7825 */ /* 0x060fe200078e024e */
[----:B------:R-:W-:Y:S03]  /*cf30*/  STL.64 [R1+0x248], R86 ;  /* 0x0002485601007387 */ /* 0x000fe60000100a00 */
[C---:B----4-:R-:W-:Y:S01]  /*cf40*/  IMAD.WIDE R74, R2.reuse, 0x4, R94 ;  /* 0x00000004024a7825 */ /* 0x050fe200078e025e */
[----:B------:R-:W3:Y:S03]  /*cf50*/  LDL R249, [R1+0x86c] ;  /* 0x00086c0001f97983 */ /* 0x000ee60000100800 */
[C---:B------:R-:W-:Y:S01]  /*cf60*/  IMAD.WIDE R66, R2.reuse, 0x4, R250 ;  /* 0x0000000402427825 */ /* 0x040fe200078e02fa */
[----:B------:R-:W-:Y:S03]  /*cf70*/  STL.64 [R1+0x128], R30 ;  /* 0x0001281e01007387 */ /* 0x000fe60000100a00 */
[----:B------:R-:W-:Y:S01]  /*cf80*/  IMAD.WIDE R84, R2, 0x4, R84 ;  /* 0x0000000402547825 */ /* 0x000fe200078e0254 */
[----:B------:R-:W-:Y:S04]  /*cf90*/  STL.64 [R1+0x240], R78 ;  /* 0x0002404e01007387 */ /* 0x000fe80000100a00 */
[----:B------:R-:W-:Y:S04]  /*cfa0*/  STL.64 [R1+0x328], R8 ;  /* 0x0003280801007387 */ /* 0x000fe80000100a00 */
[----:B------:R-:W4:Y:S04]  /*cfb0*/  LDL R250, [R1+0x860] ;  /* 0x0008600001fa7983 */ /* 0x000f280000100800 */
[----:B------:R-:W-:Y:S04]  /*cfc0*/  STL.64 [R1+0x238], R74 ;  /* 0x0002384a01007387 */ /* 0x000fe80000100a00 */
[----:B------:R-:W-:Y:S04]  /*cfd0*/  STL.64 [R1+0x230], R66 ;  /* 0x0002304201007387 */ /* 0x000fe80000100a00 */
[----:B------:R-:W-:Y:S04]  /*cfe0*/  STL.64 [R1+0x348], R84 ;  /* 0x0003485401007387 */ /* 0x000fe80000100a00 */
[----:B------:R-:W5:Y:S01]  /*cff0*/  LDL R251, [R1+0x324] ;  /* 0x0003240001fb7983 */ /* 0x000f620000100800 */
[----:B------:R-:W-:Y:S01]  /*d000*/  VIADD R3, R76, 0xffffff00 ;  /* 0xffffff004c037836 */ /* 0x000fe20000000000 */
[----:B------:R-:W-:Y:S01]  /*d010*/  ISETP.GE.U32.AND P2, PT, R0, 0x7ffffe82, PT ;  /* 0x7ffffe820000780c */ /* 0x000fe20003f46070 */
[C---:B------:R-:W-:Y:S01]  /*d020*/  IMAD.WIDE R72, R2.reuse, 0x4, R90 ;  /* 0x0000000402487825 */ /* 0x040fe200078e025a */
[----:B------:R-:W-:Y:S02]  /*d030*/  LDGSTS.E [R82+0x3f000], desc[UR26][R86.64], !P0 ;  /* 0x3f00000056527fae */ /* 0x000fe4000c1a101a */
[----:B------:R-:W-:Y:S01]  /*d040*/  ISETP.GE.U32.AND P6, PT, R3, 0x7ffffe81, PT ;  /* 0x7ffffe810300780c */ /* 0x000fe20003fc6070 */
[C---:B------:R-:W-:Y:S01]  /*d050*/  IMAD.WIDE R76, R2.reuse, 0x4, R92 ;  /* 0x00000004024c7825 */ /* 0x040fe200078e025c */
[----:B------:R-:W-:Y:S03]  /*d060*/  LDGSTS.E [R82+0x3f200], desc[UR26][R84.64], !P0 ;  /* 0x3f20000054527fae */ /* 0x000fe6000c1a101a */
[----:B------:R-:W-:Y:S01]  /*d070*/  IMAD.WIDE R42, R2, 0x4, R88 ;  /* 0x00000004022a7825 */ /* 0x000fe200078e0258 */
[----:B------:R-:W-:Y:S04]  /*d080*/  LDGSTS.E [R82+0x3f400], desc[UR26][R78.64], !P1 ;  /* 0x3f4000004e527fae */ /* 0x000fe8000c9a101a */
[----:B------:R-:W-:Y:S04]  /*d090*/  LDGSTS.E [R82+0x3f600], desc[UR26][R76.64], !P1 ;  /* 0x3f6000004c527fae */ /* 0x000fe8000c9a101a */
[----:B------:R-:W-:Y:S04]  /*d0a0*/  LDGSTS.E [R82+0x3f800], desc[UR26][R74.64], !P2 ;  /* 0x3f8000004a527fae */ /* 0x000fe8000d1a101a */
[----:B------:R-:W-:Y:S04]  /*d0b0*/  LDGSTS.E [R82+0x3fa00], desc[UR26][R72.64], !P2 ;  /* 0x3fa0000048527fae */ /* 0x000fe8000d1a101a */
[----:B------:R-:W-:Y:S04]  /*d0c0*/  LDGSTS.E [R82+0x3fc00], desc[UR26][R66.64], !P6 ;  /* 0x3fc0000042527fae */ /* 0x000fe8000f1a101a */
[----:B------:R-:W-:Y:S04]  /*d0d0*/  LDGSTS.E [R82+0x3fe00], desc[UR26][R42.64], !P6 ;  /* 0x3fe000002a527fae */ /* 0x000fe8000f1a101a */
[----:B------:R-:W0:Y:S04]  /*d0e0*/  LDGDEPBAR ;  /* 0x00000000000079af */ /* 0x000e280000000000 */
        /* <DEDUP_REMOVED lines=8> */
[----:B--2---:R-:W-:Y:S04]  /*d170*/  LDGSTS.E [R247+0x44100], desc[UR26][R50.64], P5 ;  /* 0x4410000032f77fae */ /* 0x004fe8000a9a101a */
[----:B------:R-:W-:Y:S04]  /*d180*/  LDGSTS.E [R247+0x44500], desc[UR26][R58.64], P5 ;  /* 0x445000003af77fae */ /* 0x000fe8000a9a101a */
[----:B------:R-:W-:Y:S04]  /*d190*/  LDGSTS.E [R247+0x44900], desc[UR26][R28.64], P5 ;  /* 0x449000001cf77fae */ /* 0x000fe8000a9a101a */
[----:B------:R-:W-:Y:S04]  /*d1a0*/  LDGSTS.E [R247+0x44d00], desc[UR26][R56.64], P5 ;  /* 0x44d0000038f77fae */ /* 0x000fe8000a9a101a */
[----:B------:R-:W-:Y:S04]  /*d1b0*/  STL.64 [R1+0x340], R76 ;  /* 0x0003404c01007387 */ /* 0x000fe80000100a00 */
[----:B------:R-:W-:Y:S04]  /*d1c0*/  STL.64 [R1+0x338], R72 ;  /* 0x0003384801007387 */ /* 0x000fe80000100a00 */
[----:B------:R-:W-:Y:S04]  /*d1d0*/  STL.64 [R1+0x330], R42 ;  /* 0x0003302a01007387 */ /* 0x000fe80000100a00 */
[----:B---3--:R-:W-:Y:S04]  /*d1e0*/  LDGSTS.E [R249+0x44180], desc[UR26][R20.64], P5 ;  /* 0x4418000014f97fae */ /* 0x008fe8000a9a101a */
[----:B------:R-:W-:Y:S04]  /*d1f0*/  LDGSTS.E [R249+0x44580], desc[UR26][R48.64], P5 ;  /* 0x4458000030f97fae */ /* 0x000fe8000a9a101a */
[----:B------:R-:W-:Y:S04]  /*d200*/  LDGSTS.E [R249+0x44980], desc[UR26][R46.64], P5 ;  /* 0x449800002ef97fae */ /* 0x000fe8000a9a101a */
[----:B------:R-:W-:Y:S04]  /*d210*/  LDGSTS.E [R249+0x44d80], desc[UR26][R18.64], P5 ;  /* 0x44d8000012f97fae */ /* 0x000fe8000a9a101a */
[----:B----4-:R-:W-:Y:S04]  /*d220*/  LDGSTS.E [R250+0x44200], desc[UR26][R4.64], P5 ;  /* 0x4420000004fa7fae */ /* 0x010fe8000a9a101a */
[----:B------:R-:W-:Y:S04]  /*d230*/  LDGSTS.E [R250+0x44600], desc[UR26][R44.64], P5 ;  /* 0x446000002cfa7fae */ /* 0x000fe8000a9a101a */
[----:B------:R-:W-:Y:S04]  /*d240*/  LDGSTS.E [R250+0x44a00], desc[UR26][R22.64], P5 ;  /* 0x44a0000016fa7fae */ /* 0x000fe8000a9a101a */
[----:B------:R1:W-:Y:S04]  /*d250*/  LDGSTS.E [R250+0x44e00], desc[UR26][R26.64], P5 ;  /* 0x44e000001afa7fae */ /* 0x0003e8000a9a101a */
[----:B-----5:R-:W-:Y:S04]  /*d260*/  LDGSTS.E [R251+0x44280], desc[UR26][R10.64], P5 ;  /* 0x442800000afb7fae */ /* 0x020fe8000a9a101a */
[----:B------:R-:W-:Y:S04]  /*d270*/  LDGSTS.E [R251+0x44680], desc[UR26][R12.64], P5 ;  /* 0x446800000cfb7fae */ /* 0x000fe8000a9a101a */
[----:B------:R-:W-:Y:S04]  /*d280*/  LDGSTS.E [R251+0x44a80], desc[UR26][R38.64], P5 ;  /* 0x44a8000026fb7fae */ /* 0x000fe8000a9a101a */
[----:B------:R2:W-:Y:S04]  /*d290*/  LDGSTS.E [R251+0x44e80], desc[UR26][R14.64], P5 ;  /* 0x44e800000efb7fae */ /* 0x0005e8000a9a101a */
[----:B------:R3:W-:Y:S04]  /*d2a0*/  LDGSTS.E [R83+0x44300], desc[UR26][R16.64], P5 ;  /* 0x4430000010537fae */ /* 0x0007e8000a9a101a */
[----:B------:R-:W-:Y:S04]  /*d2b0*/  LDGSTS.E [R83+0x44700], desc[UR26][R36.64], P5 ;  /* 0x4470000024537fae */ /* 0x000fe8000a9a101a */
[----:B------:R4:W-:Y:S04]  /*d2c0*/  LDGSTS.E [R83+0x44b00], desc[UR26][R24.64], P5 ;  /* 0x44b0000018537fae */ /* 0x0009e8000a9a101a */
[----:B------:R5:W-:Y:S04]  /*d2d0*/  LDGSTS.E [R83+0x44f00], desc[UR26][R40.64], P5 ;  /* 0x44f0000028537fae */ /* 0x000be8000a9a101a */
[----:B------:R2:W-:Y:S04]  /*d2e0*/  LDGSTS.E [R252+0x44380], desc[UR26][R6.64], P5 ;  /* 0x4438000006fc7fae */ /* 0x0005e8000a9a101a */
[----:B------:R-:W-:Y:S01]  /*d2f0*/  LDGSTS.E [R252+0x44780], desc[UR26][R34.64], P5 ;  /* 0x4478000022fc7fae */ /* 0x000fe2000a9a101a */
[----:B-1----:R-:W1:Y:S03]  /*d300*/  S2R R250, SR_TID.X ;  /* 0x0000000000fa7919 */ /* 0x002e660000002100 */
[----:B------:R-:W-:Y:S04]  /*d310*/  LDGSTS.E [R252+0x44b80], desc[UR26][R30.64], P5 ;  /* 0x44b800001efc7fae */ /* 0x000fe8000a9a101a */
[----:B------:R1:W-:Y:S04]  /*d320*/  LDGSTS.E [R252+0x44f80], desc[UR26][R8.64], P5 ;  /* 0x44f8000008fc7fae */ /* 0x0003e8000a9a101a */
[----:B------:R-:W0:Y:S01]  /*d330*/  LDGDEPBAR ;  /* 0x00000000000079af */ /* 0x000e220000000000 */
[----:B------:R-:W-:-:S04]  /*d340*/  DEPBAR.LE SB0, 0x2 ;  /* 0x000080800000791a */ /* 0x000fc80000000000 */
[C---:B-1----:R-:W-:Y:S01]  /*d350*/  IMAD.SHL.U32 R3, R250.reuse, 0x40, RZ ;  /* 0x00000040fa037824 */ /* 0x042fe200078e00ff */
[C---:B--2---:R-:W-:Y:S02]  /*d360*/  LOP3.LUT R251, R250.reuse, 0x60, RZ, 0xc0, !PT ;  /* 0x00000060fafb7812 */ /* 0x044fe400078ec0ff */
[----:B------:R-:W-:Y:S02]  /*d370*/  SHF.L.U32 R0, R250, 0x4, RZ ;  /* 0x00000004fa007819 */ /* 0x000fe400000006ff */
[----:B------:R-:W-:Y:S02]  /*d380*/  LOP3.LUT R3, R3, 0x600, RZ, 0xc0, !PT ;  /* 0x0000060003037812 */ /* 0x000fe400078ec0ff */
[----:B------:R-:W-:-:S03]  /*d390*/  LOP3.LUT R0, R0, 0x70, RZ, 0xc0, !PT ;  /* 0x0000007000007812 */ /* 0x000fc600078ec0ff */
[----:B------:R-:W-:-:S04]  /*d3a0*/  IMAD R3, R251, 0x4, R3 ;  /* 0x00000004fb037824 */ /* 0x000fc800078e0203 */
[----:B------:R-:W-:Y:S01]  /*d3b0*/  IMAD.IADD R3, R0, 0x1, R3 ;  /* 0x0000000100037824 */ /* 0x000fe200078e0203 */
[----:B------:R-:W-:Y:S06]  /*d3c0*/  BAR.SYNC.DEFER_BLOCKING 0x0 ;  /* 0x0000000000007b1d */ /* 0x000fec0000010000 */
[----:B---3--:R-:W1:Y:S04]  /*d3d0*/  LDSM.16.M88.4 R16, [R3+UR7+0x16800] ;  /* 0x016800070310783b */ /* 0x008e680008000200 */
[----:B----4-:R-:W2:Y:S04]  /*d3e0*/  LDSM.16.M88.4 R24, [R3+UR7+0x17000] ;  /* 0x017000070318783b */ /* 0x010ea80008000200 */
[----:B------:R-:W3:Y:S01]  /*d3f0*/  LDSM.16.M88.4 R20, [R3+UR7+0x17800] ;  /* 0x017800070314783b */ /* 0x000ee20008000200 */
[----:B-----5:R-:W4:Y:S03]  /*d400*/  S2R R83, SR_TID.X ;  /* 0x0000000000537919 */ /* 0x020f260000002100 */
[----:B------:R-:W-:Y:S04]  /*d410*/  LDSM.16.M88.4 R4, [R3+UR7] ;  /* 0x000000070304783b */ /* 0x000fe80008000200 */
[----:B------:R-:W-:Y:S04]  /*d420*/  LDSM.16.M88.4 R8, [R3+UR7+0x800] ;  /* 0x000800070308783b */ /* 0x000fe80008000200 */
[----:B------:R-:W-:Y:S04]  /*d430*/  LDSM.16.M88.4 R232, [R3+UR7+0x1000] ;  /* 0x0010000703e8783b */ /* 0x000fe80008000200 */
[----:B------:R-:W-:Y:S04]  /*d440*/  LDSM.16.M88.4 R12, [R3+UR7+0x1800] ;  /* 0x00180007030c783b */ /* 0x000fe80008000200 */
[----:B------:R-:W-:Y:S04]  /*d450*/  LDSM.16.M88.4 R228, [R3+UR7+0x2000] ;  /* 0x0020000703e4783b */ /* 0x000fe80008000200 */
[----:B------:R-:W-:Y:S04]  /*d460*/  LDSM.16.M88.4 R220, [R3+UR7+0x2800] ;  /* 0x0028000703dc783b */ /* 0x000fe80008000200 */
[----:B-1----:R-:W-:Y:S04]  /*d470*/  STL.64 [R1+0x10], R16 ;  /* 0x0000101001007387 */ /* 0x002fe80000100a00 */
[----:B------:R-:W-:Y:S04]  /*d480*/  STL.64 [R1+0x18], R18 ;  /* 0x0000181201007387 */ /* 0x000fe80000100a00 */
[----:B------:R-:W1:Y:S04]  /*d490*/  LDSM.16.M88.4 R16, [R3+UR7+0x18000] ;  /* 0x018000070310783b */ /* 0x000e680008000200 */
[----:B--2---:R-:W-:Y:S04]  /*d4a0*/  STL.64 [R1], R24 ;  /* 0x0000001801007387 */ /* 0x004fe80000100a00 */
[----:B------:R-:W-:Y:S04]  /*d4b0*/  STL.64 [R1+0x8], R26 ;  /* 0x0000081a01007387 */ /* 0x000fe80000100a00 */
[----:B------:R-:W2:Y:S04]  /*d4c0*/  LDSM.16.M88.4 R24, [R3+UR7+0x18800] ;  /* 0x018800070318783b */ /* 0x000ea80008000200 */
[----:B---3--:R-:W-:Y:S04]  /*d4d0*/  STL.64 [R1+0x30], R20 ;  /* 0x0000301401007387 */ /* 0x008fe80000100a00 */
[----:B------:R-:W-:Y:S04]  /*d4e0*/  STL.64 [R1+0x38], R22 ;  /* 0x0000381601007387 */ /* 0x000fe80000100a00 */
[----:B------:R-:W3:Y:S04]  /*d4f0*/  LDSM.16.M88.4 R20, [R3+UR7+0x19000] ;  /* 0x019000070314783b */ /* 0x000ee80008000200 */
[----:B------:R-:W-:Y:S04]  /*d500*/  LDSM.16.M88.4 R224, [R3+UR7+0x3000] ;  /* 0x0030000703e0783b */ /* 0x000fe80008000200 */
[----:B------:R-:W-:Y:S04]  /*d510*/  LDSM.16.M88.4 R212, [R3+UR7+0x3800] ;  /* 0x0038000703d4783b */ /* 0x000fe80008000200 */
[----:B------:R-:W-:Y:S04]  /*d520*/  LDSM.16.M88.4 R216, [R3+UR7+0x4000] ;  /* 0x0040000703d8783b */ /* 0x000fe80008000200 */
[----:B-1----:R-:W-:Y:S04]  /*d530*/  STL.64 [R1+0x20], R16 ;  /* 0x0000201001007387 */ /* 0x002fe80000100a00 */
[----:B------:R-:W-:Y:S04]  /*d540*/  STL.64 [R1+0x28], R18 ;  /* 0x0000281201007387 */ /* 0x000fe80000100a00 */
[----:B------:R-:W1:Y:S04]  /*d550*/  LDSM.16.M88.4 R16, [R3+UR7+0x19800] ;  /* 0x019800070310783b */ /* 0x000e680008000200 */
[----:B--2---:R-:W-:Y:S04]  /*d560*/  STL.64 [R1+0x50], R24 ;  /* 0x0000501801007387 */ /* 0x004fe80000100a00 */
        /* <DEDUP_REMOVED lines=40> */
[----:B------:R-:W-:Y:S04]  /*d7f0*/  LDSM.16.M88.4 R20, [R3+UR7+0x1f000] ;  /* 0x01f000070314783b */ /* 0x000fe80008000200 */
[----:B------:R-:W-:Y:S04]  /*d800*/  LDSM.16.M88.4 R176, [R3+UR7+0x9000] ;  /* 0x0090000703b0783b */ /* 0x000fe80008000200 */
[----:B------:R-:W-:Y:S04]  /*d810*/  LDSM.16.M88.4 R164, [R3+UR7+0x9800] ;  /* 0x0098000703a4783b */ /* 0x000fe80008000200 */
[----:B------:R-:W-:Y:S04]  /*d820*/  LDSM.16.M88.4 R168, [R3+UR7+0xa000] ;  /* 0x00a0000703a8783b */ /* 0x000fe80008000200 */
[----:B-1----:R-:W-:Y:S04]  /*d830*/  STL.64 [R1+0xe0], R16 ;  /* 0x0000e01001007387 */ /* 0x002fe80000100a00 */
[----:B------:R-:W-:Y:S04]  /*d840*/  STL.64 [R1+0xe8], R18 ;  /* 0x0000e81201007387 */ /* 0x000fe80000100a00 */
[----:B------:R-:W1:Y:S04]  /*d850*/  LDSM.16.M88.4 R16, [R3+UR7+0x1f800] ;  /* 0x01f800070310783b */ /* 0x000e680008000200 */
[----:B--2---:R2:W-:Y:S04]  /*d860*/  STL.64 [R1+0x110], R24 ;  /* 0x0001101801007387 */ /* 0x0045e80000100a00 */
[----:B------:R2:W-:Y:S01]  /*d870*/  STL.64 [R1+0x118], R26 ;  /* 0x0001181a01007387 */ /* 0x0005e20000100a00 */
[----:B----4-:R-:W-:-:S03]  /*d880*/  LOP3.LUT R83, R83, 0x7f, RZ, 0xc0, !PT ;  /* 0x0000007f53537812 */ /* 0x010fc600078ec0ff */
[----:B------:R2:W3:Y:S04]  /*d890*/  LDSM.16.M88.4 R156, [R3+UR7+0xa800] ;  /* 0x00a80007039c783b */ /* 0x0004e80008000200 */
[----:B------:R2:W4:Y:S04]  /*d8a0*/  LDSM.16.M88.4 R160, [R3+UR7+0xb000] ;  /* 0x00b0000703a0783b */ /* 0x0005280008000200 */
[----:B------:R2:W2:Y:S04]  /*d8b0*/  LDSM.16.M88.4 R148, [R3+UR7+0xb800] ;  /* 0x00b800070394783b */ /* 0x0004a80008000200 */
[----:B------:R1:W2:Y:S04]  /*d8c0*/  LDSM.16.M88.4 R152, [R3+UR7+0xc000] ;  /* 0x00c000070398783b */ /* 0x0002a80008000200 */
[----:B------:R1:W2:Y:S04]  /*d8d0*/  LDSM.16.M88.4 R140, [R3+UR7+0xc800] ;  /* 0x00c80007038c783b */ /* 0x0002a80008000200 */
[----:B------:R1:W2:Y:S04]  /*d8e0*/  LDSM.16.M88.4 R144, [R3+UR7+0xd000] ;  /* 0x00d000070390783b */ /* 0x0002a80008000200 */
[----:B------:R2:W2:Y:S04]  /*d8f0*/  LDSM.16.M88.4 R132, [R3+UR7+0xd800] ;  /* 0x00d800070384783b */ /* 0x0004a80008000200 */
[----:B-1----:R1:W-:Y:S04]  /*d900*/  STL.64 [R1+0x130], R16 ;  /* 0x0001301001007387 */ /* 0x0023e80000100a00 */
[----:B------:R1:W-:Y:S04]  /*d910*/  STL.64 [R1+0x100], R20 ;  /* 0x0001001401007387 */ /* 0x0003e80000100a00 */
[----:B------:R1:W-:Y:S04]  /*d920*/  STL.64 [R1+0x108], R22 ;  /* 0x0001081601007387 */ /* 0x0003e80000100a00 */
[----:B------:R1:W-:Y:S04]  /*d930*/  STL.64 [R1+0x138], R18 ;  /* 0x0001381201007387 */ /* 0x0003e80000100a00 */
[----:B------:R1:W1:Y:S04]  /*d940*/  LDSM.16.M88.4 R136, [R3+UR7+0xe000] ;  /* 0x00e000070388783b */ /* 0x0002680008000200 */
        /* <DEDUP_REMOVED lines=15> */
[----:B------:R1:W1:Y:S01]  /*da40*/  LDSM.16.M88.4 R244, [R3+UR7+0x16000] ;  /* 0x0160000703f4783b */ /* 0x0002620008000200 */
[----:B--234-:R-:W-:Y:S05]  /*da50*/  @!P4 BRA `(.L_x_12) ;  /* 0x000000080008c947 */ /* 0x01cfea0003800000 */
[----:B-1----:R-:W-:Y:S01]  /*da60*/  IMAD.MOV.U32 R16, RZ, RZ, R4 ;  /* 0x000000ffff107224 */ /* 0x002fe200078e0004 */
[----:B------:R-:W-:Y:S01]  /*da70*/  MOV R17, R6 ;  /* 0x0000000600117202 */ /* 0x000fe20000000f00 */
[----:B------:R-:W-:Y:S01]  /*da80*/  IMAD.MOV.U32 R18, RZ, RZ, R8 ;  /* 0x000000ffff127224 */ /* 0x000fe200078e0008 */
        /* <DEDUP_REMOVED lines=29> */
[----:B------:R-:W-:-:S02]  /*dc60*/  IMAD.MOV.U32 R38, RZ, RZ, R196 ;  /* 0x000000ffff267224 */ /* 0x000fc400078e00c4 */
[----:B------:R-:W-:Y:S02]  /*dc70*/  IMAD.MOV.U32 R39, RZ, RZ, R198 ;  /* 0x000000ffff277224 */ /* 0x000fe400078e00c6 */
[----:B------:R-:W-:Y:S02]  /*dc80*/  IMAD.MOV.U32 R40, RZ, RZ, R200 ;  /* 0x000000ffff287224 */ /* 0x000fe400078e00c8 */
[----:B------:R-:W-:Y:S02]  /*dc90*/  IMAD.MOV.U32 R42, RZ, RZ, R188 ;  /* 0x000000ffff2a7224 */ /* 0x000fe400078e00bc */
[----:B------:R-:W-:Y:S02]  /*dca0*/  IMAD.MOV.U32 R43, RZ, RZ, R190 ;  /* 0x000000ffff2b7224 */ /* 0x000fe400078e00be */
[----:B------:R-:W-:Y:S02]  /*dcb0*/  IMAD.MOV.U32 R44, RZ, RZ, R192 ;  /* 0x000000ffff2c7224 */ /* 0x000fe400078e00c0 */
        /* <DEDUP_REMOVED lines=26> */
[----:B------:R-:W-:Y:S01]  /*de60*/  IMAD.MOV.U32 R4, RZ, RZ, R5 ;  /* 0x000000ffff047224 */ /* 0x000fe200078e0005 */
[----:B------:R-:W-:Y:S01]  /*de70*/  MOV R5, R7 ;  /* 0x0000000700057202 */ /* 0x000fe20000000f00 */
[----:B------:R-:W-:Y:S01]  /*de80*/  IMAD.MOV.U32 R7, RZ, RZ, R11 ;  /* 0x000000ffff077224 */ /* 0x000fe200078e000b */
[----:B------:R1:W-:Y:S01]  /*de90*/  STTM.x64 tmem[UR9+0x80], R16 ;  /* 0x00008010000079ed */ /* 0x0003e20008340009 */
        /* <DEDUP_REMOVED lines=60> */
[----:B------:R-:W-:-:S04]  /*e260*/  IMAD.MOV.U32 R67, RZ, RZ, R123 ;  /* 0x000000ffff437224 */ /* 0x000fc800078e007b */
[----:B------:R2:W-:Y:S03]  /*e270*/  STTM.x64 tmem[UR9+0x100], R4 ;  /* 0x00010004000079ed */ /* 0x0005e60008340009 */
.L_x_12:
[----:B--2---:R-:W2:Y:S01]  /*e280*/  LDL.LU.64 R44, [R1+0x1b0] ;  /* 0x0001b000012c7983 */ /* 0x004ea20000300a00 */
[----:B------:R-:W3:Y:S01]  /*e290*/  S2R R66, SR_CgaCtaId ;  /* 0x0000000000427919 */ /* 0x000ee20000008800 */
[C---:B------:R-:W-:Y:S01]  /*e2a0*/  IMAD.SHL.U32 R81, R80.reuse, 0x4, RZ ;  /* 0x0000000450517824 */ /* 0x040fe200078e00ff */
[----:B------:R-:W-:Y:S01]  /*e2b0*/  SHF.R.S32.HI R0, RZ, 0x1f, R80 ;  /* 0x0000001fff007819 */ /* 0x000fe20000011450 */
[----:B------:R-:W4:Y:S01]  /*e2c0*/  LDC R226, c[0x0][0x3a0] ;  /* 0x0000e800ffe27b82 */ /* 0x000f220000000800 */
[----:B-1----:R-:W5:Y:S04]  /*e2d0*/  LDL.LU.64 R16, [R1+0x170] ;  /* 0x0001700001107983 */ /* 0x002f680000300a00 */
[----:B------:R-:W2:Y:S03]  /*e2e0*/  LDL.LU.64 R20, [R1+0x178] ;  /* 0x0001780001147983 */ /* 0x000ea60000300a00 */
[----:B------:R-:W1:Y:S01]  /*e2f0*/  LDC R216, c[0x0][0x3a0] ;  /* 0x0000e800ffd87b82 */ /* 0x000e620000000800 */
[----:B------:R-:W2:Y:S04]  /*e300*/  LDL.LU.64 R64, [R1+0x210] ;  /* 0x0002100001407983 */ /* 0x000ea80000300a00 */
[----:B------:R-:W4:Y:S03]  /*e310*/  LDL.LU.64 R62, [R1+0x208] ;  /* 0x00020800013e7983 */ /* 0x000f260000300a00 */
[----:B------:R-:W1:Y:S01]  /*e320*/  LDC R217, c[0x0][0x3a0] ;  /* 0x0000e800ffd97b82 */ /* 0x000e620000000800 */
[----:B------:R-:W4:Y:S04]  /*e330*/  LDL.LU.64 R22, [R1+0x160] ;  /* 0x0001600001167983 */ /* 0x000f280000300a00 */
        /* <DEDUP_REMOVED lines=25> */
[----:B------:R-:W5:Y:S04]  /*e4d0*/  LDL.LU.64 R58, [R1+0x1f0] ;  /* 0x0001f000013a7983 */ /* 0x000f680000300a00 */
[----:B------:R-:W5:Y:S04]  /*e4e0*/  LDL.LU.64 R56, [R1+0x200] ;  /* 0x0002000001387983 */ /* 0x000f680000300a00 */
[----:B------:R-:W5:Y:S04]  /*e4f0*/  LDL.LU.64 R50, [R1+0x1e0] ;  /* 0x0001e00001327983 */ /* 0x000f680000300a00 */
[----:B------:R-:W5:Y:S04]  /*e500*/  LDL.LU.64 R32, [R1+0x1b8] ;  /* 0x0001b80001207983 */ /* 0x000f680000300a00 */
[----:B------:R-:W5:Y:S04]  /*e510*/  LDL.LU.64 R70, [R1+0x228] ;  /* 0x0002280001467983 */ /* 0x000f680000300a00 */
[----:B------:R-:W5:Y:S04]  /*e520*/  LDL.LU.64 R74, [R1+0x220] ;  /* 0x00022000014a7983 */ /* 0x000f680000300a00 */
[----:B------:R-:W5:Y:S01]  /*e530*/  LDL.LU.64 R72, [R1+0x218] ;  /* 0x0002180001487983 */ /* 0x000f620000300a00 */
[----:B------:R-:W-:-:S02]  /*e540*/  SHF.L.U64.HI R80, R80, 0x2, R0 ;  /* 0x0000000250507819 */ /* 0x000fc40000010200 */
[----:B---3--:R-:W-:Y:S01]  /*e550*/  LOP3.LUT P0, RZ, R66, UR6, RZ, 0xfc, !PT ;  /* 0x0000000642ff7c12 */ /* 0x008fe2000f80fcff */
[----:B--2---:R-:W-:Y:S01]  /*e560*/  IMAD.MOV.U32 R68, RZ, RZ, R64 ;  /* 0x000000ffff447224 */ /* 0x004fe200078e0040 */
[----:B------:R-:W-:Y:S01]  /*e570*/  MOV R69, R65 ;  /* 0x0000004100457202 */ /* 0x000fe20000000f00 */
[----:B----4-:R-:W-:Y:S02]  /*e580*/  IMAD.MOV.U32 R64, RZ, RZ, R60 ;  /* 0x000000ffff407224 */ /* 0x010fe400078e003c */
[----:B------:R-:W-:Y:S02]  /*e590*/  IMAD.MOV.U32 R65, RZ, RZ, R61 ;  /* 0x000000ffff417224 */ /* 0x000fe400078e003d */
[----:B-----5:R-:W-:Y:S01]  /*e5a0*/  IMAD.MOV.U32 R60, RZ, RZ, R58 ;  /* 0x000000ffff3c7224 */ /* 0x020fe200078e003a */
[----:B------:R-:W-:Y:S01]  /*e5b0*/  MOV R61, R59 ;  /* 0x0000003b003d7202 */ /* 0x000fe20000000f00 */
[----:B------:R-:W-:Y:S02]  /*e5c0*/  IMAD.MOV.U32 R58, RZ, RZ, R56 ;  /* 0x000000ffff3a7224 */ /* 0x000fe400078e0038 */
[----:B------:R-:W-:-:S03]  /*e5d0*/  IMAD.MOV.U32 R59, RZ, RZ, R57 ;  /* 0x000000ffff3b7224 */ /* 0x000fc600078e0039 */
[----:B------:R-:W-:Y:S01]  /*e5e0*/  MOV R66, R58 ;  /* 0x0000003a00427202 */ /* 0x000fe20000000f00 */
[----:B------:R-:W-:Y:S01]  /*e5f0*/  IMAD.MOV.U32 R67, RZ, RZ, R59 ;  /* 0x000000ffff437224 */ /* 0x000fe200078e003b */
[-C--:B------:R-:W-:Y:S02]  /*e600*/  IADD3 R56, P1, PT, R70, R81.reuse, RZ ;  /* 0x0000005146387210 */ /* 0x080fe40007f3e0ff */
[----:B------:R-:W-:-:S03]  /*e610*/  IADD3 R58, P2, PT, R74, R81, RZ ;  /* 0x000000514a3a7210 */ /* 0x000fc60007f5e0ff */
[--C-:B------:R-:W-:Y:S01]  /*e620*/  IMAD.X R57, R71, 0x1, R80.reuse, P1 ;  /* 0x0000000147397824 */ /* 0x100fe200008e0650 */
[----:B------:R-:W-:Y:S01]  /*e630*/  IADD3 R70, P5, PT, R72, R81, RZ ;  /* 0x0000005148467210 */ /* 0x000fe20007fbe0ff */
[----:B------:R-:W-:-:S03]  /*e640*/  IMAD.X R59, R75, 0x1, R80, P2 ;  /* 0x000000014b3b7824 */ /* 0x000fc600010e0650 */
[----:B------:R2:W-:Y:S01]  /*e650*/  STL.64 [R1+0xc00], R56 ;  /* 0x000c003801007387 */ /* 0x0005e20000100a00 */
[----:B------:R-:W-:-:S03]  /*e660*/  IMAD.X R71, R73, 0x1, R80, P5 ;  /* 0x0000000149477824 */ /* 0x000fc600028e0650 */
[----:B------:R3:W-:Y:S04]  /*e670*/  STL.64 [R1+0xc50], R58 ;  /* 0x000c503a01007387 */ /* 0x0007e80000100a00 */
[----:B------:R-:W-:Y:S01]  /*e680*/  STL.64 [R1+0xc88], R70 ;  /* 0x000c884601007387 */ /* 0x000fe20000100a00 */
[----:B--2---:R-:W-:Y:S02]  /*e690*/  IADD3 R56, P6, PT, R68, R81, RZ ;  /* 0x0000005144387210 */ /* 0x004fe40007fde0ff */
[----:B---3--:R-:W-:-:S03]  /*e6a0*/  MOV R58, R50 ;  /* 0x00000032003a7202 */ /* 0x008fc60000000f00 */
[--C-:B------:R-:W-:Y:S01]  /*e6b0*/  IMAD.X R57, R69, 0x1, R80.reuse, P6 ;  /* 0x0000000145397824 */ /* 0x100fe200030e0650 */
[-C--:B------:R-:W-:Y:S01]  /*e6c0*/  IADD3 R50, P1, PT, R62, R81.reuse, RZ ;  /* 0x000000513e327210 */ /* 0x080fe20007f3e0ff */
[----:B------:R-:W-:Y:S01]  /*e6d0*/  IMAD.MOV.U32 R59, RZ, RZ, R51 ;  /* 0x000000ffff3b7224 */ /* 0x000fe200078e0033 */
[----:B------:R-:W-:Y:S02]  /*e6e0*/  IADD3 R62, P5, PT, R64, R81, RZ ;  /* 0x00000051403e7210 */ /* 0x000fe40007fbe0ff */
[----:B------:R2:W-:Y:S01]  /*e6f0*/  STL.64 [R1+0xcc0], R56 ;  /* 0x000cc03801007387 */ /* 0x0005e20000100a00 */
[----:B------:R-:W-:Y:S01]  /*e700*/  IMAD.X R51, R63, 0x1, R80, P1 ;  /* 0x000000013f337824 */ /* 0x000fe200008e0650 */
[----:B------:R-:W-:-:S04]  /*e710*/  IADD3.X R63, PT, PT, R65, R80, RZ, P5, !PT ;  /* 0x00000050413f7210 */ /* 0x000fc80002ffe4ff */
[----:B------:R3:W-:Y:S01]  /*e720*/  STL.64 [R1+0xbf0], R50 ;  /* 0x000bf03201007387 */ /* 0x0007e20000100a00 */
[----:B--2---:R-:W-:Y:S01]  /*e730*/  MOV R56, R48 ;  /* 0x0000003000387202 */ /* 0x004fe20000000f00 */
[----:B------:R-:W-:Y:S01]  /*e740*/  IMAD.MOV.U32 R57, RZ, RZ, R49 ;  /* 0x000000ffff397224 */ /* 0x000fe200078e0031 */
[-C--:B------:R-:W-:Y:S01]  /*e750*/  IADD3 R48, P2, PT, R66, R81.reuse, RZ ;  /* 0x0000005142307210 */ /* 0x080fe20007f5e0ff */
[----:B---3--:R-:W-:Y:S01]  /*e760*/  IMAD.MOV.U32 R50, RZ, RZ, R42 ;  /* 0x000000ffff327224 */ /* 0x008fe200078e002a */
[----:B------:R-:W-:-:S03]  /*e770*/  IADD3 R42, P6, PT, R60, R81, RZ ;  /* 0x000000513c2a7210 */ /* 0x000fc60007fde0ff */
[--C-:B------:R-:W-:Y:S01]  /*e780*/  IMAD.X R49, R67, 0x1, R80.reuse, P2 ;  /* 0x0000000143317824 */ /* 0x100fe200010e0650 */
[----:B------:R-:W-:Y:S01]  /*e790*/  MOV R51, R43 ;  /* 0x0000002b00337202 */ /* 0x000fe20000000f00 */
[----:B------:R-:W-:-:S03]  /*e7a0*/  IMAD.X R43, R61, 0x1, R80, P6 ;  /* 0x000000013d2b7824 */ /* 0x000fc600030e0650 */
[----:B------:R2:W-:Y:S04]  /*e7b0*/  STL.64 [R1+0xc40], R48 ;  /* 0x000c403001007387 */ /* 0x0005e80000100a00 */
[----:B------:R-:W-:Y:S04]  /*e7c0*/  STL.64 [R1+0xc80], R62 ;  /* 0x000c803e01007387 */ /* 0x000fe80000100a00 */
[----:B------:R3:W-:Y:S01]  /*e7d0*/  STL.64 [R1+0xcb8], R42 ;  /* 0x000cb82a01007387 */ /* 0x0007e20000100a00 */
[----:B--2---:R-:W-:Y:S01]  /*e7e0*/  IMAD.MOV.U32 R48, RZ, RZ, R32 ;  /* 0x000000ffff307224 */ /* 0x004fe200078e0020 */
[-C--:B------:R-:W-:Y:S01]  /*e7f0*/  IADD3 R32, P1, PT, R54, R81.reuse, RZ ;  /* 0x0000005136207210 */ /* 0x080fe20007f3e0ff */
[----:B------:R-:W-:Y:S01]  /*e800*/  IMAD.MOV.U32 R49, RZ, RZ, R33 ;  /* 0x000000ffff317224 */ /* 0x000fe200078e0021 */
[----:B------:R-:W-:-:S02]  /*e810*/  IADD3 R54, P5, PT, R56, R81, RZ ;  /* 0x0000005138367210 */ /* 0x000fc40007fbe0ff */
[----:B------:R-:W-:Y:S01]  /*e820*/  IADD3.X R33, PT, PT, R55, R80, RZ, P1, !PT ;  /* 0x0000005037217210 */ /* 0x000fe20000ffe4ff */
[----:B---3--:R-:W-:Y:S01]  /*e830*/  IMAD.MOV.U32 R42, RZ, RZ, R34 ;  /* 0x000000ffff2a7224 */ /* 0x008fe200078e0022 */
[----:B------:R-:W-:-:S03]  /*e840*/  IADD3 R34, P2, PT, R58, R81, RZ ;  /* 0x000000513a227210 */ /* 0x000fc60007f5e0ff */
[----:B------:R2:W-:Y:S01]  /*e850*/  STL.64 [R1+0xbe8], R32 ;  /* 0x000be82001007387 */ /* 0x0005e20000100a00 */
[----:B------:R-:W-:Y:S02]  /*e860*/  IMAD.MOV.U32 R43, RZ, RZ, R35 ;  /* 0x000000ffff2b7224 */ /* 0x000fe400078e0023 */
[--C-:B------:R-:W-:Y:S02]  /*e870*/  IMAD.X R55, R57, 0x1, R80.reuse, P5 ;  /* 0x0000000139377824 */ /* 0x100fe400028e0650 */
[----:B------:R-:W-:-:S05]  /*e880*/  IMAD.X R35, R59, 0x1, R80, P2 ;  /* 0x000000013b237824 */ /* 0x000fca00010e0650 */
[----:B------:R3:W-:Y:S01]  /*e890*/  STL.64 [R1+0xc38], R34 ;  /* 0x000c382201007387 */ /* 0x0007e20000100a00 */
[----:B--2---:R-:W-:-:S03]  /*e8a0*/  IADD3 R32, P6, PT, R52, R81, RZ ;  /* 0x0000005134207210 */ /* 0x004fc60007fde0ff */
[----:B------:R-:W-:Y:S02]  /*e8b0*/  STL.64 [R1+0xc78], R54 ;  /* 0x000c783601007387 */ /* 0x000fe40000100a00 */
[----:B------:R-:W-:-:S05]  /*e8c0*/  IMAD.X R33, R53, 0x1, R80, P6 ;  /* 0x0000000135217824 */ /* 0x000fca00030e0650 */
[----:B------:R2:W-:Y:S01]  /*e8d0*/  STL.64 [R1+0xcb0], R32 ;  /* 0x000cb02001007387 */ /* 0x0005e20000100a00 */
[-C--:B---3--:R-:W-:Y:S02]  /*e8e0*/  IADD3 R34, P1, PT, R46, R81.reuse, RZ ;  /* 0x000000512e227210 */ /* 0x088fe40007f3e0ff */
[----:B------:R-:W-:Y:S02]  /*e8f0*/  IADD3 R46, P5, PT, R48, R81, RZ ;  /* 0x00000051302e7210 */ /* 0x000fe40007fbe0ff */
[-C--:B------:R-:W-:Y:S02]  /*e900*/  IADD3.X R35, PT, PT, R47, R80.reuse, RZ, P1, !PT ;  /* 0x000000502f237210 */ /* 0x080fe40000ffe4ff */
[----:B------:R-:W-:-:S03]  /*e910*/  IADD3.X R47, PT, PT, R49, R80, RZ, P5, !PT ;  /* 0x00000050312f7210 */ /* 0x000fc60002ffe4ff */
[----:B------:R3:W-:Y:S01]  /*e920*/  STL.64 [R1+0xbe0], R34 ;  /* 0x000be02201007387 */ /* 0x0007e20000100a00 */
[----:B--2---:R-:W-:Y:S01]  /*e930*/  MOV R32, R20 ;  /* 0x0000001400207202 */ /* 0x004fe20000000f00 */
[----:B------:R-:W-:Y:S01]  /*e940*/  IMAD.MOV.U32 R20, RZ, RZ, R16 ;  /* 0x000000ffff147224 */ /* 0x000fe200078e0010 */
[-C--:B------:R-:W-:Y:S01]  /*e950*/  IADD3 R16, P2, PT, R50, R81.reuse, RZ ;  /* 0x0000005132107210 */ /* 0x080fe20007f5e0ff */
[----:B------:R-:W-:Y:S02]  /*e960*/  IMAD.MOV.U32 R33, RZ, RZ, R21 ;  /* 0x000000ffff217224 */ /* 0x000fe400078e0015 */
[----:B------:R-:W-:Y:S02]  /*e970*/  IMAD.MOV.U32 R21, RZ, RZ, R17 ;  /* 0x000000ffff157224 */ /* 0x000fe400078e0011 */
[----:B------:R-:W-:Y:S02]  /*e980*/  IMAD.X R17, R51, 0x1, R80, P2 ;  /* 0x0000000133117824 */ /* 0x000fe400010e0650 */
[----:B---3--:R-:W-:Y:S01]  /*e990*/  IMAD.MOV.U32 R34, RZ, RZ, R22 ;  /* 0x000000ffff227224 */ /* 0x008fe200078e0016 */
[----:B------:R-:W-:-:S02]  /*e9a0*/  IADD3 R22, P6, PT, R44, R81, RZ ;  /* 0x000000512c167210 */ /* 0x000fc40007fde0ff */
[----:B------:R2:W-:Y:S01]  /*e9b0*/  STL.64 [R1+0xc30], R16 ;  /* 0x000c301001007387 */ /* 0x0005e20000100a00 */
[----:B------:R-:W-:Y:S02]  /*e9c0*/  IMAD.MOV.U32 R35, RZ, RZ, R23 ;  /* 0x000000ffff237224 */ /* 0x000fe400078e0017 */
[----:B------:R-:W-:Y:S01]  /*e9d0*/  IMAD.X R23, R45, 0x1, R80, P6 ;  /* 0x000000012d177824 */ /* 0x000fe200030e0650 */
[----:B------:R-:W-:Y:S04]  /*e9e0*/  STL.64 [R1+0xc70], R46 ;  /* 0x000c702e01007387 */ /* 0x000fe80000100a00 */
[----:B------:R3:W-:Y:S01]  /*e9f0*/  STL.64 [R1+0xca8], R22 ;  /* 0x000ca81601007387 */ /* 0x0007e20000100a00 */
[-C--:B--2---:R-:W-:Y:S02]  /*ea00*/  IADD3 R16, P1, PT, R38, R81.reuse, RZ ;  /* 0x0000005126107210 */ /* 0x084fe40007f3e0ff */
[----:B------:R-:W-:-:S03]  /*ea10*/  IADD3 R38, P5, PT, R40, R81, RZ ;  /* 0x0000005128267210 */ /* 0x000fc60007fbe0ff */
[--C-:B------:R-:W-:Y:S01]  /*ea20*/  IMAD.X R17, R39, 0x1, R80.reuse, P1 ;  /* 0x0000000127117824 */ /* 0x100fe200008e0650 */
[----:B------:R-:W-:Y:S02]  /*ea30*/  IADD3.X R39, PT, PT, R41, R80, RZ, P5, !PT ;  /* 0x0000005029277210 */ /* 0x000fe40002ffe4ff */
[----:B---3--:R-:W-:Y:S02]  /*ea40*/  IADD3 R22, P2, PT, R42, R81, RZ ;  /* 0x000000512a167210 */ /* 0x008fe40007f5e0ff */
[----:B------:R2:W-:Y:S03]  /*ea50*/  STL.64 [R1+0xbd8], R16 ;  /* 0x000bd81001007387 */ /* 0x0005e60000100a00 */
[----:B------:R-:W-:-:S05]  /*ea60*/  IMAD.X R23, R43, 0x1, R80, P2 ;  /* 0x000000012b177824 */ /* 0x000fca00010e0650 */
[----:B------:R3:W-:Y:S01]  /*ea70*/  STL.64 [R1+0xc28], R22 ;  /* 0x000c281601007387 */ /* 0x0007e20000100a00 */
[----:B--2---:R-:W-:Y:S01]  /*ea80*/  IADD3 R16, P6, PT, R36, R81, RZ ;  /* 0x0000005124107210 */ /* 0x004fe20007fde0ff */
[----:B------:R-:W-:-:S04]  /*ea90*/  IMAD.MOV.U32 R36, RZ, RZ, R18 ;  /* 0x000000ffff247224 */ /* 0x000fc800078e0012 */
[----:B------:R-:W-:Y:S02]  /*eaa0*/  IMAD.X R17, R37, 0x1, R80, P6 ;  /* 0x0000000125117824 */ /* 0x000fe400030e0650 */
[----:B------:R-:W-:Y:S01]  /*eab0*/  IMAD.MOV.U32 R37, RZ, RZ, R19 ;  /* 0x000000ffff257224 */ /* 0x000fe200078e0013 */
[-C--:B---3--:R-:W-:Y:S02]  /*eac0*/  IADD3 R22, P1, PT, R28, R81.reuse, RZ ;  /* 0x000000511c167210 */ /* 0x088fe40007f3e0ff */
[----:B------:R2:W-:Y:S02]  /*ead0*/  STL.64 [R1+0xca0], R16 ;  /* 0x000ca01001007387 */ /* 0x0005e40000100a00 */
[----:B------:R-:W-:Y:S02]  /*eae0*/  IADD3.X R23, PT, PT, R29, R80, RZ, P1, !PT ;  /* 0x000000501d177210 */ /* 0x000fe40000ffe4ff */
[----:B------:R-:W-:Y:S01]  /*eaf0*/  STL.64 [R1+0xc68], R38 ;  /* 0x000c682601007387 */ /* 0x000fe20000100a00 */
[----:B------:R-:W-:-:S03]  /*eb00*/  IADD3 R18, P6, PT, R20, R81, RZ ;  /* 0x0000005114127210 */ /* 0x000fc60007fde0ff */
[----:B------:R3:W-:Y:S01]  /*eb10*/  STL.64 [R1+0xbd0], R22 ;  /* 0x000bd01601007387 */ /* 0x0007e20000100a00 */
[----:B--2---:R-:W-:Y:S01]  /*eb20*/  IMAD.MOV.U32 R16, RZ, RZ, R12 ;  /* 0x000000ffff107224 */ /* 0x004fe200078e000c */
[-C--:B------:R-:W-:Y:S01]  /*eb30*/  IADD3 R12, P2, PT, R26, R81.reuse, RZ ;  /* 0x000000511a0c7210 */ /* 0x080fe20007f5e0ff */
[----:B------:R-:W-:Y:S01]  /*eb40*/  IMAD.MOV.U32 R17, RZ, RZ, R13 ;  /* 0x000000ffff117224 */ /* 0x000fe200078e000d */
[----:B------:R-:W-:-:S03]  /*eb50*/  IADD3 R28, P5, PT, R32, R81, RZ ;  /* 0x00000051201c7210 */ /* 0x000fc60007fbe0ff */
[----:B------:R-:W-:Y:S02]  /*eb60*/  IMAD.X R13, R27, 0x1, R80, P2 ;  /* 0x000000011b0d7824 */ /* 0x000fe400010e0650 */
[----:B---3--:R-:W-:Y:S01]  /*eb70*/  IMAD.MOV.U32 R22, RZ, RZ, R10 ;  /* 0x000000ffff167224 */ /* 0x008fe200078e000a */
[----:B------:R-:W-:Y:S02]  /*eb80*/  MOV R23, R11 ;  /* 0x0000000b00177202 */ /* 0x000fe40000000f00 */
[----:B------:R-:W2:Y:S01]  /*eb90*/  LDL.LU.64 R10, [R1+0x7f8] ;  /* 0x0007f800010a7983 */ /* 0x000ea20000300a00 */
[----:B------:R-:W-:-:S03]  /*eba0*/  IMAD.X R19, R21, 0x1, R80, P6 ;  /* 0x0000000115137824 */ /* 0x000fc600030e0650 */
[----:B------:R-:W3:Y:S01]  /*ebb0*/  LDL.LU.64 R26, [R1+0x7f0] ;  /* 0x0007f000011a7983 */ /* 0x000ee20000300a00 */
[----:B------:R-:W-:-:S03]  /*ebc0*/  IMAD.X R29, R33, 0x1, R80, P5 ;  /* 0x00000001211d7824 */ /* 0x000fc600028e0650 */
[----:B------:R4:W-:Y:S04]  /*ebd0*/  STL.64 [R1+0xc20], R12 ;  /* 0x000c200c01007387 */ /* 0x0009e80000100a00 */
[----:B------:R5:W-:Y:S04]  /*ebe0*/  STL.64 [R1+0xc98], R18 ;  /* 0x000c981201007387 */ /* 0x000be80000100a00 */
[----:B------:R-:W-:Y:S01]  /*ebf0*/  STL.64 [R1+0xc60], R28 ;  /* 0x000c601c01007387 */ /* 0x000fe20000100a00 */
[----:B----4-:R-:W-:-:S03]  /*ec00*/  IADD3 R12, P1, PT, R14, R81, RZ ;  /* 0x000000510e0c7210 */ /* 0x010fc60007f3e0ff */
[----:B------:R-:W4:Y:S01]  /*ec10*/  LDL.LU.64 R20, [R1+0x808] ;  /* 0x0008080001147983 */ /* 0x000f220000300a00 */
[----:B------:R-:W-:Y:S02]  /*ec20*/  IADD3.X R13, PT, PT, R15, R80, RZ, P1, !PT ;  /* 0x000000500f0d7210 */ /* 0x000fe40000ffe4ff */
[----:B-----5:R-:W-:-:S03]  /*ec30*/  IADD3 R18, P2, PT, R34, R81, RZ ;  /* 0x0000005122127210 */ /* 0x020fc60007f5e0ff */
[----:B------:R5:W-:Y:S02]  /*ec40*/  STL.64 [R1+0xbc8], R12 ;  /* 0x000bc80c01007387 */ /* 0x000be40000100a00 */
[----:B------:R-:W-:Y:S02]  /*ec50*/  IMAD.X R19, R35, 0x1, R80, P2 ;  /* 0x0000000123137824 */ /* 0x000fe400010e0650 */
[----:B-----5:R-:W5:Y:S04]  /*ec60*/  LDL.LU.64 R12, [R1+0x7e8] ;  /* 0x0007e800010c7983 */ /* 0x020f680000300a00 */
[----:B------:R-:W5:Y:S04]  /*ec70*/  LDL.LU.64 R32, [R1+0x7d8] ;  /* 0x0007d80001207983 */ /* 0x000f680000300a00 */
[----:B------:R1:W-:Y:S01]  /*ec80*/  STL.64 [R1+0xc18], R18 ;  /* 0x000c181201007387 */ /* 0x0003e20000100a00 */
[----:B------:R-:W-:-:S02]  /*ec90*/  IADD3 R28, P1, PT, R30, R81, RZ ;  /* 0x000000511e1c7210 */ /* 0x000fc40007f3e0ff */
[----:B------:R-:W-:Y:S01]  /*eca0*/  IADD3 R14, P5, PT, R24, R81, RZ ;  /* 0x00000051180e7210 */ /* 0x000fe20007fbe0ff */
[----:B-1----:R-:W5:Y:S02]  /*ecb0*/  LDL.LU.64 R18, [R1+0x7d0] ;  /* 0x0007d00001127983 */ /* 0x002f640000300a00 */
[--C-:B------:R-:W-:Y:S02]  /*ecc0*/  IMAD.X R29, R31, 0x1, R80.reuse, P1 ;  /* 0x000000011f1d7824 */ /* 0x100fe400008e0650 */
[----:B------:R-:W-:-:S03]  /*ecd0*/  IMAD.X R15, R25, 0x1, R80, P5 ;  /* 0x00000001190f7824 */ /* 0x000fc600028e0650 */
[----:B------:R1:W-:Y:S04]  /*ece0*/  STL.64 [R1+0xc58], R28 ;  /* 0x000c581c01007387 */ /* 0x0003e80000100a00 */
[----:B------:R-:W5:Y:S04]  /*ecf0*/  LDL.LU.64 R30, [R1+0x7c0] ;  /* 0x0007c000011e7983 */ /* 0x000f680000300a00 */
[----:B------:R1:W-:Y:S04]  /*ed00*/  STL.64 [R1+0xc90], R14 ;  /* 0x000c900e01007387 */ /* 0x0003e80000100a00 */
[----:B-1----:R-:W5:Y:S04]  /*ed10*/  LDL.LU.64 R28, [R1+0x7b8] ;  /* 0x0007b800011c7983 */ /* 0x002f680000300a00 */
[----:B------:R-:W5:Y:S01]  /*ed20*/  LDL.LU.64 R24, [R1+0x7a8] ;  /* 0x0007a80001187983 */ /* 0x000f620000300a00 */
[----:B------:R-:W-:-:S05]  /*ed30*/  IADD3 R14, P1, PT, R16, R81, RZ ;  /* 0x00000051100e7210 */ /* 0x000fca0007f3e0ff */
[----:B------:R-:W-:Y:S02]  /*ed40*/  IMAD.X R15, R17, 0x1, R80, P1 ;  /* 0x00000001110f7824 */ /* 0x000fe400008e0650 */
[----:B------:R-:W5:Y:S04]  /*ed50*/  LDL.LU.64 R16, [R1+0x7a0] ;  /* 0x0007a00001107983 */ /* 0x000f680000300a00 */
[----:B------:R1:W-:Y:S01]  /*ed60*/  STL.64 [R1+0xbc0], R14 ;  /* 0x000bc00e01007387 */ /* 0x0003e20000100a00 */
[-C--:B------:R-:W-:Y:S02]  /*ed70*/  IADD3 R34, P2, PT, R36, R81.reuse, RZ ;  /* 0x0000005124227210 */ /* 0x080fe40007f5e0ff */
[----:B-1----:R-:W-:-:S03]  /*ed80*/  IADD3 R14, P5, PT, R22, R81, RZ ;  /* 0x00000051160e7210 */ /* 0x002fc60007fbe0ff */
[--C-:B------:R-:W-:Y:S02]  /*ed90*/  IMAD.X R35, R37, 0x1, R80.reuse, P2 ;  /* 0x0000000125237824 */ /* 0x100fe400010e0650 */
[----:B------:R-:W-:Y:S02]  /*eda0*/  IMAD.X R15, R23, 0x1, R80, P5 ;  /* 0x00000001170f7824 */ /* 0x000fe400028e0650 */
[----:B------:R-:W5:Y:S04]  /*edb0*/  LDL.LU.64 R22, [R1+0x798] ;  /* 0x0007980001167983 */ /* 0x000f680000300a00 */
[----:B------:R-:W-:Y:S04]  /*edc0*/  STL.64 [R1+0xbf8], R34 ;  /* 0x000bf82201007387 */ /* 0x000fe80000100a00 */
[----:B------:R1:W-:Y:S04]  /*edd0*/  STL.64 [R1+0xc48], R14 ;  /* 0x000c480e01007387 */ /* 0x0003e80000100a00 */
[----:B-1----:R-:W5:Y:S01]  /*ede0*/  LDL.LU.64 R14, [R1+0x790] ;  /* 0x00079000010e7983 */ /* 0x002f620000300a00 */
[----:B------:R-:W-:-:S04]  /*edf0*/  SHF.R.S32.HI R0, RZ, 0x1f, R2 ;  /* 0x0000001fff007819 */ /* 0x000fc80000011402 */
[C---:B------:R-:W-:Y:S02]  /*ee00*/  SHF.L.U64.HI R0, R2.reuse, 0x2, R0 ;  /* 0x0000000202007819 */ /* 0x040fe40000010200 */
[----:B------:R-:W-:-:S04]  /*ee10*/  SHF.L.U32 R2, R2, 0x2, RZ ;  /* 0x0000000202027819 */ /* 0x000fc800000006ff */
[-C--:B--2---:R-:W-:Y:S02]  /*ee20*/  IADD3 R68, P1, PT, R10, R2.reuse, RZ ;  /* 0x000000020a447210 */ /* 0x084fe40007f3e0ff */
[----:B---3--:R-:W-:Y:S02]  /*ee30*/  IADD3 R70, P2, PT, R26, R2, RZ ;  /* 0x000000021a467210 */ /* 0x008fe40007f5e0ff */
[----:B------:R-:W-:Y:S02]  /*ee40*/  IADD3.X R69, PT, PT, R11, R0, RZ, P1, !PT ;  /* 0x000000000b457210 */ /* 0x000fe40000ffe4ff */
[----:B------:R-:W2:Y:S01]  /*ee50*/  LDL.LU.64 R10, [R1+0x788] ;  /* 0x00078800010a7983 */ /* 0x000ea20000300a00 */
[----:B------:R-:W-:-:S03]  /*ee60*/  IMAD.X R71, R27, 0x1, R0, P2 ;  /* 0x000000011b477824 */ /* 0x000fc600010e0600 */
[----:B------:R-:W3:Y:S04]  /*ee70*/  LDL.LU.64 R34, [R1+0x780] ;  /* 0x0007800001227983 */ /* 0x000ee80000300a00 */
[----:B------:R-:W3:Y:S01]  /*ee80*/  LDL.LU.64 R26, [R1+0x778] ;  /* 0x00077800011a7983 */ /* 0x000ee20000300a00 */
[----:B----4-:R-:W-:-:S05]  /*ee90*/  IADD3 R72, P1, PT, R20, R2, RZ ;  /* 0x0000000214487210 */ /* 0x010fca0007f3e0ff */
[----:B------:R-:W-:Y:S01]  /*eea0*/  IMAD.X R73, R21, 0x1, R0, P1 ;  /* 0x0000000115497824 */ /* 0x000fe200008e0600 */
[----:B-----5:R-:W-:-:S05]  /*eeb0*/  IADD3 R74, P2, PT, R12, R2, RZ ;  /* 0x000000020c4a7210 */ /* 0x020fca0007f5e0ff */
[----:B------:R-:W-:Y:S02]  /*eec0*/  IMAD.X R75, R13, 0x1, R0, P2 ;  /* 0x000000010d4b7824 */ /* 0x000fe400010e0600 */
[----:B------:R-:W4:Y:S04]  /*eed0*/  LDL.LU.64 R12, [R1+0x770] ;  /* 0x00077000010c7983 */ /* 0x000f280000300a00 */
[----:B------:R-:W5:Y:S01]  /*eee0*/  LDL.LU.64 R20, [R1+0x768] ;  /* 0x0007680001147983 */ /* 0x000f620000300a00 */
[----:B------:R-:W-:-:S05]  /*eef0*/  IADD3 R78, P1, PT, R18, R2, RZ ;  /* 0x00000002124e7210 */ /* 0x000fca0007f3e0ff */
[--C-:B------:R-:W-:Y:S02]  /*ef00*/  IMAD.X R79, R19, 0x1, R0.reuse, P1 ;  /* 0x00000001134f7824 */ /* 0x100fe400008e0600 */
[----:B------:R-:W5:Y:S01]  /*ef10*/  LDL.LU.64 R18, [R1+0x760] ;  /* 0x0007600001127983 */ /* 0x000f620000300a00 */
[-C--:B------:R-:W-:Y:S02]  /*ef20*/  IADD3 R76, P5, PT, R32, R2.reuse, RZ ;  /* 0x00000002204c7210 */ /* 0x080fe40007fbe0ff */
[----:B------:R-:W-:Y:S02]  /*ef30*/  IADD3 R120, P2, PT, R30, R2, RZ ;  /* 0x000000021e787210 */ /* 0x000fe40007f5e0ff */
[----:B------:R-:W-:Y:S02]  /*ef40*/  IADD3.X R77, PT, PT, R33, R0, RZ, P5, !PT ;  /* 0x00000000214d7210 */ /* 0x000fe40002ffe4ff */
[----:B------:R-:W5:Y:S01]  /*ef50*/  LDL.LU.64 R32, [R1+0x758] ;  /* 0x0007580001207983 */ /* 0x000f620000300a00 */
[----:B------:R-:W-:-:S03]  /*ef60*/  IMAD.X R121, R31, 0x1, R0, P2 ;  /* 0x000000011f797824 */ /* 0x000fc600010e0600 */
[----:B------:R-:W5:Y:S01]  /*ef70*/  LDL.LU.64 R30, [R1+0x750] ;  /* 0x00075000011e7983 */ /* 0x000f620000300a00 */
[----:B------:R-:W-:-:S04]  /*ef80*/  IADD3 R124, P5, PT, R24, R2, RZ ;  /* 0x00000002187c7210 */ /* 0x000fc80007fbe0ff */
[----:B------:R-:W-:Y:S02]  /*ef90*/  IADD3.X R125, PT, PT, R25, R0, RZ, P5, !PT ;  /* 0x00000000197d7210 */ /* 0x000fe40002ffe4ff */
[----:B------:R-:W5:Y:S01]  /*efa0*/  LDL.LU.64 R24, [R1+0x748] ;  /* 0x0007480001187983 */ /* 0x000f620000300a00 */
[----:B------:R-:W-:-:S05]  /*efb0*/  IADD3 R126, P2, PT, R16, R2, RZ ;  /* 0x00000002107e7210 */ /* 0x000fca0007f5e0ff */
[----:B------:R-:W-:Y:S02]  /*efc0*/  IMAD.X R127, R17, 0x1, R0, P2 ;  /* 0x00000001117f7824 */ /* 0x000fe400010e0600 */
        /* <DEDUP_REMOVED lines=8> */
[--C-:B------:R-:W-:Y:S02]  /*f050*/  IMAD.X R149, R15, 0x1, R0.reuse, P2 ;  /* 0x000000010f957824 */ /* 0x100fe400010e0600 */
[----:B------:R-:W5:Y:S01]  /*f060*/  LDL.LU.64 R14, [R1+0x728] ;  /* 0x00072800010e7983 */ /* 0x000f620000300a00 */
[-C--:B--2---:R-:W-:Y:S02]  /*f070*/  IADD3 R152, P5, PT, R10, R2.reuse, RZ ;  /* 0x000000020a987210 */ /* 0x084fe40007fbe0ff */
[----:B---3--:R-:W-:Y:S02]  /*f080*/  IADD3 R156, P1, PT, R34, R2, RZ ;  /* 0x00000002229c7210 */ /* 0x008fe40007f3e0ff */
[----:B------:R-:W-:Y:S02]  /*f090*/  IADD3.X R153, PT, PT, R11, R0, RZ, P5, !PT ;  /* 0x000000000b997210 */ /* 0x000fe40002ffe4ff */
[-C--:B------:R-:W-:Y:S01]  /*f0a0*/  IADD3 R160, P2, PT, R26, R2.reuse, RZ ;  /* 0x000000021aa07210 */ /* 0x080fe20007f5e0ff */
[--C-:B------:R-:W-:Y:S01]  /*f0b0*/  IMAD.X R157, R35, 0x1, R0.reuse, P1 ;  /* 0x00000001239d7824 */ /* 0x100fe200008e0600 */
[----:B------:R-:W2:Y:S03]  /*f0c0*/  LDL.LU.64 R10, [R1+0x718] ;  /* 0x00071800010a7983 */ /* 0x000ea60000300a00 */
[----:B------:R-:W-:Y:S01]  /*f0d0*/  IMAD.X R161, R27, 0x1, R0, P2 ;  /* 0x000000011ba17824 */ /* 0x000fe200010e0600 */
[----:B----4-:R-:W-:-:S02]  /*f0e0*/  IADD3 R164, P1, PT, R12, R2, RZ ;  /* 0x000000020ca47210 */ /* 0x010fc40007f3e0ff */
[----:B-----5:R-:W-:-:S03]  /*f0f0*/  IADD3 R168, P5, PT, R20, R2, RZ ;  /* 0x0000000214a87210 */ /* 0x020fc60007fbe0ff */
[----:B------:R-:W-:Y:S02]  /*f100*/  IMAD.X R165, R13, 0x1, R0, P1 ;  /* 0x000000010da57824 */ /* 0x000fe400008e0600 */
[----:B------:R-:W3:Y:S01]  /*f110*/  LDL.LU.64 R12, [R1+0x710] ;  /* 0x00071000010c7983 */ /* 0x000ee20000300a00 */
[----:B------:R-:W-:-:S03]  /*f120*/  IADD3.X R169, PT, PT, R21, R0, RZ, P5, !PT ;  /* 0x0000000015a97210 */ /* 0x000fc60002ffe4ff */
[----:B------:R-:W4:Y:S04]  /*f130*/  LDL.LU.64 R26, [R1+0x708] ;  /* 0x00070800011a7983 */ /* 0x000f280000300a00 */
[----:B------:R-:W5:Y:S01]  /*f140*/  LDL.LU.64 R20, [R1+0x700] ;  /* 0x0007000001147983 */ /* 0x000f620000300a00 */
[----:B------:R-:W-:-:S05]  /*f150*/  IADD3 R172, P2, PT, R18, R2, RZ ;  /* 0x0000000212ac7210 */ /* 0x000fca0007f5e0ff */
[----:B------:R-:W-:Y:S02]  /*f160*/  IMAD.X R173, R19, 0x1, R0, P2 ;  /* 0x0000000113ad7824 */ /* 0x000fe400010e0600 */
[----:B------:R-:W5:Y:S04]  /*f170*/  LDL.LU.64 R18, [R1+0x6f8] ;  /* 0x0006f80001127983 */ /* 0x000f680000300a00 */
[----:B------:R-:W5:Y:S01]  /*f180*/  LDL.LU.64 R38, [R1+0x6f0] ;  /* 0x0006f00001267983 */ /* 0x000f620000300a00 */
[----:B------:R-:W-:-:S03]  /*f190*/  IADD3 R176, P1, PT, R32, R2, RZ ;  /* 0x0000000220b07210 */ /* 0x000fc60007f3e0ff */
[----:B------:R-:W5:Y:S01]  /*f1a0*/  LDL.LU.64 R36, [R1+0x6e8] ;  /* 0x0006e80001247983 */ /* 0x000f620000300a00 */
[----:B------:R-:W-:Y:S01]  /*f1b0*/  IADD3 R184, P5, PT, R24, R2, RZ ;  /* 0x0000000218b87210 */ /* 0x000fe20007fbe0ff */
[----:B------:R-:W-:-:S03]  /*f1c0*/  IMAD.X R177, R33, 0x1, R0, P1 ;  /* 0x0000000121b17824 */ /* 0x000fc600008e0600 */
[----:B------:R-:W-:Y:S02]  /*f1d0*/  IADD3.X R185, PT, PT, R25, R0, RZ, P5, !PT ;  /* 0x0000000019b97210 */ /* 0x000fe40002ffe4ff */
[----:B------:R-:W5:Y:S01]  /*f1e0*/  LDL.LU.64 R24, [R1+0x6e0] ;  /* 0x0006e00001187983 */ /* 0x000f620000300a00 */
[----:B------:R-:W-:-:S05]  /*f1f0*/  IADD3 R188, P1, PT, R16, R2, RZ ;  /* 0x0000000210bc7210 */ /* 0x000fca0007f3e0ff */
[----:B------:R-:W-:Y:S02]  /*f200*/  IMAD.X R189, R17, 0x1, R0, P1 ;  /* 0x0000000111bd7824 */ /* 0x000fe400008e0600 */
[----:B------:R-:W5:Y:S01]  /*f210*/  LDL.LU.64 R16, [R1+0x6d8] ;  /* 0x0006d80001107983 */ /* 0x000f620000300a00 */
[----:B------:R-:W-:-:S03]  /*f220*/  IADD3 R180, P2, PT, R30, R2, RZ ;  /* 0x000000021eb47210 */ /* 0x000fc60007f5e0ff */
[----:B------:R-:W5:Y:S02]  /*f230*/  LDL.LU.64 R32, [R1+0x6d0] ;  /* 0x0006d00001207983 */ /* 0x000f640000300a00 */
[----:B------:R-:W-:Y:S01]  /*f240*/  IMAD.X R181, R31, 0x1, R0, P2 ;  /* 0x000000011fb57824 */ /* 0x000fe200010e0600 */
[----:B------:R-:W-:-:S05]  /*f250*/  IADD3 R192, P2, PT, R28, R2, RZ ;  /* 0x000000021cc07210 */ /* 0x000fca0007f5e0ff */
[----:B------:R-:W-:Y:S02]  /*f260*/  IMAD.X R193, R29, 0x1, R0, P2 ;  /* 0x000000011dc17824 */ /* 0x000fe400010e0600 */
[----:B------:R-:W5:Y:S01]  /*f270*/  LDL.LU.64 R28, [R1+0x6c8] ;  /* 0x0006c800011c7983 */ /* 0x000f620000300a00 */
[----:B------:R-:W-:-:S05]  /*f280*/  IADD3 R196, P1, PT, R22, R2, RZ ;  /* 0x0000000216c47210 */ /* 0x000fca0007f3e0ff */
[----:B------:R-:W-:Y:S02]  /*f290*/  IMAD.X R197, R23, 0x1, R0, P1 ;  /* 0x0000000117c57824 */ /* 0x000fe400008e0600 */
[----:B------:R-:W5:Y:S01]  /*f2a0*/  LDL.LU.64 R22, [R1+0x6c0] ;  /* 0x0006c00001167983 */ /* 0x000f620000300a00 */
[----:B------:R-:W-:-:S04]  /*f2b0*/  IADD3 R200, P5, PT, R14, R2, RZ ;  /* 0x000000020ec87210 */ /* 0x000fc80007fbe0ff */
[----:B------:R-:W-:Y:S02]  /*f2c0*/  IADD3.X R201, PT, PT, R15, R0, RZ, P5, !PT ;  /* 0x000000000fc97210 */ /* 0x000fe40002ffe4ff */
[----:B------:R-:W5:Y:S04]  /*f2d0*/  LDL.LU.64 R14, [R1+0x6b8] ;  /* 0x0006b800010e7983 */ /* 0x000f680000300a00 */
[----:B------:R-:W5:Y:S04]  /*f2e0*/  LDL.LU.64 R34, [R1+0x6b0] ;  /* 0x0006b00001227983 */ /* 0x000f680000300a00 */
[----:B------:R-:W5:Y:S01]  /*f2f0*/  LDL.LU.64 R30, [R1+0x6a8] ;  /* 0x0006a800011e7983 */ /* 0x000f620000300a00 */
[----:B--2---:R-:W-:-:S05]  /*f300*/  IADD3 R204, P2, PT, R10, R2, RZ ;  /* 0x000000020acc7210 */ /* 0x004fca0007f5e0ff */
[----:B------:R-:W-:Y:S01]  /*f310*/  IMAD.X R205, R11, 0x1, R0, P2 ;  /* 0x000000010bcd7824 */ /* 0x000fe200010e0600 */
[-C--:B---3--:R-:W-:Y:S02]  /*f320*/  IADD3 R208, P1, PT, R12, R2.reuse, RZ ;  /* 0x000000020cd07210 */ /* 0x088fe40007f3e0ff */
[-C--:B----4-:R-:W-:Y:S02]  /*f330*/  IADD3 R212, P2, PT, R26, R2.reuse, RZ ;  /* 0x000000021ad47210 */ /* 0x090fe40007f5e0ff */
[----:B-----5:R-:W-:-:S04]  /*f340*/  IADD3 R10, P5, PT, R20, R2, RZ ;  /* 0x00000002140a7210 */ /* 0x020fc80007fbe0ff */
[----:B------:R-:W-:Y:S01]  /*f350*/  IADD3.X R11, PT, PT, R21, R0, RZ, P5, !PT ;  /* 0x00000000150b7210 */ /* 0x000fe20002ffe4ff */
[--C-:B------:R-:W-:Y:S01]  /*f360*/  IMAD.X R209, R13, 0x1, R0.reuse, P1 ;  /* 0x000000010dd17824 */ /* 0x100fe200008e0600 */
[----:B------:R-:W2:Y:S01]  /*f370*/  LDL.LU.64 R20, [R1+0x6a0] ;  /* 0x0006a00001147983 */ /* 0x000ea20000300a00 */
[----:B------:R-:W-:-:S03]  /*f380*/  IMAD.X R213, R27, 0x1, R0, P2 ;  /* 0x000000011bd57824 */ /* 0x000fc600010e0600 */
[----:B------:R1:W-:Y:S01]  /*f390*/  STL.64 [R1+0x128], R10 ;  /* 0x0001280a01007387 */ /* 0x0003e20000100a00 */
[----:B------:R-:W-:-:S03]  /*f3a0*/  IADD3 R12, P1, PT, R18, R2, RZ ;  /* 0x00000002120c7210 */ /* 0x000fc60007f3e0ff */
[----:B------:R-:W3:Y:S02]  /*f3b0*/  LDL.LU.64 R26, [R1+0x698] ;  /* 0x00069800011a7983 */ /* 0x000ee40000300a00 */
[----:B------:R-:W-:Y:S01]  /*f3c0*/  IMAD.X R13, R19, 0x1, R0, P1 ;  /* 0x00000001130d7824 */ /* 0x000fe200008e0600 */
[----:B-1----:R-:W-:-:S04]  /*f3d0*/  IADD3 R10, P2, PT, R38, R2, RZ ;  /* 0x00000002260a7210 */ /* 0x002fc80007f5e0ff */
[----:B------:R1:W-:Y:S01]  /*f3e0*/  STL.64 [R1+0x148], R12 ;  /* 0x0001480c01007387 */ /* 0x0003e20000100a00 */
[----:B------:R-:W-:Y:S01]  /*f3f0*/  IMAD.X R11, R39, 0x1, R0, P2 ;  /* 0x00000001270b7824 */ /* 0x000fe200010e0600 */
[----:B------:R-:W-:-:S04]  /*f400*/  IADD3 R18, P1, PT, R36, R2, RZ ;  /* 0x0000000224127210 */ /* 0x000fc80007f3e0ff */
[----:B------:R4:W-:Y:S04]  /*f410*/  STL.64 [R1+0x158], R10 ;  /* 0x0001580a01007387 */ /* 0x0009e80000100a00 */
[----:B------:R-:W5:Y:S01]  /*f420*/  LDL.LU.64 R38, [R1+0x690] ;  /* 0x0006900001267983 */ /* 0x000f620000300a00 */
[----:B-1----:R-:W-:Y:S01]  /*f430*/  IADD3 R12, P5, PT, R24, R2, RZ ;  /* 0x00000002180c7210 */ /* 0x002fe20007fbe0ff */
[----:B------:R-:W-:Y:S02]  /*f440*/  IMAD.X R19, R37, 0x1, R0, P1 ;  /* 0x0000000125137824 */ /* 0x000fe400008e0600 */
[----:B------:R-:W5:Y:S01]  /*f450*/  LDL.LU.64 R36, [R1+0x2e8] ;  /* 0x0002e80001247983 */ /* 0x000f620000300a00 */
[----:B------:R-:W-:-:S03]  /*f460*/  IADD3.X R13, PT, PT, R25, R0, RZ, P5, !PT ;  /* 0x00000000190d7210 */ /* 0x000fc60002ffe4ff */
[----:B------:R1:W-:Y:S01]  /*f470*/  STL.64 [R1+0x168], R18 ;  /* 0x0001681201007387 */ /* 0x0003e20000100a00 */
[----:B----4-:R-:W-:-:S05]  /*f480*/  IADD3 R10, P2, PT, R16, R2, RZ ;  /* 0x00000002100a7210 */ /* 0x010fca0007f5e0ff */
[----:B------:R-:W-:Y:S01]  /*f490*/  IMAD.X R11, R17, 0x1, R0, P2 ;  /* 0x00000001110b7824 */ /* 0x000fe200010e0600 */
[----:B-1----:R-:W4:Y:S04]  /*f4a0*/  LDL.LU.64 R18, [R1+0x2f8] ;  /* 0x0002f80001127983 */ /* 0x002f280000300a00 */
[----:B------:R1:W-:Y:S04]  /*f4b0*/  STL.64 [R1+0x178], R12 ;  /* 0x0001780c01007387 */ /* 0x0003e80000100a00 */
[----:B------:R-:W4:Y:S01]  /*f4c0*/  LDL.LU.64 R16, [R1+0x300] ;  /* 0x0003000001107983 */ /* 0x000f220000300a00 */
[----:B-1----:R-:W-:-:S03]  /*f4d0*/  IADD3 R12, P1, PT, R32, R2, RZ ;  /* 0x00000002200c7210 */ /* 0x002fc60007f3e0ff */
[----:B------:R1:W-:Y:S02]  /*f4e0*/  STL.64 [R1+0x188], R10 ;  /* 0x0001880a01007387 */ /* 0x0003e40000100a00 */
[----:B------:R-:W-:-:S05]  /*f4f0*/  IMAD.X R13, R33, 0x1, R0, P1 ;  /* 0x00000001210d7824 */ /* 0x000fca00008e0600 */
[----:B------:R1:W-:Y:S04]  /*f500*/  STL.64 [R1+0x1a0], R12 ;  /* 0x0001a00c01007387 */ /* 0x0003e80000100a00 */
[----:B------:R-:W4:Y:S01]  /*f510*/  LDL.LU.64 R32, [R1+0x310] ;  /* 0x0003100001207983 */ /* 0x000f220000300a00 */
[-C--:B------:R-:W-:Y:S02]  /*f520*/  IADD3 R24, P2, PT, R28, R2.reuse, RZ ;  /* 0x000000021c187210 */ /* 0x080fe40007f5e0ff */
[----:B-1----:R-:W-:-:S03]  /*f530*/  IADD3 R10, P5, PT, R22, R2, RZ ;  /* 0x00000002160a7210 */ /* 0x002fc60007fbe0ff */
[----:B------:R-:W-:Y:S01]  /*f540*/  IMAD.X R25, R29, 0x1, R0, P2 ;  /* 0x000000011d197824 */ /* 0x000fe200010e0600 */
[----:B------:R-:W-:Y:S01]  /*f550*/  IADD3.X R11, PT, PT, R23, R0, RZ, P5, !PT ;  /* 0x00000000170b7210 */ /* 0x000fe20002ffe4ff */
[----:B------:R-:W4:Y:S01]  /*f560*/  LDL.LU.64 R28, [R1+0x318] ;  /* 0x00031800011c7983 */ /* 0x000f220000300a00 */
[----:B------:R-:W-:-:S03]  /*f570*/  IADD3 R12, P1, PT, R14, R2, RZ ;  /* 0x000000020e0c7210 */ /* 0x000fc60007f3e0ff */
[----:B------:R1:W-:Y:S02]  /*f580*/  STL.64 [R1+0x1b0], R24 ;  /* 0x0001b01801007387 */ /* 0x0003e40000100a00 */
[----:B------:R-:W-:Y:S01]  /*f590*/  IMAD.X R13, R15, 0x1, R0, P1 ;  /* 0x000000010f0d7824 */ /* 0x000fe200008e0600 */
[-C--:B------:R-:W-:Y:S01]  /*f5a0*/  IADD3 R22, P1, PT, R30, R2.reuse, RZ ;  /* 0x000000021e167210 */ /* 0x080fe20007f3e0ff */
[----:B-1----:R-:W4:Y:S04]  /*f5b0*/  LDL.LU.64 R24, [R1+0x350] ;  /* 0x0003500001187983 */ /* 0x002f280000300a00 */
[----:B------:R1:W-:Y:S04]  /*f5c0*/  STL.64 [R1+0x1c0], R10 ;  /* 0x0001c00a01007387 */ /* 0x0003e80000100a00 */
[----:B------:R-:W4:Y:S01]  /*f5d0*/  LDL.LU.64 R14, [R1+0x360] ;  /* 0x00036000010e7983 */ /* 0x000f220000300a00 */
[----:B-1----:R-:W-:-:S03]  /*f5e0*/  IADD3 R10, P2, PT, R34, R2, RZ ;  /* 0x00000002220a7210 */ /* 0x002fc60007f5e0ff */
[----:B------:R-:W-:Y:S02]  /*f5f0*/  STL.64 [R1+0x1d0], R12 ;  /* 0x0001d00c01007387 */ /* 0x000fe40000100a00 */
[--C-:B------:R-:W-:Y:S02]  /*f600*/  IMAD.X R11, R35, 0x1, R0.reuse, P2 ;  /* 0x00000001230b7824 */ /* 0x100fe400010e0600 */
[----:B------:R-:W4:Y:S01]  /*f610*/  LDL.LU.64 R34, [R1+0x368] ;  /* 0x0003680001227983 */ /* 0x000f220000300a00 */
[----:B------:R-:W-:-:S03]  /*f620*/  IMAD.X R23, R31, 0x1, R0, P1 ;  /* 0x000000011f177824 */ /* 0x000fc600008e0600 */
[----:B------:R-:W-:Y:S04]  /*f630*/  STL.64 [R1+0x1e0], R10 ;  /* 0x0001e00a01007387 */ /* 0x000fe80000100a00 */
[----:B------:R-:W4:Y:S04]  /*f640*/  LDL.LU.64 R30, [R1+0x378] ;  /* 0x00037800011e7983 */ /* 0x000f280000300a00 */
[----:B------:R1:W-:Y:S04]  /*f650*/  STL.64 [R1+0x1f0], R22 ;  /* 0x0001f01601007387 */ /* 0x0003e80000100a00 */
[----:B-1----:R-:W4:Y:S01]  /*f660*/  LDL.LU.64 R22, [R1+0x388] ;  /* 0x0003880001167983 */ /* 0x002f220000300a00 */
[----:B--2---:R-:W-:-:S04]  /*f670*/  IADD3 R12, P5, PT, R20, R2, RZ ;  /* 0x00000002140c7210 */ /* 0x004fc80007fbe0ff */
[----:B------:R-:W-:Y:S02]  /*f680*/  IADD3.X R13, PT, PT, R21, R0, RZ, P5, !PT ;  /* 0x00000000150d7210 */ /* 0x000fe40002ffe4ff */
[----:B---3--:R-:W-:-:S03]  /*f690*/  IADD3 R10, P2, PT, R26, R2, RZ ;  /* 0x000000021a0a7210 */ /* 0x008fc60007f5e0ff */
[----:B------:R5:W-:Y:S02]  /*f6a0*/  STL.64 [R1+0x200], R12 ;  /* 0x0002000c01007387 */ /* 0x000be40000100a00 */
[----:B------:R-:W-:Y:S02]  /*f6b0*/  IMAD.X R11, R27, 0x1, R0, P2 ;  /* 0x000000011b0b7824 */ /* 0x000fe400010e0600 */
[----:B------:R-:W2:Y:S04]  /*f6c0*/  LDL.LU.64 R20, [R1+0x398] ;  /* 0x0003980001147983 */ /* 0x000ea80000300a00 */
[----:B------:R4:W-:Y:S01]  /*f6d0*/  STL.64 [R1+0x210], R10 ;  /* 0x0002100a01007387 */ /* 0x0009e20000100a00 */
[----:B-----5:R-:W-:-:S05]  /*f6e0*/  IADD3 R12, P1, PT, R38, R2, RZ ;  /* 0x00000002260c7210 */ /* 0x020fca0007f3e0ff */
[----:B------:R-:W-:Y:S01]  /*f6f0*/  IMAD.X R13, R39, 0x1, R0, P1 ;  /* 0x00000001270d7824 */ /* 0x000fe200008e0600 */
[----:B------:R-:W-:-:S04]  /*f700*/  IADD3 R26, P2, PT, R36, R2, RZ ;  /* 0x00000002241a7210 */ /* 0x000fc80007f5e0ff */
[----:B------:R1:W-:Y:S04]  /*f710*/  STL.64 [R1+0x220], R12 ;  /* 0x0002200c01007387 */ /* 0x0003e80000100a00 */
[----:B------:R-:W3:Y:S01]  /*f720*/  LDL.LU.64 R38, [R1+0x3a8] ;  /* 0x0003a80001267983 */ /* 0x000ee20000300a00 */
[----:B------:R-:W-:-:S03]  /*f730*/  IMAD.X R27, R37, 0x1, R0, P2 ;  /* 0x00000001251b7824 */ /* 0x000fc600010e0600 */
[----:B------:R-:W5:Y:S01]  /*f740*/  LDL.LU.64 R36, [R1+0x3b8] ;  /* 0x0003b80001247983 */ /* 0x000f620000300a00 */
[----:B----4-:R-:W-:-:S04]  /*f750*/  IADD3 R10, P5, PT, R18, R2, RZ ;  /* 0x00000002120a7210 */ /* 0x010fc80007fbe0ff */
[----:B------:R-:W-:Y:S01]  /*f760*/  IADD3.X R11, PT, PT, R19, R0, RZ, P5, !PT ;  /* 0x00000000130b7210 */ /* 0x000fe20002ffe4ff */
[----:B------:R-:W-:Y:S01]  /*f770*/  STL.64 [R1+0x2e8], R26 ;  /* 0x0002e81a01007387 */ /* 0x000fe20000100a00 */
[----:B-1----:R-:W-:-:S03]  /*f780*/  IADD3 R12, P1, PT, R16, R2, RZ ;  /* 0x00000002100c7210 */ /* 0x002fc60007f3e0ff */
[----:B------:R-:W4:Y:S04]  /*f790*/  LDL.LU.64 R18, [R1+0x3c0] ;  /* 0x0003c00001127983 */ /* 0x000f280000300a00 */
[----:B------:R1:W-:Y:S01]  /*f7a0*/  STL.64 [R1+0x2f8], R10 ;  /* 0x0002f80a01007387 */ /* 0x0003e20000100a00 */
[----:B------:R-:W-:-:S03]  /*f7b0*/  IMAD.X R13, R17, 0x1, R0, P1 ;  /* 0x00000001110d7824 */ /* 0x000fc600008e0600 */
[----:B------:R-:W4:Y:S04]  /*f7c0*/  LDL.LU.64 R16, [R1+0x680] ;  /* 0x0006800001107983 */ /* 0x000f280000300a00 */
[----:B------:R1:W-:Y:S02]  /*f7d0*/  STL.64 [R1+0x300], R12 ;  /* 0x0003000c01007387 */ /* 0x0003e40000100a00 */
[----:B-1----:R-:W-:-:S05]  /*f7e0*/  IADD3 R10, P2, PT, R32, R2, RZ ;  /* 0x00000002200a7210 */ /* 0x002fca0007f5e0ff */
[----:B------:R-:W-:Y:S01]  /*f7f0*/  IMAD.X R11, R33, 0x1, R0, P2 ;  /* 0x00000001210b7824 */ /* 0x000fe200010e0600 */
[----:B------:R-:W-:-:S04]  /*f800*/  IADD3 R26, P1, PT, R28, R2, RZ ;  /* 0x000000021c1a7210 */ /* 0x000fc80007f3e0ff */
[----:B------:R1:W-:Y:S04]  /*f810*/  STL.64 [R1+0x310], R10 ;  /* 0x0003100a01007387 */ /* 0x0003e80000100a00 */
[----:B------:R-:W4:Y:S01]  /*f820*/  LDL.LU.64 R32, [R1+0x678] ;  /* 0x0006780001207983 */ /* 0x000f220000300a00 */
[----:B------:R-:W-:Y:S01]  /*f830*/  IMAD.X R27, R29, 0x1, R0, P1 ;  /* 0x000000011d1b7824 */ /* 0x000fe200008e0600 */
[----:B------:R-:W-:-:S04]  /*f840*/  IADD3 R12, P5, PT, R24, R2, RZ ;  /* 0x00000002180c7210 */ /* 0x000fc80007fbe0ff */
[----:B------:R-:W-:Y:S02]  /*f850*/  IADD3.X R13, PT, PT, R25, R0, RZ, P5, !PT ;  /* 0x00000000190d7210 */ /* 0x000fe40002ffe4ff */
[----:B------:R-:W4:Y:S01]  /*f860*/  LDL.LU.64 R24, [R1+0x670] ;  /* 0x0006700001187983 */ /* 0x000f220000300a00 */
[----:B-1----:R-:W-:-:S03]  /*f870*/  IADD3 R10, P2, PT, R14, R2, RZ ;  /* 0x000000020e0a7210 */ /* 0x002fc60007f5e0ff */
[----:B------:R-:W-:Y:S04]  /*f880*/  STL.64 [R1+0x318], R26 ;  /* 0x0003181a01007387 */ /* 0x000fe80000100a00 */
[----:B------:R-:W4:Y:S01]  /*f890*/  LDL.LU.64 R28, [R1+0x668] ;  /* 0x00066800011c7983 */ /* 0x000f220000300a00 */
[----:B------:R-:W-:-:S03]  /*f8a0*/  IMAD.X R11, R15, 0x1, R0, P2 ;  /* 0x000000010f0b7824 */ /* 0x000fc600010e0600 */
[----:B------:R1:W-:Y:S04]  /*f8b0*/  STL.64 [R1+0x350], R12 ;  /* 0x0003500c01007387 */ /* 0x0003e80000100a00 */
[----:B------:R-:W4:Y:S01]  /*f8c0*/  LDL.LU.64 R14, [R1+0x660] ;  /* 0x00066000010e7983 */ /* 0x000f220000300a00 */
[-C--:B-1----:R-:W-:Y:S02]  /*f8d0*/  IADD3 R12, P1, PT, R34, R2.reuse, RZ ;  /* 0x00000002220c7210 */ /* 0x082fe40007f3e0ff */
[----:B------:R-:W-:Y:S01]  /*f8e0*/  IADD3 R26, P2, PT, R30, R2, RZ ;  /* 0x000000021e1a7210 */ /* 0x000fe20007f5e0ff */
[----:B------:R1:W-:Y:S02]  /*f8f0*/  STL.64 [R1+0x360], R10 ;  /* 0x0003600a01007387 */ /* 0x0003e40000100a00 */
[----:B------:R-:W-:-:S02]  /*f900*/  IMAD.X R13, R35, 0x1, R0, P1 ;  /* 0x00000001230d7824 */ /* 0x000fc400008e0600 */
[----:B------:R-:W4:Y:S01]  /*f910*/  LDL.LU.64 R34, [R1+0x658] ;  /* 0x0006580001227983 */ /* 0x000f220000300a00 */
[----:B------:R-:W-:-:S03]  /*f920*/  IMAD.X R27, R31, 0x1, R0, P2 ;  /* 0x000000011f1b7824 */ /* 0x000fc600010e0600 */
[----:B------:R-:W-:Y:S04]  /*f930*/  STL.64 [R1+0x368], R12 ;  /* 0x0003680c01007387 */ /* 0x000fe80000100a00 */
[----:B------:R1:W-:Y:S04]  /*f940*/  STL.64 [R1+0x378], R26 ;  /* 0x0003781a01007387 */ /* 0x0003e80000100a00 */
[----:B------:R-:W4:Y:S01]  /*f950*/  LDL.LU.64 R30, [R1+0x648] ;  /* 0x00064800011e7983 */ /* 0x000f220000300a00 */
[----:B-1----:R-:W-:-:S04]  /*f960*/  IADD3 R10, P5, PT, R22, R2, RZ ;  /* 0x00000002160a7210 */ /* 0x002fc80007fbe0ff */
[----:B------:R-:W-:-:S05]  /*f970*/  IADD3.X R11, PT, PT, R23, R0, RZ, P5, !PT ;  /* 0x00000000170b7210 */ /* 0x000fca0002ffe4ff */
[----:B------:R3:W-:Y:S04]  /*f980*/  STL.64 [R1+0x388], R10 ;  /* 0x0003880a01007387 */ /* 0x0007e80000100a00 */
[----:B------:R-:W4:Y:S04]  /*f990*/  LDL.LU.64 R26, [R1+0x640] ;  /* 0x00064000011a7983 */ /* 0x000f280000300a00 */
[----:B------:R-:W4:Y:S01]  /*f9a0*/  LDL.LU.64 R22, [R1+0x630] ;  /* 0x0006300001167983 */ /* 0x000f220000300a00 */
[----:B--2---:R-:W-:-:S05]  /*f9b0*/  IADD3 R12, P1, PT, R20, R2, RZ ;  /* 0x00000002140c7210 */ /* 0x004fca0007f3e0ff */
[----:B------:R-:W-:-:S05]  /*f9c0*/  IMAD.X R13, R21, 0x1, R0, P1 ;  /* 0x00000001150d7824 */ /* 0x000fca00008e0600 */
[----:B------:R4:W-:Y:S01]  /*f9d0*/  STL.64 [R1+0x398], R12 ;  /* 0x0003980c01007387 */ /* 0x0009e20000100a00 */
[----:B---3--:R-:W-:-:S05]  /*f9e0*/  IADD3 R10, P2, PT, R38, R2, RZ ;  /* 0x00000002260a7210 */ /* 0x008fca0007f5e0ff */
[----:B------:R-:W-:Y:S01]  /*f9f0*/  IMAD.X R11, R39, 0x1, R0, P2 ;  /* 0x00000001270b7824 */ /* 0x000fe200010e0600 */
[----:B-----5:R-:W-:-:S04]  /*fa00*/  IADD3 R20, P1, PT, R36, R2, RZ ;  /* 0x0000000224147210 */ /* 0x020fc80007f3e0ff */
[----:B------:R1:W-:Y:S01]  /*fa10*/  STL.64 [R1+0x3a8], R10 ;  /* 0x0003a80a01007387 */ /* 0x0003e20000100a00 */
[----:B------:R-:W-:-:S03]  /*fa20*/  IMAD.X R21, R37, 0x1, R0, P1 ;  /* 0x0000000125157824 */ /* 0x000fc600008e0600 */
[----:B------:R-:W2:Y:S01]  /*fa30*/  LDL.LU.64 R38, [R1+0x628] ;  /* 0x0006280001267983 */ /* 0x000ea20000300a00 */
[----:B----4-:R-:W-:-:S03]  /*fa40*/  IADD3 R12, P5, PT, R18, R2, RZ ;  /* 0x00000002120c7210 */ /* 0x010fc60007fbe0ff */
[----:B------:R-:W3:Y:S01]  /*fa50*/  LDL.LU.64 R36, [R1+0x620] ;  /* 0x0006200001247983 */ /* 0x000ee20000300a00 */
[----:B------:R-:W-:-:S03]  /*fa60*/  IADD3.X R13, PT, PT, R19, R0, RZ, P5, !PT ;  /* 0x00000000130d7210 */ /* 0x000fc60002ffe4ff */
[----:B------:R4:W-:Y:S01]  /*fa70*/  STL.64 [R1+0x3b8], R20 ;  /* 0x0003b81401007387 */ /* 0x0009e20000100a00 */
[----:B-1----:R-:W-:-:S03]  /*fa80*/  IADD3 R10, P2, PT, R16, R2, RZ ;  /* 0x00000002100a7210 */ /* 0x002fc60007f5e0ff */
[----:B------:R-:W5:Y:S04]  /*fa90*/  LDL.LU.64 R18, [R1+0x618] ;  /* 0x0006180001127983 */ /* 0x000f680000300a00 */
[----:B------:R1:W-:Y:S01]  /*faa0*/  STL.64 [R1+0x3c0], R12 ;  /* 0x0003c00c01007387 */ /* 0x0003e20000100a00 */
[----:B------:R-:W-:-:S03]  /*fab0*/  IMAD.X R11, R17, 0x1, R0, P2 ;  /* 0x00000001110b7824 */ /* 0x000fc600010e0600 */
[----:B----4-:R-:W4:Y:S04]  /*fac0*/  LDL.LU.64 R20, [R1+0x608] ;  /* 0x0006080001147983 */ /* 0x010f280000300a00 */
[----:B------:R1:W-:Y:S02]  /*fad0*/  STL.64 [R1+0x3d0], R10 ;  /* 0x0003d00a01007387 */ /* 0x0003e40000100a00 */
[----:B-1----:R-:W-:-:S05]  /*fae0*/  IADD3 R12, P1, PT, R32, R2, RZ ;  /* 0x00000002200c7210 */ /* 0x002fca0007f3e0ff */
[----:B------:R-:W-:-:S05]  /*faf0*/  IMAD.X R13, R33, 0x1, R0, P1 ;  /* 0x00000001210d7824 */ /* 0x000fca00008e0600 */
[----:B------:R1:W-:Y:S04]  /*fb00*/  STL.64 [R1+0x3d8], R12 ;  /* 0x0003d80c01007387 */ /* 0x0003e80000100a00 */
[----:B------:R-:W4:Y:S01]  /*fb10*/  LDL.LU.64 R32, [R1+0x600] ;  /* 0x0006000001207983 */ /* 0x000f220000300a00 */
[----:B------:R-:W-:-:S05]  /*fb20*/  IADD3 R16, P2, PT, R24, R2, RZ ;  /* 0x0000000218107210 */ /* 0x000fca0007f5e0ff */
[----:B------:R-:W-:Y:S02]  /*fb30*/  IMAD.X R17, R25, 0x1, R0, P2 ;  /* 0x0000000119117824 */ /* 0x000fe400010e0600 */
[----:B------:R-:W4:Y:S01]  /*fb40*/  LDL.LU.64 R24, [R1+0x5f0] ;  /* 0x0005f00001187983 */ /* 0x000f220000300a00 */
[----:B------:R-:W-:-:S04]  /*fb50*/  IADD3 R10, P5, PT, R28, R2, RZ ;  /* 0x000000021c0a7210 */ /* 0x000fc80007fbe0ff */
[----:B------:R-:W-:Y:S01]  /*fb60*/  IADD3.X R11, PT, PT, R29, R0, RZ, P5, !PT ;  /* 0x000000001d0b7210 */ /* 0x000fe20002ffe4ff */
[----:B------:R1:W-:Y:S02]  /*fb70*/  STL.64 [R1+0x3e0], R16 ;  /* 0x0003e01001007387 */ /* 0x0003e40000100a00 */
[----:B-1----:R-:W-:Y:S02]  /*fb80*/  IADD3 R12, P1, PT, R14, R2, RZ ;  /* 0x000000020e0c7210 */ /* 0x002fe40007f3e0ff */
[----:B------:R-:W4:Y:S04]  /*fb90*/  LDL.LU.64 R16, [R1+0x5e8] ;  /* 0x0005e80001107983 */ /* 0x000f280000300a00 */
[----:B------:R1:W-:Y:S01]  /*fba0*/  STL.64 [R1+0x3e8], R10 ;  /* 0x0003e80a01007387 */ /* 0x0003e20000100a00 */
[----:B------:R-:W-:-:S03]  /*fbb0*/  IMAD.X R13, R15, 0x1, R0, P1 ;  /* 0x000000010f0d7824 */ /* 0x000fc600008e0600 */
[----:B------:R-:W4:Y:S01]  /*fbc0*/  LDL.LU.64 R14, [R1+0x5d8] ;  /* 0x0005d800010e7983 */ /* 0x000f220000300a00 */
[-C--:B-1----:R-:W-:Y:S02]  /*fbd0*/  IADD3 R10, P2, PT, R34, R2.reuse, RZ ;  /* 0x00000002220a7210 */ /* 0x082fe40007f5e0ff */
[----:B------:R-:W-:-:S03]  /*fbe0*/  IADD3 R28, P1, PT, R30, R2, RZ ;  /* 0x000000021e1c7210 */ /* 0x000fc60007f3e0ff */
[--C-:B------:R-:W-:Y:S01]  /*fbf0*/  IMAD.X R11, R35, 0x1, R0.reuse, P2 ;  /* 0x00000001230b7824 */ /* 0x100fe200010e0600 */
[----:B------:R1:W-:Y:S01]  /*fc00*/  STL.64 [R1+0x3f8], R12 ;  /* 0x0003f80c01007387 */ /* 0x0003e20000100a00 */
[----:B------:R-:W-:-:S03]  /*fc10*/  IMAD.X R29, R31, 0x1, R0, P1 ;  /* 0x000000011f1d7824 */ /* 0x000fc600008e0600 */
[----:B------:R1:W-:Y:S04]  /*fc20*/  STL.64 [R1+0x408], R10 ;  /* 0x0004080a01007387 */ /* 0x0003e80000100a00 */
[----:B------:R-:W4:Y:S04]  /*fc30*/  LDL.LU.64 R34, [R1+0x5c0] ;  /* 0x0005c00001227983 */ /* 0x000f280000300a00 */
[----:B------:R-:W4:Y:S01]  /*fc40*/  LDL.LU.64 R30, [R1+0x5b0] ;  /* 0x0005b000011e7983 */ /* 0x000f220000300a00 */
[----:B-1----:R-:W-:-:S04]  /*fc50*/  IADD3 R12, P5, PT, R26, R2, RZ ;  /* 0x000000021a0c7210 */ /* 0x002fc80007fbe0ff */
[----:B------:R-:W-:Y:S01]  /*fc60*/  IADD3.X R13, PT, PT, R27, R0, RZ, P5, !PT ;  /* 0x000000001b0d7210 */ /* 0x000fe20002ffe4ff */
[----:B------:R1:W-:Y:S01]  /*fc70*/  STL.64 [R1+0x418], R28 ;  /* 0x0004181c01007387 */ /* 0x0003e20000100a00 */
[----:B------:R-:W-:-:S05]  /*fc80*/  IADD3 R10, P2, PT, R22, R2, RZ ;  /* 0x00000002160a7210 */ /* 0x000fca0007f5e0ff */
[----:B------:R-:W-:Y:S01]  /*fc90*/  IMAD.X R11, R23, 0x1, R0, P2 ;  /* 0x00000001170b7824 */ /* 0x000fe200010e0600 */
[----:B-1----:R-:W4:Y:S04]  /*fca0*/  LDL.LU.64 R28, [R1+0x5a0] ;  /* 0x0005a000011c7983 */ /* 0x002f280000300a00 */
[----:B------:R2:W-:Y:S04]  /*fcb0*/  STL.64 [R1+0x428], R12 ;  /* 0x0004280c01007387 */ /* 0x0005e80000100a00 */
[----:B------:R-:W4:Y:S04]  /*fcc0*/  LDL.LU.64 R26, [R1+0x590] ;  /* 0x00059000011a7983 */ /* 0x000f280000300a00 */
[----:B------:R5:W-:Y:S01]  /*fcd0*/  STL.64 [R1+0x440], R10 ;  /* 0x0004400a01007387 */ /* 0x000be20000100a00 */
[----:B--2---:R-:W-:-:S02]  /*fce0*/  IADD3 R12, P1, PT, R38, R2, RZ ;  /* 0x00000002260c7210 */ /* 0x004fc40007f3e0ff */
[----:B---3--:R-:W-:-:S03]  /*fcf0*/  IADD3 R22, P2, PT, R36, R2, RZ ;  /* 0x0000000224167210 */ /* 0x008fc60007f5e0ff */
[--C-:B------:R-:W-:Y:S02]  /*fd00*/  IMAD.X R13, R39, 0x1, R0.reuse, P1 ;  /* 0x00000001270d7824 */ /* 0x100fe400008e0600 */
[----:B------:R-:W2:Y:S01]  /*fd10*/  LDL.LU.64 R38, [R1+0x588] ;  /* 0x0005880001267983 */ /* 0x000ea20000300a00 */
[----:B------:R-:W-:-:S03]  /*fd20*/  IMAD.X R23, R37, 0x1, R0, P2 ;  /* 0x0000000125177824 */ /* 0x000fc600010e0600 */
[----:B------:R-:W-:Y:S01]  /*fd30*/  STL.64 [R1+0x458], R12 ;  /* 0x0004580c01007387 */ /* 0x000fe20000100a00 */
[----:B-----5:R-:W-:-:S03]  /*fd40*/  IADD3 R10, P5, PT, R18, R2, RZ ;  /* 0x00000002120a7210 */ /* 0x020fc60007fbe0ff */
[----:B------:R-:W3:Y:S04]  /*fd50*/  LDL.LU.64 R36, [R1+0x580] ;  /* 0x0005800001247983 */ /* 0x000ee80000300a00 */
[----:B------:R1:W-:Y:S01]  /*fd60*/  STL.64 [R1+0x470], R22 ;  /* 0x0004701601007387 */ /* 0x0003e20000100a00 */
[----:B------:R-:W-:-:S03]  /*fd70*/  IADD3.X R11, PT, PT, R19, R0, RZ, P5, !PT ;  /* 0x00000000130b7210 */ /* 0x000fc60002ffe4ff */
[----:B-1----:R-:W5:Y:S01]  /*fd80*/  LDL.LU.64 R22, [R1+0x578] ;  /* 0x0005780001167983 */ /* 0x002f620000300a00 */
[----:B----4-:R-:W-:-:S03]  /*fd90*/  IADD3 R12, P1, PT, R20, R2, RZ ;  /* 0x00000002140c7210 */ /* 0x010fc60007f3e0ff */
[----:B------:R1:W-:Y:S02]  /*fda0*/  STL.64 [R1+0x490], R10 ;  /* 0x0004900a01007387 */ /* 0x0003e40000100a00 */
[----:B------:R-:W-:Y:S02]  /*fdb0*/  IMAD.X R13, R21, 0x1, R0, P1 ;  /* 0x00000001150d7824 */ /* 0x000fe400008e0600 */
[----:B------:R-:W4:Y:S01]  /*fdc0*/  LDL.LU.64 R18, [R1+0x570] ;  /* 0x0005700001127983 */ /* 0x000f220000300a00 */
[----:B-1----:R-:W-:-:S03]  /*fdd0*/  IADD3 R10, P2, PT, R32, R2, RZ ;  /* 0x00000002200a7210 */ /* 0x002fc60007f5e0ff */
[----:B------:R1:W-:Y:S02]  /*fde0*/  STL.64 [R1+0x4a0], R12 ;  /* 0x0004a00c01007387 */ /* 0x0003e40000100a00 */
[----:B------:R-:W-:Y:S01]  /*fdf0*/  IMAD.X R11, R33, 0x1, R0, P2 ;  /* 0x00000001210b7824 */ /* 0x000fe200010e0600 */
[----:B------:R-:W-:-:S04]  /*fe00*/  IADD3 R20, P1, PT, R24, R2, RZ ;  /* 0x0000000218147210 */ /* 0x000fc80007f3e0ff */
[----:B------:R1:W-:Y:S01]  /*fe10*/  STL.64 [R1+0x4b8], R10 ;  /* 0x0004b80a01007387 */ /* 0x0003e20000100a00 */
[----:B------:R-:W-:-:S03]  /*fe20*/  IMAD.X R21, R25, 0x1, R0, P1 ;  /* 0x0000000119157824 */ /* 0x000fc600008e0600 */
[----:B------:R-:W4:Y:S04]  /*fe30*/  LDL.LU.64 R24, [R1+0x568] ;  /* 0x0005680001187983 */ /* 0x000f280000300a00 */
[----:B------:R-:W4:Y:S01]  /*fe40*/  LDL.LU.64 R32, [R1+0x560] ;  /* 0x0005600001207983 */ /* 0x000f220000300a00 */
[----:B-1----:R-:W-:-:S03]  /*fe50*/  IADD3 R12, P5, PT, R16, R2, RZ ;  /* 0x00000002100c7210 */ /* 0x002fc60007fbe0ff */
[----:B------:R-:W-:Y:S01]  /*fe60*/  STL.64 [R1+0x4c8], R20 ;  /* 0x0004c81401007387 */ /* 0x000fe20000100a00 */
[----:B------:R-:W-:-:S03]  /*fe70*/  IADD3.X R13, PT, PT, R17, R0, RZ, P5, !PT ;  /* 0x00000000110d7210 */ /* 0x000fc60002ffe4ff */
[----:B------:R-:W4:Y:S01]  /*fe80*/  LDL.LU.64 R16, [R1+0x558] ;  /* 0x0005580001107983 */ /* 0x000f220000300a00 */
[----:B------:R-:W-:-:S03]  /*fe90*/  IADD3 R10, P2, PT, R14, R2, RZ ;  /* 0x000000020e0a7210 */ /* 0x000fc60007f5e0ff */
[----:B------:R1:W-:Y:S02]  /*fea0*/  STL.64 [R1+0x4d8], R12 ;  /* 0x0004d80c01007387 */ /* 0x0003e40000100a00 */
[----:B------:R-:W-:Y:S02]  /*feb0*/  IMAD.X R11, R15, 0x1, R0, P2 ;  /* 0x000000010f0b7824 */ /* 0x000fe400010e0600 */
[----:B------:R-:W4:Y:S04]  /*fec0*/  LDL.LU.64 R14, [R1+0x550] ;  /* 0x00055000010e7983 */ /* 0x000f280000300a00 */
[----:B------:R-:W-:Y:S01]  /*fed0*/  STL.64 [R1+0x4f0], R10 ;  /* 0x0004f00a01007387 */ /* 0x000fe20000100a00 */
[-C--:B-1----:R-:W-:Y:S02]  /*fee0*/  IADD3 R12, P1, PT, R34, R2.reuse, RZ ;  /* 0x00000002220c7210 */ /* 0x082fe40007f3e0ff */
[----:B------:R-:W-:-:S03]  /*fef0*/  IADD3 R20, P2, PT, R30, R2, RZ ;  /* 0x000000021e147210 */ /* 0x000fc60007f5e0ff */
[--C-:B------:R-:W-:Y:S02]  /*ff00*/  IMAD.X R13, R35, 0x1, R0.reuse, P1 ;  /* 0x00000001230d7824 */ /* 0x100fe400008e0600 */
[----:B------:R-:W-:-:S03]  /*ff10*/  IMAD.X R21, R31, 0x1, R0, P2 ;  /* 0x000000011f157824 */ /* 0x000fc600010e0600 */
[----:B------:R-:W-:Y:S04]  /*ff20*/  STL.64 [R1+0x4f8], R12 ;  /* 0x0004f80c01007387 */ /* 0x000fe80000100a00 */
[----:B------:R1:W-:Y:S04]  /*ff30*/  STL.64 [R1+0x5b0], R20 ;  /* 0x0005b01401007387 */ /* 0x0003e80000100a00 */
[----:B-1----:R-:W4:Y:S04]  /*ff40*/  LDL.LU.64 R20, [R1+0x548] ;  /* 0x0005480001147983 */ /* 0x002f280000300a00 */
[----:B------:R-:W4:Y:S01]  /*ff50*/  LDL.LU.64 R30, [R1+0x540] ;  /* 0x00054000011e7983 */ /* 0x000f220000300a00 */
[----:B------:R-:W-:-:S02]  /*ff60*/  IADD3 R10, P5, PT, R28, R2, RZ ;  /* 0x000000021c0a7210 */ /* 0x000fc40007fbe0ff */
[----:B------:R-:W-:Y:S01]  /*ff70*/  IADD3 R12, P1, PT, R26, R2, RZ ;  /* 0x000000021a0c7210 */ /* 0x000fe20007f3e0ff */
[----:B------:R-:W4:Y:S01]  /*ff80*/  LDL.LU.64 R34, [R1+0x538] ;  /* 0x0005380001227983 */ /* 0x000f220000300a00 */
[----:B------:R-:W-:-:S03]  /*ff90*/  IADD3.X R11, PT, PT, R29, R0, RZ, P5, !PT ;  /* 0x000000001d0b7210 */ /* 0x000fc60002ffe4ff */
[----:B------:R-:W-:Y:S02]  /*ffa0*/  IMAD.X R13, R27, 0x1, R0, P1 ;  /* 0x000000011b0d7824 */ /* 0x000fe400008e0600 */
        /* <DEDUP_REMOVED lines=8> */
[----:B------:R4:W-:Y:S01]  /*10030*/  STL.64 [R1+0x588], R10 ;  /* 0x0005880a01007387 */ /* 0x0009e20000100a00 */
[----:B-----5:R-:W-:-:S03]  /*10040*/  IADD3 R12, P5, PT, R22, R2, RZ ;  /* 0x00000002160c7210 */ /* 0x020fc60007fbe0ff */
[----:B------:R1:W-:Y:S01]  /*10050*/  STL.64 [R1+0x580], R28 ;  /* 0x0005801c01007387 */ /* 0x0003e20000100a00 */
[----:B------:R-:W-:-:S03]  /*10060*/  IADD3.X R13, PT, PT, R23, R0, RZ, P5, !PT ;  /* 0x00000000170d7210 */ /* 0x000fc60002ffe4ff */
[----:B------:R-:W3:Y:S04]  /*10070*/  LDL.LU.64 R36, [R1+0x520] ;  /* 0x0005200001247983 */ /* 0x000ee80000300a00 */
[----:B------:R5:W-:Y:S04]  /*10080*/  STL.64 [R1+0x578], R12 ;  /* 0x0005780c01007387 */ /* 0x000be80000100a00 */
[----:B------:R-:W3:Y:S01]  /*10090*/  LDL.LU.64 R22, [R1+0x518] ;  /* 0x0005180001167983 */ /* 0x000ee20000300a00 */
[----:B----4-:R-:W-:-:S03]  /*100a0*/  IADD3 R10, P2, PT, R18, R2, RZ ;  /* 0x00000002120a7210 */ /* 0x010fc60007f5e0ff */
[----:B-1----:R-:W4:Y:S02]  /*100b0*/  LDL.LU.64 R28, [R1+0x510] ;  /* 0x00051000011c7983 */ /* 0x002f240000300a00 */
[----:B------:R-:W-:-:S05]  /*100c0*/  IMAD.X R11, R19, 0x1, R0, P2 ;  /* 0x00000001130b7824 */ /* 0x000fca00010e0600 */
[----:B------:R1:W-:Y:S01]  /*100d0*/  STL.64 [R1+0x570], R10 ;  /* 0x0005700a01007387 */ /* 0x0003e20000100a00 */
[-C--:B-----5:R-:W-:Y:S02]  /*100e0*/  IADD3 R12, P1, PT, R24, R2.reuse, RZ ;  /* 0x00000002180c7210 */ /* 0x0a0fe40007f3e0ff */
[----:B------:R-:W-:-:S03]  /*100f0*/  IADD3 R18, P2, PT, R32, R2, RZ ;  /* 0x0000000220127210 */ /* 0x000fc60007f5e0ff */
[--C-:B------:R-:W-:Y:S02]  /*10100*/  IMAD.X R13, R25, 0x1, R0.reuse, P1 ;  /* 0x00000001190d7824 */ /* 0x100fe400008e0600 */
[----:B------:R-:W5:Y:S01]  /*10110*/  LDL.LU.64 R24, [R1+0x508] ;  /* 0x0005080001187983 */ /* 0x000f620000300a00 */
[----:B------:R-:W-:-:S03]  /*10120*/  IMAD.X R19, R33, 0x1, R0, P2 ;  /* 0x0000000121137824 */ /* 0x000fc600010e0600 */
[----:B------:R1:W-:Y:S04]  /*10130*/  STL.64 [R1+0x568], R12 ;  /* 0x0005680c01007387 */ /* 0x0003e80000100a00 */
[----:B------:R-:W5:Y:S01]  /*10140*/  LDL.LU.64 R32, [R1+0x500] ;  /* 0x0005000001207983 */ /* 0x000f620000300a00 */
[----:B-1----:R-:W-:-:S03]  /*10150*/  IADD3 R10, P5, PT, R16, R2, RZ ;  /* 0x00000002100a7210 */ /* 0x002fc60007fbe0ff */
[----:B------:R1:W-:Y:S01]  /*10160*/  STL.64 [R1+0x560], R18 ;  /* 0x0005601201007387 */ /* 0x0003e20000100a00 */
[----:B------:R-:W-:Y:S02]  /*10170*/  IADD3.X R11, PT, PT, R17, R0, RZ, P5, !PT ;  /* 0x00000000110b7210 */ /* 0x000fe40002ffe4ff */
[----:B------:R-:W-:Y:S01]  /*10180*/  IADD3 R12, P1, PT, R14, R2, RZ ;  /* 0x000000020e0c7210 */ /* 0x000fe20007f3e0ff */
[----:B-1----:R-:W5:Y:S04]  /*10190*/  LDL.LU.64 R18, [R1+0x4e8] ;  /* 0x0004e80001127983 */ /* 0x002f680000300a00 */
[----:B------:R1:W-:Y:S04]  /*101a0*/  STL.64 [R1+0x558], R10 ;  /* 0x0005580a01007387 */ /* 0x0003e80000100a00 */
[----:B------:R-:W5:Y:S01]  /*101b0*/  LDL.LU.64 R16, [R1+0x3c8] ;  /* 0x0003c80001107983 */ /* 0x000f620000300a00 */
[----:B------:R-:W-:-:S05]  /*101c0*/  IMAD.X R13, R15, 0x1, R0, P1 ;  /* 0x000000010f0d7824 */ /* 0x000fca00008e0600 */
[----:B------:R1:W-:Y:S02]  /*101d0*/  STL.64 [R1+0x550], R12 ;  /* 0x0005500c01007387 */ /* 0x0003e40000100a00 */
[----:B-1----:R-:W-:-:S05]  /*101e0*/  IADD3 R10, P2, PT, R20, R2, RZ ;  /* 0x00000002140a7210 */ /* 0x002fca0007f5e0ff */
[----:B------:R-:W-:Y:S02]  /*101f0*/  IMAD.X R11, R21, 0x1, R0, P2 ;  /* 0x00000001150b7824 */ /* 0x000fe400010e0600 */
[----:B------:R-:W5:Y:S01]  /*10200*/  LDL.LU.64 R20, [R1+0x3b0] ;  /* 0x0003b00001147983 */ /* 0x000f620000300a00 */
[----:B------:R-:W-:-:S03]  /*10210*/  IADD3 R12, P1, PT, R30, R2, RZ ;  /* 0x000000021e0c7210 */ /* 0x000fc60007f3e0ff */
[----:B------:R-:W-:Y:S02]  /*10220*/  STL.64 [R1+0x548], R10 ;  /* 0x0005480a01007387 */ /* 0x000fe40000100a00 */
[----:B------:R-:W-:Y:S02]  /*10230*/  IMAD.X R13, R31, 0x1, R0, P1 ;  /* 0x000000011f0d7824 */ /* 0x000fe400008e0600 */
[----:B------:R-:W5:Y:S04]  /*10240*/  LDL.LU.64 R30, [R1+0x3a0] ;  /* 0x0003a000011e7983 */ /* 0x000f680000300a00 */
[----:B------:R1:W-:Y:S04]  /*10250*/  STL.64 [R1+0x5b8], R12 ;  /* 0x0005b80c01007387 */ /* 0x0003e80000100a00 */
[----:B-1----:R-:W5:Y:S01]  /*10260*/  LDL.LU.64 R12, [R1+0x390] ;  /* 0x00039000010c7983 */ /* 0x002f620000300a00 */
[----:B------:R-:W-:-:S02]  /*10270*/  IADD3 R14, P5, PT, R34, R2, RZ ;  /* 0x00000002220e7210 */ /* 0x000fc40007fbe0ff */
[----:B------:R-:W-:Y:S02]  /*10280*/  IADD3 R10, P2, PT, R26, R2, RZ ;  /* 0x000000021a0a7210 */ /* 0x000fe40007f5e0ff */
[----:B------:R-:W-:-:S03]  /*10290*/  IADD3.X R15, PT, PT, R35, R0, RZ, P5, !PT ;  /* 0x00000000230f7210 */ /* 0x000fc60002ffe4ff */
[----:B------:R-:W-:Y:S02]  /*102a0*/  IMAD.X R11, R27, 0x1, R0, P2 ;  /* 0x000000011b0b7824 */ /* 0x000fe400010e0600 */
[----:B------:R2:W-:Y:S04]  /*102b0*/  STL.64 [R1+0x5c8], R14 ;  /* 0x0005c80e01007387 */ /* 0x0005e80000100a00 */
[----:B------:R-:W5:Y:S04]  /*102c0*/  LDL.LU.64 R26, [R1+0x380] ;  /* 0x00038000011a7983 */ /* 0x000f680000300a00 */
[----:B------:R1:W-:Y:S01]  /*102d0*/  STL.64 [R1+0x5d8], R10 ;  /* 0x0005d80a01007387 */ /* 0x0003e20000100a00 */
[----:B--2---:R-:W-:-:S05]  /*102e0*/  IADD3 R14, P1, PT, R38, R2, RZ ;  /* 0x00000002260e7210 */ /* 0x004fca0007f3e0ff */
[----:B------:R-:W-:-:S05]  /*102f0*/  IMAD.X R15, R39, 0x1, R0, P1 ;  /* 0x00000001270f7824 */ /* 0x000fca00008e0600 */
[----:B------:R4:W-:Y:S01]  /*10300*/  STL.64 [R1+0x5e8], R14 ;  /* 0x0005e80e01007387 */ /* 0x0009e20000100a00 */
[-C--:B---3--:R-:W-:Y:S02]  /*10310*/  IADD3 R34, P2, PT, R36, R2.reuse, RZ ;  /* 0x0000000224227210 */ /* 0x088fe40007f5e0ff */
[----:B-1----:R-:W-:-:S03]  /*10320*/  IADD3 R10, P5, PT, R22, R2, RZ ;  /* 0x00000002160a7210 */ /* 0x002fc60007fbe0ff */
[----:B------:R-:W-:Y:S01]  /*10330*/  IMAD.X R35, R37, 0x1, R0, P2 ;  /* 0x0000000125237824 */ /* 0x000fe200010e0600 */
[----:B------:R-:W-:Y:S02]  /*10340*/  IADD3.X R11, PT, PT, R23, R0, RZ, P5, !PT ;  /* 0x00000000170b7210 */ /* 0x000fe40002ffe4ff */
[----:B------:R-:W2:Y:S01]  /*10350*/  LDL.LU.64 R22, [R1+0x370] ;  /* 0x0003700001167983 */ /* 0x000ea20000300a00 */
[----:B----4-:R-:W-:-:S03]  /*10360*/  IADD3 R14, P1, PT, R28, R2, RZ ;  /* 0x000000021c0e7210 */ /* 0x010fc60007f3e0ff */
[----:B------:R5:W-:Y:S04]  /*10370*/  STL.64 [R1+0x600], R10 ;  /* 0x0006000a01007387 */ /* 0x000be80000100a00 */
[----:B------:R-:W-:Y:S04]  /*10380*/  STL.64 [R1+0x5f0], R34 ;  /* 0x0005f02201007387 */ /* 0x000fe80000100a00 */
[----:B------:R-:W3:Y:S01]  /*10390*/  LDL.LU.64 R42, [R1+0x358] ;  /* 0x00035800012a7983 */ /* 0x000ee20000300a00 */
[----:B------:R-:W-:-:S03]  /*103a0*/  IMAD.X R15, R29, 0x1, R0, P1 ;  /* 0x000000011d0f7824 */ /* 0x000fc600008e0600 */
[----:B------:R-:W4:Y:S01]  /*103b0*/  LDL.LU.64 R38, [R1+0x308] ;  /* 0x0003080001267983 */ /* 0x000f220000300a00 */
[----:B-----5:R-:W-:-:S03]  /*103c0*/  IADD3 R10, P2, PT, R24, R2, RZ ;  /* 0x00000002180a7210 */ /* 0x020fc60007f5e0ff */
[----:B------:R1:W-:Y:S02]  /*103d0*/  STL.64 [R1+0x610], R14 ;  /* 0x0006100e01007387 */ /* 0x0003e40000100a00 */
[----:B------:R-:W-:Y:S02]  /*103e0*/  IMAD.X R11, R25, 0x1, R0, P2 ;  /* 0x00000001190b7824 */ /* 0x000fe400010e0600 */
[----:B------:R-:W5:Y:S01]  /*103f0*/  LDL.LU.64 R24, [R1+0x2f0] ;  /* 0x0002f00001187983 */ /* 0x000f620000300a00 */
[----:B------:R-:W-:-:S03]  /*10400*/  IADD3 R28, P1, PT, R32, R2, RZ ;  /* 0x00000002201c7210 */ /* 0x000fc60007f3e0ff */
[----:B------:R1:W-:Y:S02]  /*10410*/  STL.64 [R1+0x620], R10 ;  /* 0x0006200a01007387 */ /* 0x0003e40000100a00 */
[----:B------:R-:W-:Y:S01]  /*10420*/  IMAD.X R29, R33, 0x1, R0, P1 ;  /* 0x00000001211d7824 */ /* 0x000fe200008e0600 */
[----:B-1----:R-:W-:-:S04]  /*10430*/  IADD3 R14, P5, PT, R18, R2, RZ ;  /* 0x00000002120e7210 */ /* 0x002fc80007fbe0ff */
[----:B------:R-:W-:Y:S02]  /*10440*/  IADD3.X R15, PT, PT, R19, R0, RZ, P5, !PT ;  /* 0x00000000130f7210 */ /* 0x000fe40002ffe4ff */
[----:B------:R-:W5:Y:S01]  /*10450*/  LDL.LU.64 R18, [R1+0x2e0] ;  /* 0x0002e00001127983 */ /* 0x000f620000300a00 */
[----:B------:R-:W-:-:S03]  /*10460*/  IADD3 R10, P2, PT, R16, R2, RZ ;  /* 0x00000002100a7210 */ /* 0x000fc60007f5e0ff */
[----:B------:R-:W5:Y:S02]  /*10470*/  LDL.LU.64 R40, [R1+0x2d8] ;  /* 0x0002d80001287983 */ /* 0x000f640000300a00 */
[----:B------:R-:W-:Y:S02]  /*10480*/  IMAD.X R11, R17, 0x1, R0, P2 ;  /* 0x00000001110b7824 */ /* 0x000fe400010e0600 */
[----:B------:R-:W-:Y:S04]  /*10490*/  STL.64 [R1+0x628], R28 ;  /* 0x0006281c01007387 */ /* 0x000fe80000100a00 */
[----:B------:R-:W5:Y:S04]  /*104a0*/  LDL.LU.64 R36, [R1+0x2d0] ;  /* 0x0002d00001247983 */ /* 0x000f680000300a00 */
[----:B------:R1:W-:Y:S04]  /*104b0*/  STL.64 [R1+0x638], R14 ;  /* 0x0006380e01007387 */ /* 0x0003e80000100a00 */
[----:B------:R1:W-:Y:S04]  /*104c0*/  STL.64 [R1+0x648], R10 ;  /* 0x0006480a01007387 */ /* 0x0003e80000100a00 */
[----:B------:R-:W5:Y:S01]  /*104d0*/  LDL.LU.64 R16, [R1+0x2c8] ;  /* 0x0002c80001107983 */ /* 0x000f620000300a00 */
[----:B-1----:R-:W-:-:S04]  /*104e0*/  IADD3 R14, P1, PT, R20, R2, RZ ;  /* 0x00000002140e7210 */ /* 0x002fc80007f3e0ff */
[----:B------:R-:W-:Y:S02]  /*104f0*/  IADD3.X R15, PT, PT, R21, R0, RZ, P1, !PT ;  /* 0x00000000150f7210 */ /* 0x000fe40000ffe4ff */
[----:B------:R-:W5:Y:S01]  /*10500*/  LDL.LU.64 R20, [R1+0x2c0] ;  /* 0x0002c00001147983 */ /* 0x000f620000300a00 */
[----:B------:R-:W-:-:S03]  /*10510*/  IADD3 R28, P2, PT, R30, R2, RZ ;  /* 0x000000021e1c7210 */ /* 0x000fc60007f5e0ff */
[----:B------:R-:W-:Y:S02]  /*10520*/  STL.64 [R1+0x658], R14 ;  /* 0x0006580e01007387 */ /* 0x000fe40000100a00 */
[----:B------:R-:W-:Y:S02]  /*10530*/  IMAD.X R29, R31, 0x1, R0, P2 ;  /* 0x000000011f1d7824 */ /* 0x000fe400010e0600 */
[----:B------:R-:W5:Y:S01]  /*10540*/  LDL.LU.64 R34, [R1+0x2b8] ;  /* 0x0002b80001227983 */ /* 0x000f620000300a00 */
[----:B------:R-:W-:-:S03]  /*10550*/  IMAD.MOV.U32 R10, RZ, RZ, R8 ;  /* 0x000000ffff0a7224 */ /* 0x000fc600078e0008 */
[----:B------:R1:W-:Y:S01]  /*10560*/  STL.64 [R1+0x660], R28 ;  /* 0x0006601c01007387 */ /* 0x0003e20000100a00 */
[----:B------:R-:W-:Y:S01]  /*10570*/  IMAD.MOV.U32 R11, RZ, RZ, R9 ;  /* 0x000000ffff0b7224 */ /* 0x000fe200078e0009 */
[-C--:B------:R-:W-:Y:S02]  /*10580*/  IADD3 R8, P5, PT, R12, R2.reuse, RZ ;  /* 0x000000020c087210 */ /* 0x080fe40007fbe0ff */
[----:B-1----:R-:W5:Y:S03]  /*10590*/  LDL.LU.64 R28, [R1+0x2b0] ;  /* 0x0002b000011c7983 */ /* 0x002f660000300a00 */
[----:B------:R-:W-:Y:S02]  /*105a0*/  IMAD.X R9, R13, 0x1, R0, P5 ;  /* 0x000000010d097824 */ /* 0x000fe400028e0600 */
[----:B------:R-:W5:Y:S01]  /*105b0*/  LDL.LU.64 R12, [R1+0x2a8] ;  /* 0x0002a800010c7983 */ /* 0x000f620000300a00 */
[----:B------:R-:W-:-:S03]  /*105c0*/  IADD3 R14, P1, PT, R26, R2, RZ ;  /* 0x000000021a0e7210 */ /* 0x000fc60007f3e0ff */
[----:B------:R2:W-:Y:S02]  /*105d0*/  STL.64 [R1+0x670], R8 ;  /* 0x0006700801007387 */ /* 0x0005e40000100a00 */
[----:B------:R-:W-:Y:S02]  /*105e0*/  IMAD.X R15, R27, 0x1, R0, P1 ;  /* 0x000000011b0f7824 */ /* 0x000fe400008e0600 */
[----:B------:R-:W5:Y:S04]  /*105f0*/  LDL.LU.64 R32, [R1+0x2a0] ;  /* 0x0002a00001207983 */ /* 0x000f680000300a00 */
[----:B------:R4:W-:Y:S04]  /*10600*/  STL.64 [R1+0x680], R14 ;  /* 0x0006800e01007387 */ /* 0x0009e80000100a00 */
[----:B------:R-:W5:Y:S01]  /*10610*/  LDL.LU.64 R30, [R1+0x298] ;  /* 0x00029800011e7983 */ /* 0x000f620000300a00 */
[----:B--2---:R-:W-:-:S04]  /*10620*/  IADD3 R8, P2, PT, R22, R2, RZ ;  /* 0x0000000216087210 */ /* 0x004fc80007f5e0ff */
[----:B------:R-:W-:Y:S02]  /*10630*/  IADD3.X R9, PT, PT, R23, R0, RZ, P2, !PT ;  /* 0x0000000017097210 */ /* 0x000fe400017fe4ff */
[----:B------:R-:W2:Y:S01]  /*10640*/  LDL.LU.64 R22, [R1+0x290] ;  /* 0x0002900001167983 */ /* 0x000ea20000300a00 */
[----:B---3--:R-:W-:-:S03]  /*10650*/  IADD3 R26, P1, PT, R42, R2, RZ ;  /* 0x000000022a1a7210 */ /* 0x008fc60007f3e0ff */
[----:B------:R5:W-:Y:S01]  /*10660*/  STL.64 [R1+0x698], R8 ;  /* 0x0006980801007387 */ /* 0x000be20000100a00 */
[----:B----4-:R-:W-:Y:S01]  /*10670*/  IADD3 R14, P5, PT, R38, R2, RZ ;  /* 0x00000002260e7210 */ /* 0x010fe20007fbe0ff */
[----:B------:R-:W-:-:S04]  /*10680*/  IMAD.X R27, R43, 0x1, R0, P1 ;  /* 0x000000012b1b7824 */ /* 0x000fc800008e0600 */
[----:B------:R-:W-:Y:S01]  /*10690*/  IMAD.X R15, R39, 0x1, R0, P5 ;  /* 0x00000001270f7824 */ /* 0x000fe200028e0600 */
[----:B------:R1:W-:Y:S01]  /*106a0*/  STL.64 [R1+0x6a0], R26 ;  /* 0x0006a01a01007387 */ /* 0x0003e20000100a00 */
[----:B-----5:R-:W-:-:S03]  /*106b0*/  IADD3 R8, P2, PT, R24, R2, RZ ;  /* 0x0000000218087210 */ /* 0x020fc60007f5e0ff */
[----:B-1----:R-:W3:Y:S02]  /*106c0*/  LDL.LU.64 R26, [R1+0x288] ;  /* 0x00028800011a7983 */ /* 0x002ee40000300a00 */
[----:B------:R-:W-:Y:S02]  /*106d0*/  IMAD.X R9, R25, 0x1, R0, P2 ;  /* 0x0000000119097824 */ /* 0x000fe400010e0600 */
[----:B------:R1:W-:Y:S04]  /*106e0*/  STL.64 [R1+0x6b0], R14 ;  /* 0x0006b00e01007387 */ /* 0x0003e80000100a00 */
[----:B------:R-:W4:Y:S04]  /*106f0*/  LDL.LU.64 R24, [R1+0x280] ;  /* 0x0002800001187983 */ /* 0x000f280000300a00 */
[----:B------:R5:W-:Y:S01]  /*10700*/  STL.64 [R1+0x6c0], R8 ;  /* 0x0006c00801007387 */ /* 0x000be20000100a00 */
[----:B-1----:R-:W-:-:S04]  /*10710*/  IADD3 R14, P1, PT, R18, R2, RZ ;  /* 0x00000002120e7210 */ /* 0x002fc80007f3e0ff */
[----:B------:R-:W-:Y:S02]  /*10720*/  IADD3.X R15, PT, PT, R19, R0, RZ, P1, !PT ;  /* 0x00000000130f7210 */ /* 0x000fe40000ffe4ff */
[----:B------:R-:W4:Y:S01]  /*10730*/  LDL.LU.64 R18, [R1+0x278] ;  /* 0x0002780001127983 */ /* 0x000f220000300a00 */
[-C--:B------:R-:W-:Y:S02]  /*10740*/  IADD3 R38, P2, PT, R40, R2.reuse, RZ ;  /* 0x0000000228267210 */ /* 0x080fe40007f5e0ff */
[----:B-----5:R-:W-:Y:S01]  /*10750*/  IADD3 R8, P5, PT, R36, R2, RZ ;  /* 0x0000000224087210 */ /* 0x020fe20007fbe0ff */
[----:B------:R1:W-:Y:S04]  /*10760*/  STL.64 [R1+0x6d0], R14 ;  /* 0x0006d00e01007387 */ /* 0x0003e80000100a00 */
[----:B------:R-:W-:-:S02]  /*10770*/  IMAD.X R9, R37, 0x1, R0, P5 ;  /* 0x0000000125097824 */ /* 0x000fc400028e0600 */
[--C-:B------:R-:W-:Y:S01]  /*10780*/  IMAD.X R39, R41, 0x1, R0.reuse, P2 ;  /* 0x0000000129277824 */ /* 0x100fe200010e0600 */
[-C--:B-1----:R-:W-:Y:S02]  /*10790*/  IADD3 R14, P1, PT, R16, R2.reuse, RZ ;  /* 0x00000002100e7210 */ /* 0x082fe40007f3e0ff */
[----:B------:R1:W-:Y:S03]  /*107a0*/  STL.64 [R1+0x6f0], R8 ;  /* 0x0006f00801007387 */ /* 0x0003e60000100a00 */
[----:B------:R-:W-:Y:S01]  /*107b0*/  IMAD.X R15, R17, 0x1, R0, P1 ;  /* 0x00000001110f7824 */ /* 0x000fe200008e0600 */
[----:B------:R-:W-:Y:S04]  /*107c0*/  STL.64 [R1+0x6d8], R38 ;  /* 0x0006d82601007387 */ /* 0x000fe80000100a00 */
[----:B------:R5:W-:Y:S01]  /*107d0*/  STL.64 [R1+0x6f8], R14 ;  /* 0x0006f80e01007387 */ /* 0x000be20000100a00 */
[----:B-1----:R-:W-:-:S04]  /*107e0*/  IADD3 R8, P2, PT, R20, R2, RZ ;  /* 0x0000000214087210 */ /* 0x002fc80007f5e0ff */
[----:B------:R-:W-:Y:S02]  /*107f0*/  IADD3.X R9, PT, PT, R21, R0, RZ, P2, !PT ;  /* 0x0000000015097210 */ /* 0x000fe400017fe4ff */
[----:B------:R-:W4:Y:S01]  /*10800*/  LDL.LU.64 R20, [R1+0x258] ;  /* 0x0002580001147983 */ /* 0x000f220000300a00 */
[----:B-----5:R-:W-:-:S05]  /*10810*/  IADD3 R14, P1, PT, R34, R2, RZ ;  /* 0x00000002220e7210 */ /* 0x020fca0007f3e0ff */
[----:B------:R-:W-:Y:S01]  /*10820*/  IMAD.X R15, R35, 0x1, R0, P1 ;  /* 0x00000001230f7824 */ /* 0x000fe200008e0600 */
[----:B------:R1:W-:Y:S04]  /*10830*/  STL.64 [R1+0x708], R8 ;  /* 0x0007080801007387 */ /* 0x0003e80000100a00 */
[----:B------:R5:W-:Y:S01]  /*10840*/  STL.64 [R1+0x728], R14 ;  /* 0x0007280e01007387 */ /* 0x000be20000100a00 */
[-C--:B------:R-:W-:Y:S02]  /*10850*/  IADD3 R16, P5, PT, R28, R2.reuse, RZ ;  /* 0x000000021c107210 */ /* 0x080fe40007fbe0ff */
[----:B-1----:R-:W-:-:S03]  /*10860*/  IADD3 R8, P2, PT, R12, R2, RZ ;  /* 0x000000020c087210 */ /* 0x002fc60007f5e0ff */
[--C-:B------:R-:W-:Y:S01]  /*10870*/  IMAD.X R17, R29, 0x1, R0.reuse, P5 ;  /* 0x000000011d117824 */ /* 0x100fe200028e0600 */
[----:B-----5:R-:W5:Y:S01]  /*10880*/  LDL.LU.64 R14, [R1+0x250] ;  /* 0x00025000010e7983 */ /* 0x020f620000300a00 */
[----:B------:R-:W-:-:S03]  /*10890*/  IMAD.X R9, R13, 0x1, R0, P2 ;  /* 0x000000010d097824 */ /* 0x000fc600010e0600 */
[----:B------:R1:W-:Y:S04]  /*108a0*/  STL.64 [R1+0x738], R16 ;  /* 0x0007381001007387 */ /* 0x0003e80000100a00 */
[----:B------:R-:W5:Y:S04]  /*108b0*/  LDL.LU.64 R12, [R1+0x248] ;  /* 0x00024800010c7983 */ /* 0x000f680000300a00 */
[----:B------:R2:W-:Y:S01]  /*108c0*/  STL.64 [R1+0x750], R8 ;  /* 0x0007500801007387 */ /* 0x0005e20000100a00 */
[-C--:B-1----:R-:W-:Y:S02]  /*108d0*/  IADD3 R16, P1, PT, R32, R2.reuse, RZ ;  /* 0x0000000220107210 */ /* 0x082fe40007f3e0ff */
[----:B------:R-:W-:-:S02]  /*108e0*/  IADD3 R28, P2, PT, R30, R2, RZ ;  /* 0x000000021e1c7210 */ /* 0x000fc40007f5e0ff */
[----:B------:R-:W-:-:S03]  /*108f0*/  IADD3.X R17, PT, PT, R33, R0, RZ, P1, !PT ;  /* 0x0000000021117210 */ /* 0x000fc60000ffe4ff */
[----:B------:R-:W-:Y:S02]  /*10900*/  IMAD.X R29, R31, 0x1, R0, P2 ;  /* 0x000000011f1d7824 */ /* 0x000fe400010e0600 */
[----:B------:R-:W-:Y:S01]  /*10910*/  STL.64 [R1+0x768], R16 ;  /* 0x0007681001007387 */ /* 0x000fe20000100a00 */
[----:B--2---:R-:W-:-:S05]  /*10920*/  IADD3 R8, P5, PT, R22, R2, RZ ;  /* 0x0000000216087210 */ /* 0x004fca0007fbe0ff */
[----:B------:R-:W-:-:S05]  /*10930*/  IMAD.X R9, R23, 0x1, R0, P5 ;  /* 0x0000000117097824 */ /* 0x000fca00028e0600 */
[----:B------:R1:W-:Y:S04]  /*10940*/  STL.64 [R1+0x7a0], R8 ;  /* 0x0007a00801007387 */ /* 0x0003e80000100a00 */
[----:B-1----:R-:W2:Y:S04]  /*10950*/  LDL.LU.64 R8, [R1+0x240] ;  /* 0x0002400001087983 */ /* 0x002ea80000300a00 */
[----:B------:R-:W-:Y:S01]  /*10960*/  STL.64 [R1+0x780], R28 ;  /* 0x0007801c01007387 */ /* 0x000fe20000100a00 */
[----:B---3--:R-:W-:-:S03]  /*10970*/  IADD3 R16, P1, PT, R26, R2, RZ ;  /* 0x000000021a107210 */ /* 0x008fc60007f3e0ff */
[----:B------:R-:W3:Y:S04]  /*10980*/  LDL.LU.64 R34, [R1+0x238] ;  /* 0x0002380001227983 */ /* 0x000ee80000300a00 */
[----:B------:R-:W3:Y:S01]  /*10990*/  LDL.LU.64 R30, [R1+0x230] ;  /* 0x00023000011e7983 */ /* 0x000ee20000300a00 */
[----:B------:R-:W-:Y:S01]  /*109a0*/  IMAD.X R17, R27, 0x1, R0, P1 ;  /* 0x000000011b117824 */ /* 0x000fe200008e0600 */
[----:B----4-:R-:W-:-:S04]  /*109b0*/  IADD3 R22, P2, PT, R24, R2, RZ ;  /* 0x0000000218167210 */ /* 0x010fc80007f5e0ff */
[----:B------:R1:W-:Y:S01]  /*109c0*/  STL.64 [R1+0x7a8], R16 ;  /* 0x0007a81001007387 */ /* 0x0003e20000100a00 */
[----:B------:R-:W-:-:S03]  /*109d0*/  IADD3.X R23, PT, PT, R25, R0, RZ, P2, !PT ;  /* 0x0000000019177210 */ /* 0x000fc600017fe4ff */
[----:B------:R-:W4:Y:S01]  /*109e0*/  LDL.LU.64 R26, [R1+0xbb8] ;  /* 0x000bb800011a7983 */ /* 0x000f220000300a00 */
[----:B-1----:R-:W-:-:S03]  /*109f0*/  IADD3 R16, P1, PT, R18, R2, RZ ;  /* 0x0000000212107210 */ /* 0x002fc60007f3e0ff */
[----:B------:R-:W-:Y:S02]  /*10a00*/  STL.64 [R1+0x7b8], R22 ;  /* 0x0007b81601007387 */ /* 0x000fe40000100a00 */
[--C-:B------:R-:W-:Y:S02]  /*10a10*/  IMAD.X R17, R19, 0x1, R0.reuse, P1 ;  /* 0x0000000113117824 */ /* 0x100fe400008e0600 */
[----:B------:R-:W4:Y:S01]  /*10a20*/  LDL.LU.64 R28, [R1+0xbb0] ;  /* 0x000bb000011c7983 */ /* 0x000f220000300a00 */
[-C--:B------:R-:W-:Y:S02]  /*10a30*/  IADD3 R228, P2, PT, R6, R2.reuse, RZ ;  /* 0x0000000206e47210 */ /* 0x080fe40007f5e0ff */
[----:B------:R-:W-:Y:S01]  /*10a40*/  IADD3 R232, P5, PT, R10, R2, RZ ;  /* 0x000000020ae87210 */ /* 0x000fe20007fbe0ff */
[----:B------:R1:W-:Y:S02]  /*10a50*/  STL.64 [R1+0x7c0], R16 ;  /* 0x0007c01001007387 */ /* 0x0003e40000100a00 */
[----:B------:R-:W-:-:S02]  /*10a60*/  IMAD.X R229, R7, 0x1, R0, P2 ;  /* 0x0000000107e57824 */ /* 0x000fc400010e0600 */
[----:B------:R-:W-:Y:S01]  /*10a70*/  IMAD.X R233, R11, 0x1, R0, P5 ;  /* 0x000000010be97824 */ /* 0x000fe200028e0600 */
[----:B-1----:R-:W4:Y:S04]  /*10a80*/  LDL.LU.64 R16, [R1+0xba8] ;  /* 0x000ba80001107983 */ /* 0x002f280000300a00 */
[----:B------:R-:W4:Y:S04]  /*10a90*/  LDL.LU.64 R24, [R1+0xba0] ;  /* 0x000ba00001187983 */ /* 0x000f280000300a00 */
[----:B------:R-:W4:Y:S04]  /*10aa0*/  LDL.LU.64 R10, [R1+0xb98] ;  /* 0x000b9800010a7983 */ /* 0x000f280000300a00 */
[----:B------:R-:W-:Y:S04]  /*10ab0*/  STL.64 [R1+0x8e0], R232 ;  /* 0x0008e0e801007387 */ /* 0x000fe80000100a00 */
[----:B------:R-:W4:Y:S01]  /*10ac0*/  LDL.LU.64 R22, [R1+0xb90] ;  /* 0x000b900001167983 */ /* 0x000f220000300a00 */
[----:B------:R-:W-:-:S03]  /*10ad0*/  IADD3 R18, P2, PT, R20, R2, RZ ;  /* 0x0000000214127210 */ /* 0x000fc60007f5e0ff */
[----:B------:R-:W-:Y:S02]  /*10ae0*/  STL.64 [R1+0x8f8], R228 ;  /* 0x0008f8e401007387 */ /* 0x000fe40000100a00 */
[----:B------:R-:W-:-:S05]  /*10af0*/  IMAD.X R19, R21, 0x1, R0, P2 ;  /* 0x0000000115137824 */ /* 0x000fca00010e0600 */
[----:B------:R1:W-:Y:S04]  /*10b00*/  STL.64 [R1+0x920], R18 ;  /* 0x0009201201007387 */ /* 0x0003e80000100a00 */
[----:B-1----:R-:W4:Y:S01]  /*10b10*/  LDL.LU.64 R18, [R1+0xb88] ;  /* 0x000b880001127983 */ /* 0x002f220000300a00 */
[-C--:B------:R-:W-:Y:S02]  /*10b20*/  IADD3 R222, P1, PT, R4, R2.reuse, RZ ;  /* 0x0000000204de7210 */ /* 0x080fe40007f3e0ff */
[----:B-----5:R-:W-:Y:S01]  /*10b30*/  IADD3 R6, P5, PT, R14, R2, RZ ;  /* 0x000000020e067210 */ /* 0x020fe20007fbe0ff */
[----:B------:R-:W5:Y:S01]  /*10b40*/  LDL.LU.64 R20, [R1+0xb80] ;  /* 0x000b800001147983 */ /* 0x000f620000300a00 */
[----:B------:R-:W-:-:S03]  /*10b50*/  IADD3.X R223, PT, PT, R5, R0, RZ, P1, !PT ;  /* 0x0000000005df7210 */ /* 0x000fc60000ffe4ff */
[--C-:B------:R-:W-:Y:S01]  /*10b60*/  IMAD.X R7, R15, 0x1, R0.reuse, P5 ;  /* 0x000000010f077824 */ /* 0x100fe200028e0600 */
[----:B------:R-:W-:Y:S01]  /*10b70*/  IADD3 R4, P1, PT, R12, R2, RZ ;  /* 0x000000020c047210 */ /* 0x000fe20007f3e0ff */
[----:B------:R-:W5:Y:S04]  /*10b80*/  LDL.LU.64 R14, [R1+0xb78] ;  /* 0x000b7800010e7983 */ /* 0x000f680000300a00 */
[----:B------:R-:W-:Y:S01]  /*10b90*/  STL.64 [R1+0x910], R222 ;  /* 0x000910de01007387 */ /* 0x000fe20000100a00 */
[----:B------:R-:W-:-:S03]  /*10ba0*/  IMAD.X R5, R13, 0x1, R0, P1 ;  /* 0x000000010d057824 */ /* 0x000fc600008e0600 */
[----:B------:R2:W-:Y:S04]  /*10bb0*/  STL.64 [R1+0x938], R6 ;  /* 0x0009380601007387 */ /* 0x0005e80000100a00 */
[----:B------:R-:W5:Y:S04]  /*10bc0*/  LDL.LU.64 R12, [R1+0xb70] ;  /* 0x000b7000010c7983 */ /* 0x000f680000300a00 */
[----:B------:R3:W-:Y:S01]  /*10bd0*/  STL.64 [R1+0x950], R4 ;  /* 0x0009500401007387 */ /* 0x0007e20000100a00 */
[----:B--2---:R-:W-:-:S04]  /*10be0*/  IADD3 R6, P2, PT, R8, R2, RZ ;  /* 0x0000000208067210 */ /* 0x004fc80007f5e0ff */
[----:B------:R-:W-:Y:S02]  /*10bf0*/  IADD3.X R7, PT, PT, R9, R0, RZ, P2, !PT ;  /* 0x0000000009077210 */ /* 0x000fe400017fe4ff */
[----:B------:R-:W2:Y:S01]  /*10c00*/  LDL.LU.64 R8, [R1+0xb68] ;  /* 0x000b680001087983 */ /* 0x000ea20000300a00 */
[----:B---3--:R-:W-:-:S03]  /*10c10*/  IADD3 R4, P6, PT, R30, R2, RZ ;  /* 0x000000021e047210 */ /* 0x008fc60007fde0ff */
[----:B------:R1:W-:Y:S02]  /*10c20*/  STL.64 [R1+0x968], R6 ;  /* 0x0009680601007387 */ /* 0x0003e40000100a00 */
[--C-:B------:R-:W-:Y:S01]  /*10c30*/  IMAD.X R5, R31, 0x1, R0.reuse, P6 ;  /* 0x000000011f057824 */ /* 0x100fe200030e0600 */
[-C--:B------:R-:W-:Y:S01]  /*10c40*/  IADD3 R32, P5, PT, R34, R2.reuse, RZ ;  /* 0x0000000222207210 */ /* 0x080fe20007fbe0ff */
[----:B-1----:R-:W3:Y:S04]  /*10c50*/  LDL.LU.64 R6, [R1+0xb60] ;  /* 0x000b600001067983 */ /* 0x002ee80000300a00 */
[----:B------:R1:W-:Y:S01]  /*10c60*/  STL.64 [R1+0x998], R4 ;  /* 0x0009980401007387 */ /* 0x0003e20000100a00 */
[----:B----4-:R-:W-:Y:S01]  /*10c70*/  IADD3 R130, P1, PT, R26, R2, RZ ;  /* 0x000000021a827210 */ /* 0x010fe20007f3e0ff */
[----:B------:R-:W-:-:S02]  /*10c80*/  IMAD.X R33, R35, 0x1, R0, P5 ;  /* 0x0000000123217824 */ /* 0x000fc400028e0600 */
[----:B-1----:R-:W4:Y:S02]  /*10c90*/  LDL.LU.64 R4, [R1+0xb58] ;  /* 0x000b580001047983 */ /* 0x002f240000300a00 */
[----:B------:R-:W-:Y:S01]  /*10ca0*/  IMAD.X R131, R27, 0x1, R0, P1 ;  /* 0x000000011b837824 */ /* 0x000fe200008e0600 */
[----:B------:R-:W-:Y:S01]  /*10cb0*/  IADD3 R132, P2, PT, R28, R2, RZ ;  /* 0x000000021c847210 */ /* 0x000fe20007f5e0ff */
[----:B------:R1:W-:Y:S03]  /*10cc0*/  STL.64 [R1+0x980], R32 ;  /* 0x0009802001007387 */ /* 0x0003e60000100a00 */
[----:B------:R-:W-:Y:S01]  /*10cd0*/  IADD3.X R133, PT, PT, R29, R0, RZ, P2, !PT ;  /* 0x000000001d857210 */ /* 0x000fe200017fe4ff */
[----:B------:R-:W4:Y:S01]  /*10ce0*/  LDL.LU.64 R26, [R1+0xb50] ;  /* 0x000b5000011a7983 */ /* 0x000f220000300a00 */
[----:B------:R-:W-:-:S03]  /*10cf0*/  IADD3 R134, P1, PT, R16, R2, RZ ;  /* 0x0000000210867210 */ /* 0x000fc60007f3e0ff */
[----:B------:R-:W4:Y:S02]  /*10d00*/  LDL.LU.64 R28, [R1+0xb48] ;  /* 0x000b4800011c7983 */ /* 0x000f240000300a00 */
[----:B------:R-:W-:Y:S02]  /*10d10*/  IMAD.X R135, R17, 0x1, R0, P1 ;  /* 0x0000000111877824 */ /* 0x000fe400008e0600 */
[----:B------:R-:W4:Y:S01]  /*10d20*/  LDL.LU.64 R16, [R1+0xb40] ;  /* 0x000b400001107983 */ /* 0x000f220000300a00 */
[-C--:B------:R-:W-:Y:S02]  /*10d30*/  IADD3 R138, P2, PT, R10, R2.reuse, RZ ;  /* 0x000000020a8a7210 */ /* 0x080fe40007f5e0ff */
[----:B------:R-:W-:-:S03]  /*10d40*/  IADD3 R136, P5, PT, R24, R2, RZ ;  /* 0x0000000218887210 */ /* 0x000fc60007fbe0ff */
[--C-:B------:R-:W-:Y:S02]  /*10d50*/  IMAD.X R139, R11, 0x1, R0.reuse, P2 ;  /* 0x000000010b8b7824 */ /* 0x100fe400010e0600 */
[----:B------:R-:W4:Y:S01]  /*10d60*/  LDL.LU.64 R10, [R1+0xb38] ;  /* 0x000b3800010a7983 */ /* 0x000f220000300a00 */
[----:B------:R-:W-:Y:S01]  /*10d70*/  IADD3 R140, P1, PT, R22, R2, RZ ;  /* 0x00000002168c7210 */ /* 0x000fe20007f3e0ff */
[----:B------:R-:W-:Y:S02]  /*10d80*/  IMAD.X R137, R25, 0x1, R0, P5 ;  /* 0x0000000119897824 */ /* 0x000fe400028e0600 */
[----:B------:R-:W4:Y:S01]  /*10d90*/  LDL.LU.64 R24, [R1+0xb30] ;  /* 0x000b300001187983 */ /* 0x000f220000300a00 */
[----:B------:R-:W-:-:S03]  /*10da0*/  IADD3.X R141, PT, PT, R23, R0, RZ, P1, !PT ;  /* 0x00000000178d7210 */ /* 0x000fc60000ffe4ff */
[----:B------:R-:W4:Y:S01]  /*10db0*/  LDL.LU.64 R22, [R1+0xb28] ;  /* 0x000b280001167983 */ /* 0x000f220000300a00 */
[----:B------:R-:W-:-:S05]  /*10dc0*/  IADD3 R142, P2, PT, R18, R2, RZ ;  /* 0x00000002128e7210 */ /* 0x000fca0007f5e0ff */
[----:B------:R-:W-:Y:S02]  /*10dd0*/  IMAD.X R143, R19, 0x1, R0, P2 ;  /* 0x00000001138f7824 */ /* 0x000fe400010e0600 */
[----:B------:R-:W4:Y:S01]  /*10de0*/  LDL.LU.64 R18, [R1+0xb20] ;  /* 0x000b200001127983 */ /* 0x000f220000300a00 */
[----:B-----5:R-:W-:-:S05]  /*10df0*/  IADD3 R144, P5, PT, R20, R2, RZ ;  /* 0x0000000214907210 */ /* 0x020fca0007fbe0ff */
[----:B------:R-:W-:Y:S02]  /*10e00*/  IMAD.X R145, R21, 0x1, R0, P5 ;  /* 0x0000000115917824 */ /* 0x000fe400028e0600 */
[----:B------:R-:W5:Y:S01]  /*10e10*/  LDL.LU.64 R20, [R1+0xb18] ;  /* 0x000b180001147983 */ /* 0x000f620000300a00 */
[----:B------:R-:W-:-:S04]  /*10e20*/  IADD3 R150, P2, PT, R12, R2, RZ ;  /* 0x000000020c967210 */ /* 0x000fc80007f5e0ff */
[----:B------:R-:W-:Y:S02]  /*10e30*/  IADD3.X R151, PT, PT, R13, R0, RZ, P2, !PT ;  /* 0x000000000d977210 */ /* 0x000fe400017fe4ff */
[----:B------:R-:W5:Y:S01]  /*10e40*/  LDL.LU.64 R12, [R1+0xb10] ;  /* 0x000b1000010c7983 */ /* 0x000f620000300a00 */
[----:B------:R-:W-:-:S05]  /*10e50*/  IADD3 R146, P1, PT, R14, R2, RZ ;  /* 0x000000020e927210 */ /* 0x000fca0007f3e0ff */
[----:B------:R-:W-:Y:S02]  /*10e60*/  IMAD.X R147, R15, 0x1, R0, P1 ;  /* 0x000000010f937824 */ /* 0x000fe400008e0600 */
[----:B------:R-:W5:Y:S01]  /*10e70*/  LDL.LU.64 R14, [R1+0xb08] ;  /* 0x000b0800010e7983 */ /* 0x000f620000300a00 */
[----:B--2---:R-:W-:-:S05]  /*10e80*/  IADD3 R154, P1, PT, R8, R2, RZ ;  /* 0x00000002089a7210 */ /* 0x004fca0007f3e0ff */
[----:B------:R-:W-:Y:S02]  /*10e90*/  IMAD.X R155, R9, 0x1, R0, P1 ;  /* 0x00000001099b7824 */ /* 0x000fe400008e0600 */
[----:B------:R-:W2:Y:S01]  /*10ea0*/  LDL.LU.64 R8, [R1+0xb00] ;  /* 0x000b000001087983 */ /* 0x000ea20000300a00 */
[----:B---3--:R-:W-:-:S05]  /*10eb0*/  IADD3 R158, P5, PT, R6, R2, RZ ;  /* 0x00000002069e7210 */ /* 0x008fca0007fbe0ff */
[----:B------:R-:W-:Y:S01]  /*10ec0*/  IMAD.X R159, R7, 0x1, R0, P5 ;  /* 0x00000001079f7824 */ /* 0x000fe200028e0600 */
[----:B----4-:R-:W-:-:S05]  /*10ed0*/  IADD3 R162, P2, PT, R4, R2, RZ ;  /* 0x0000000204a27210 */ /* 0x010fca0007f5e0ff */
[----:B------:R-:W-:Y:S02]  /*10ee0*/  IMAD.X R163, R5, 0x1, R0, P2 ;  /* 0x0000000105a37824 */ /* 0x000fe400010e0600 */
[----:B------:R-:W3:Y:S01]  /*10ef0*/  LDL.LU.64 R4, [R1+0xaf8] ;  /* 0x000af80001047983 */ /* 0x000ee20000300a00 */
[----:B------:R-:W-:-:S03]  /*10f00*/  IADD3 R166, P1, PT, R26, R2, RZ ;  /* 0x000000021aa67210 */ /* 0x000fc60007f3e0ff */
[----:B------:R-:W4:Y:S04]  /*10f10*/  LDL.LU.64 R6, [R1+0xaf0] ;  /* 0x000af00001067983 */ /* 0x000f280000300a00 */
[----:B------:R-:W4:Y:S01]  /*10f20*/  LDL.LU.64 R30, [R1+0xae8] ;  /* 0x000ae800011e7983 */ /* 0x000f220000300a00 */
[----:B------:R-:W-:Y:S02]  /*10f30*/  IADD3.X R167, PT, PT, R27, R0, RZ, P1, !PT ;  /* 0x000000001ba77210 */ /* 0x000fe40000ffe4ff */
[-C--:B------:R-:W-:Y:S01]  /*10f40*/  IADD3 R174, P5, PT, R16, R2.reuse, RZ ;  /* 0x0000000210ae7210 */ /* 0x080fe20007fbe0ff */
[----:B------:R-:W4:Y:S01]  /*10f50*/  LDL.LU.64 R26, [R1+0xae0] ;  /* 0x000ae000011a7983 */ /* 0x000f220000300a00 */
[----:B------:R-:W-:-:S03]  /*10f60*/  IADD3 R170, P2, PT, R28, R2, RZ ;  /* 0x000000021caa7210 */ /* 0x000fc60007f5e0ff */
[--C-:B------:R-:W-:Y:S02]  /*10f70*/  IMAD.X R175, R17, 0x1, R0.reuse, P5 ;  /* 0x0000000111af7824 */ /* 0x100fe400028e0600 */
[----:B------:R-:W4:Y:S01]  /*10f80*/  LDL.LU.64 R16, [R1+0xad8] ;  /* 0x000ad80001107983 */ /* 0x000f220000300a00 */
[-C--:B------:R-:W-:Y:S01]  /*10f90*/  IADD3 R178, P1, PT, R10, R2.reuse, RZ ;  /* 0x000000020ab27210 */ /* 0x080fe20007f3e0ff */
[----:B------:R-:W-:Y:S01]  /*10fa0*/  IMAD.X R171, R29, 0x1, R0, P2 ;  /* 0x000000011dab7824 */ /* 0x000fe200010e0600 */
[----:B------:R-:W-:-:S03]  /*10fb0*/  IADD3 R182, P2, PT, R24, R2, RZ ;  /* 0x0000000218b67210 */ /* 0x000fc60007f5e0ff */
[----:B------:R-:W-:Y:S02]  /*10fc0*/  IMAD.X R179, R11, 0x1, R0, P1 ;  /* 0x000000010bb37824 */ /* 0x000fe400008e0600 */
[----:B------:R-:W4:Y:S01]  /*10fd0*/  LDL.LU.64 R10, [R1+0xad0] ;  /* 0x000ad000010a7983 */ /* 0x000f220000300a00 */
[----:B------:R-:W-:-:S03]  /*10fe0*/  IADD3.X R183, PT, PT, R25, R0, RZ, P2, !PT ;  /* 0x0000000019b77210 */ /* 0x000fc600017fe4ff */
[----:B------:R-:W4:Y:S04]  /*10ff0*/  LDL.LU.64 R28, [R1+0xac8] ;  /* 0x000ac800011c7983 */ /* 0x000f280000300a00 */
[----:B------:R-:W4:Y:S01]  /*11000*/  LDL.LU.64 R24, [R1+0xac0] ;  /* 0x000ac00001187983 */ /* 0x000f220000300a00 */
[-C--:B------:R-:W-:Y:S02]  /*11010*/  IADD3 R186, P1, PT, R22, R2.reuse, RZ ;  /* 0x0000000216ba7210 */ /* 0x080fe40007f3e0ff */
[----:B------:R-:W-:-:S05]  /*11020*/  IADD3 R190, P5, PT, R18, R2, RZ ;  /* 0x0000000212be7210 */ /* 0x000fca0007fbe0ff */
[--C-:B------:R-:W-:Y:S02]  /*11030*/  IMAD.X R191, R19, 0x1, R0.reuse, P5 ;  /* 0x0000000113bf7824 */ /* 0x100fe400028e0600 */
[----:B------:R-:W4:Y:S01]  /*11040*/  LDL.LU.64 R18, [R1+0xab8] ;  /* 0x000ab80001127983 */ /* 0x000f220000300a00 */
[----:B------:R-:W-:-:S03]  /*11050*/  IMAD.X R187, R23, 0x1, R0, P1 ;  /* 0x0000000117bb7824 */ /* 0x000fc600008e0600 */
[----:B------:R-:W4:Y:S01]  /*11060*/  LDL.LU.64 R22, [R1+0xab0] ;  /* 0x000ab00001167983 */ /* 0x000f220000300a00 */
[----:B-----5:R-:W-:-:S03]  /*11070*/  IADD3 R194, P2, PT, R20, R2, RZ ;  /* 0x0000000214c27210 */ /* 0x020fc60007f5e0ff */
[----:B-1----:R-:W5:Y:S01]  /*11080*/  LDL.LU.64 R32, [R1+0xaa8] ;  /* 0x000aa80001207983 */ /* 0x002f620000300a00 */
[----:B------:R-:W-:-:S04]  /*11090*/  IADD3 R198, P1, PT, R12, R2, RZ ;  /* 0x000000020cc67210 */ /* 0x000fc80007f3e0ff */
[----:B------:R-:W-:Y:S02]  /*110a0*/  IADD3.X R199, PT, PT, R13, R0, RZ, P1, !PT ;  /* 0x000000000dc77210 */ /* 0x000fe40000ffe4ff */
[----:B------:R-:W5:Y:S01]  /*110b0*/  LDL.LU.64 R12, [R1+0xaa0] ;  /* 0x000aa000010c7983 */ /* 0x000f620000300a00 */
[----:B------:R-:W-:-:S03]  /*110c0*/  IMAD.X R195, R21, 0x1, R0, P2 ;  /* 0x0000000115c37824 */ /* 0x000fc600010e0600 */
[----:B------:R-:W5:Y:S01]  /*110d0*/  LDL.LU.64 R20, [R1+0xa98] ;  /* 0x000a980001147983 */ /* 0x000f620000300a00 */
[----:B------:R-:W-:-:S05]  /*110e0*/  IADD3 R202, P2, PT, R14, R2, RZ ;  /* 0x000000020eca7210 */ /* 0x000fca0007f5e0ff */
[----:B------:R-:W-:Y:S02]  /*110f0*/  IMAD.X R203, R15, 0x1, R0, P2 ;  /* 0x000000010fcb7824 */ /* 0x000fe400010e0600 */
[----:B------:R-:W5:Y:S04]  /*11100*/  LDL.LU.64 R14, [R1+0xa90] ;  /* 0x000a9000010e7983 */ /* 0x000f680000300a00 */
[----:B------:R-:W5:Y:S01]  /*11110*/  LDL.LU.64 R34, [R1+0xa88] ;  /* 0x000a880001227983 */ /* 0x000f620000300a00 */
[----:B--2---:R-:W-:-:S05]  /*11120*/  IADD3 R206, P5, PT, R8, R2, RZ ;  /* 0x0000000208ce7210 */ /* 0x004fca0007fbe0ff */
[----:B------:R-:W-:Y:S01]  /*11130*/  IMAD.X R207, R9, 0x1, R0, P5 ;  /* 0x0000000109cf7824 */ /* 0x000fe200028e0600 */
[----:B---3--:R-:W-:-:S05]  /*11140*/  IADD3 R210, P1, PT, R4, R2, RZ ;  /* 0x0000000204d27210 */ /* 0x008fca0007f3e0ff */
[--C-:B------:R-:W-:Y:S01]  /*11150*/  IMAD.X R211, R5, 0x1, R0.reuse, P1 ;  /* 0x0000000105d37824 */ /* 0x100fe200008e0600 */
[-C--:B----4-:R-:W-:Y:S02]  /*11160*/  IADD3 R8, P1, PT, R30, R2.reuse, RZ ;  /* 0x000000021e087210 */ /* 0x090fe40007f3e0ff */
[-C--:B------:R-:W-:Y:S02]  /*11170*/  IADD3 R214, P2, PT, R6, R2.reuse, RZ ;  /* 0x0000000206d67210 */ /* 0x080fe40007f5e0ff */
[----:B------:R-:W-:Y:S01]  /*11180*/  IADD3 R4, P5, PT, R26, R2, RZ ;  /* 0x000000021a047210 */ /* 0x000fe20007fbe0ff */
[----:B------:R-:W-:Y:S01]  /*11190*/  IMAD.X R9, R31, 0x1, R0, P1 ;  /* 0x000000011f097824 */ /* 0x000fe200008e0600 */
[----:B------:R-:W-:-:S03]  /*111a0*/  IADD3.X R215, PT, PT, R7, R0, RZ, P2, !PT ;  /* 0x0000000007d77210 */ /* 0x000fc600017fe4ff */
[--C-:B------:R-:W-:Y:S01]  /*111b0*/  IMAD.X R5, R27, 0x1, R0.reuse, P5 ;  /* 0x000000011b057824 */ /* 0x100fe200028e0600 */
[-C--:B------:R-:W-:Y:S01]  /*111c0*/  IADD3 R6, P2, PT, R16, R2.reuse, RZ ;  /* 0x0000000210067210 */ /* 0x080fe20007f5e0ff */
[----:B------:R1:W-:Y:S04]  /*111d0*/  STL.64 [R1+0x140], R8 ;  /* 0x0001400801007387 */ /* 0x0003e80000100a00 */
[----:B------:R-:W-:Y:S01]  /*111e0*/  IMAD.X R7, R17, 0x1, R0, P2 ;  /* 0x0000000111077824 */ /* 0x000fe200010e0600 */
[----:B-1----:R-:W2:Y:S01]  /*111f0*/  LDL.LU.64 R8, [R1+0xa80] ;  /* 0x000a800001087983 */ /* 0x002ea20000300a00 */
[----:B------:R-:W-:-:S03]  /*11200*/  IADD3 R16, P2, PT, R28, R2, RZ ;  /* 0x000000021c107210 */ /* 0x000fc60007f5e0ff */
[----:B------:R1:W-:Y:S04]  /*11210*/  STL.64 [R1+0x150], R4 ;  /* 0x0001500401007387 */ /* 0x0003e80000100a00 */
[----:B------:R-:W3:Y:S01]  /*11220*/  LDL.LU.64 R26, [R1+0xa78] ;  /* 0x000a7800011a7983 */ /* 0x000ee20000300a00 */
[----:B------:R-:W-:-:S03]  /*11230*/  IMAD.X R17, R29, 0x1, R0, P2 ;  /* 0x000000011d117824 */ /* 0x000fc600010e0600 */
[----:B------:R4:W-:Y:S01]  /*11240*/  STL.64 [R1+0x160], R6 ;  /* 0x0001600601007387 */ /* 0x0009e20000100a00 */
[----:B-1----:R-:W-:-:S04]  /*11250*/  IADD3 R4, P1, PT, R10, R2, RZ ;  /* 0x000000020a047210 */ /* 0x002fc80007f3e0ff */
[----:B------:R-:W-:Y:S02]  /*11260*/  IADD3.X R5, PT, PT, R11, R0, RZ, P1, !PT ;  /* 0x000000000b057210 */ /* 0x000fe40000ffe4ff */
[----:B------:R-:W3:Y:S01]  /*11270*/  LDL.LU.64 R10, [R1+0xa70] ;  /* 0x000a7000010a7983 */ /* 0x000ee20000300a00 */
[----:B----4-:R-:W-:-:S03]  /*11280*/  IADD3 R6, P5, PT, R24, R2, RZ ;  /* 0x0000000218067210 */ /* 0x010fc60007fbe0ff */
[----:B------:R1:W-:Y:S02]  /*11290*/  STL.64 [R1+0x170], R4 ;  /* 0x0001700401007387 */ /* 0x0003e40000100a00 */
[----:B------:R-:W-:Y:S02]  /*112a0*/  IMAD.X R7, R25, 0x1, R0, P5 ;  /* 0x0000000119077824 */ /* 0x000fe400028e0600 */
[----:B------:R-:W4:Y:S04]  /*112b0*/  LDL.LU.64 R36, [R1+0xa68] ;  /* 0x000a680001247983 */ /* 0x000f280000300a00 */
[----:B------:R1:W-:Y:S02]  /*112c0*/  STL.64 [R1+0x180], R16 ;  /* 0x0001801001007387 */ /* 0x0003e40000100a00 */
[----:B-1----:R-:W-:-:S05]  /*112d0*/  IADD3 R4, P1, PT, R18, R2, RZ ;  /* 0x0000000212047210 */ /* 0x002fca0007f3e0ff */
[----:B------:R-:W-:Y:S01]  /*112e0*/  IMAD.X R5, R19, 0x1, R0, P1 ;  /* 0x0000000113057824 */ /* 0x000fe200008e0600 */
[----:B------:R-:W4:Y:S04]  /*112f0*/  LDL.LU.64 R16, [R1+0xa60] ;  /* 0x000a600001107983 */ /* 0x000f280000300a00 */
[----:B------:R1:W-:Y:S04]  /*11300*/  STL.64 [R1+0x190], R6 ;  /* 0x0001900601007387 */ /* 0x0003e80000100a00 */
[----:B------:R-:W4:Y:S04]  /*11310*/  LDL.LU.64 R18, [R1+0xa58] ;  /* 0x000a580001127983 */ /* 0x000f280000300a00 */
[----:B------:R5:W-:Y:S01]  /*11320*/  STL.64 [R1+0x198], R4 ;  /* 0x0001980401007387 */ /* 0x000be20000100a00 */
[----:B-1----:R-:W-:-:S03]  /*11330*/  IADD3 R6, P2, PT, R22, R2, RZ ;  /* 0x0000000216067210 */ /* 0x002fc60007f5e0ff */
[----:B------:R-:W4:Y:S04]  /*11340*/  LDL.LU.64 R24, [R1+0xa50] ;  /* 0x000a500001187983 */ /* 0x000f280000300a00 */
[----:B------:R-:W4:Y:S01]  /*11350*/  LDL.LU.64 R28, [R1+0xa48] ;  /* 0x000a4800011c7983 */ /* 0x000f220000300a00 */
[----:B------:R-:W-:-:S03]  /*11360*/  IADD3.X R7, PT, PT, R23, R0, RZ, P2, !PT ;  /* 0x0000000017077210 */ /* 0x000fc600017fe4ff */
[----:B------:R-:W4:Y:S01]  /*11370*/  LDL.LU.64 R22, [R1+0xa40] ;  /* 0x000a400001167983 */ /* 0x000f220000300a00 */
[-C--:B-----5:R-:W-:Y:S02]  /*11380*/  IADD3 R4, P5, PT, R12, R2.reuse, RZ ;  /* 0x000000020c047210 */ /* 0x0a0fe40007fbe0ff */
[-C--:B------:R-:W-:Y:S01]  /*11390*/  IADD3 R30, P1, PT, R32, R2.reuse, RZ ;  /* 0x00000002201e7210 */ /* 0x080fe20007f3e0ff */
[----:B------:R1:W-:Y:S02]  /*113a0*/  STL.64 [R1+0x1a8], R6 ;  /* 0x0001a80601007387 */ /* 0x0003e40000100a00 */
[--C-:B------:R-:W-:Y:S02]  /*113b0*/  IMAD.X R5, R13, 0x1, R0.reuse, P5 ;  /* 0x000000010d057824 */ /* 0x100fe400028e0600 */
[----:B------:R-:W-:Y:S01]  /*113c0*/  IMAD.X R31, R33, 0x1, R0, P1 ;  /* 0x00000001211f7824 */ /* 0x000fe200008e0600 */
[----:B------:R-:W5:Y:S01]  /*113d0*/  LDL.LU.64 R12, [R1+0xa38] ;  /* 0x000a3800010c7983 */ /* 0x000f620000300a00 */
[----:B-1----:R-:W-:-:S03]  /*113e0*/  IADD3 R6, P2, PT, R20, R2, RZ ;  /* 0x0000000214067210 */ /* 0x002fc60007f5e0ff */
[----:B------:R1:W-:Y:S02]  /*113f0*/  STL.64 [R1+0x1c8], R4 ;  /* 0x0001c80401007387 */ /* 0x0003e40000100a00 */
[----:B------:R-:W-:Y:S02]  /*11400*/  IMAD.X R7, R21, 0x1, R0, P2 ;  /* 0x0000000115077824 */ /* 0x000fe400010e0600 */
[----:B------:R1:W-:Y:S04]  /*11410*/  STL.64 [R1+0x1b8], R30 ;  /* 0x0001b81e01007387 */ /* 0x0003e80000100a00 */
[----:B------:R-:W5:Y:S04]  /*11420*/  LDL.LU.64 R20, [R1+0xa30] ;  /* 0x000a300001147983 */ /* 0x000f680000300a00 */
[----:B------:R2:W-:Y:S04]  /*11430*/  STL.64 [R1+0x1d8], R6 ;  /* 0x0001d80601007387 */ /* 0x0005e80000100a00 */
[----:B------:R-:W5:Y:S01]  /*11440*/  LDL.LU.64 R32, [R1+0xa28] ;  /* 0x000a280001207983 */ /* 0x000f620000300a00 */
[----:B-1----:R-:W-:-:S02]  /*11450*/  IADD3 R4, P1, PT, R14, R2, RZ ;  /* 0x000000020e047210 */ /* 0x002fc40007f3e0ff */
[----:B------:R-:W-:Y:S02]  /*11460*/  IADD3 R30, P2, PT, R34, R2, RZ ;  /* 0x00000002221e7210 */ /* 0x000fe40007f5e0ff */
[----:B------:R-:W-:Y:S02]  /*11470*/  IADD3.X R5, PT, PT, R15, R0, RZ, P1, !PT ;  /* 0x000000000f057210 */ /* 0x000fe40000ffe4ff */
[----:B------:R-:W5:Y:S01]  /*11480*/  LDL.LU.64 R14, [R1+0xa20] ;  /* 0x000a2000010e7983 */ /* 0x000f620000300a00 */
[----:B------:R-:W-:-:S03]  /*11490*/  IMAD.X R31, R35, 0x1, R0, P2 ;  /* 0x00000001231f7824 */ /* 0x000fc600010e0600 */
[----:B------:R3:W-:Y:S01]  /*114a0*/  STL.64 [R1+0x1e8], R4 ;  /* 0x0001e80401007387 */ /* 0x0007e20000100a00 */
[----:B--2---:R-:W-:-:S05]  /*114b0*/  IADD3 R6, P5, PT, R8, R2, RZ ;  /* 0x0000000208067210 */ /* 0x004fca0007fbe0ff */
[----:B------:R-:W-:Y:S02]  /*114c0*/  IMAD.X R7, R9, 0x1, R0, P5 ;  /* 0x0000000109077824 */ /* 0x000fe400028e0600 */
[----:B------:R-:W2:Y:S01]  /*114d0*/  LDL.LU.64 R8, [R1+0xa18] ;  /* 0x000a180001087983 */ /* 0x000ea20000300a00 */
[----:B---3--:R-:W-:-:S03]  /*114e0*/  IADD3 R4, P1, PT, R26, R2, RZ ;  /* 0x000000021a047210 */ /* 0x008fc60007f3e0ff */
[----:B------:R1:W-:Y:S02]  /*114f0*/  STL.64 [R1+0x208], R6 ;  /* 0x0002080601007387 */ /* 0x0003e40000100a00 */
[----:B------:R-:W-:Y:S02]  /*11500*/  IMAD.X R5, R27, 0x1, R0, P1 ;  /* 0x000000011b057824 */ /* 0x000fe400008e0600 */
[----:B------:R3:W-:Y:S01]  /*11510*/  STL.64 [R1+0x1f8], R30 ;  /* 0x0001f81e01007387 */ /* 0x0007e20000100a00 */
[----:B-1----:R-:W-:-:S03]  /*11520*/  IADD3 R6, P2, PT, R10, R2, RZ ;  /* 0x000000020a067210 */ /* 0x002fc60007f5e0ff */
[----:B---3--:R-:W3:Y:S01]  /*11530*/  LDL.LU.64 R30, [R1+0xa10] ;  /* 0x000a1000011e7983 */ /* 0x008ee20000300a00 */
[----:B------:R-:W-:-:S03]  /*11540*/  IADD3.X R7, PT, PT, R11, R0, RZ, P2, !PT ;  /* 0x000000000b077210 */ /* 0x000fc600017fe4ff */
[----:B------:R1:W-:Y:S04]  /*11550*/  STL.64 [R1+0x218], R4 ;  /* 0x0002180401007387 */ /* 0x0003e80000100a00 */
[----:B------:R-:W3:Y:S01]  /*11560*/  LDL.LU.64 R26, [R1+0xa08] ;  /* 0x000a0800011a7983 */ /* 0x000ee20000300a00 */
[----:B----4-:R-:W-:-:S03]  /*11570*/  IADD3 R34, P1, PT, R36, R2, RZ ;  /* 0x0000000224227210 */ /* 0x010fc60007f3e0ff */
[----:B------:R-:W4:Y:S04]  /*11580*/  LDL.LU.64 R10, [R1+0xa00] ;  /* 0x000a0000010a7983 */ /* 0x000f280000300a00 */
[----:B------:R1:W-:Y:S02]  /*11590*/  STL.64 [R1+0x228], R6 ;  /* 0x0002280601007387 */ /* 0x0003e40000100a00 */
[----:B-1----:R-:W-:Y:S01]  /*115a0*/  IADD3 R4, P5, PT, R16, R2, RZ ;  /* 0x0000000210047210 */ /* 0x002fe20007fbe0ff */
[----:B------:R-:W-:-:S04]  /*115b0*/  IMAD.X R35, R37, 0x1, R0, P1 ;  /* 0x0000000125237824 */ /* 0x000fc800008e0600 */
[----:B------:R-:W-:Y:S02]  /*115c0*/  IMAD.X R5, R17, 0x1, R0, P5 ;  /* 0x0000000111057824 */ /* 0x000fe400028e0600 */
[----:B------:R-:W4:Y:S01]  /*115d0*/  LDL.LU.64 R16, [R1+0x9f8] ;  /* 0x0009f80001107983 */ /* 0x000f220000300a00 */
[----:B------:R-:W-:-:S03]  /*115e0*/  IADD3 R6, P2, PT, R18, R2, RZ ;  /* 0x0000000212067210 */ /* 0x000fc60007f5e0ff */
[----:B------:R1:W-:Y:S02]  /*115f0*/  STL.64 [R1+0x238], R4 ;  /* 0x0002380401007387 */ /* 0x0003e40000100a00 */
[----:B------:R-:W-:Y:S02]  /*11600*/  IMAD.X R7, R19, 0x1, R0, P2 ;  /* 0x0000000113077824 */ /* 0x000fe400010e0600 */
[----:B------:R-:W-:Y:S04]  /*11610*/  STL.64 [R1+0x230], R34 ;  /* 0x0002302201007387 */ /* 0x000fe80000100a00 */
[----:B------:R1:W-:Y:S01]  /*11620*/  STL.64 [R1+0x240], R6 ;  /* 0x0002400601007387 */ /* 0x0003e20000100a00 */
[-C--:B------:R-:W-:Y:S02]  /*11630*/  IADD3 R18, P2, PT, R28, R2.reuse, RZ ;  /* 0x000000021c127210 */ /* 0x080fe40007f5e0ff */
[----:B-1----:R-:W-:-:S04]  /*11640*/  IADD3 R4, P1, PT, R24, R2, RZ ;  /* 0x0000000218047210 */ /* 0x002fc80007f3e0ff */
[----:B------:R-:W-:Y:S01]  /*11650*/  IADD3.X R5, PT, PT, R25, R0, RZ, P1, !PT ;  /* 0x0000000019057210 */ /* 0x000fe20000ffe4ff */
[----:B------:R-:W-:Y:S01]  /*11660*/  IMAD.X R19, R29, 0x1, R0, P2 ;  /* 0x000000011d137824 */ /* 0x000fe200010e0600 */
[----:B------:R-:W4:Y:S01]  /*11670*/  LDL.LU.64 R24, [R1+0x9f0] ;  /* 0x0009f00001187983 */ /* 0x000f220000300a00 */
[----:B------:R-:W-:-:S03]  /*11680*/  IADD3 R6, P5, PT, R22, R2, RZ ;  /* 0x0000000216067210 */ /* 0x000fc60007fbe0ff */
[----:B------:R5:W-:Y:S02]  /*11690*/  STL.64 [R1+0x248], R4 ;  /* 0x0002480401007387 */ /* 0x000be40000100a00 */
[----:B------:R-:W-:Y:S02]  /*116a0*/  IMAD.X R7, R23, 0x1, R0, P5 ;  /* 0x0000000117077824 */ /* 0x000fe400028e0600 */
[----:B------:R-:W4:Y:S04]  /*116b0*/  LDL.LU.64 R28, [R1+0x9e8] ;  /* 0x0009e800011c7983 */ /* 0x000f280000300a00 */
[----:B------:R1:W-:Y:S01]  /*116c0*/  STL.64 [R1+0x250], R18 ;  /* 0x0002501201007387 */ /* 0x0003e20000100a00 */
[----:B-----5:R-:W-:-:S03]  /*116d0*/  IADD3 R4, P1, PT, R12, R2, RZ ;  /* 0x000000020c047210 */ /* 0x020fc60007f3e0ff */
[----:B-1----:R-:W5:Y:S04]  /*116e0*/  LDL.LU.64 R18, [R1+0x9e0] ;  /* 0x0009e00001127983 */ /* 0x002f680000300a00 */
[----:B------:R1:W-:Y:S04]  /*116f0*/  STL.64 [R1+0x258], R6 ;  /* 0x0002580601007387 */ /* 0x0003e80000100a00 */
[----:B------:R-:W5:Y:S01]  /*11700*/  LDL.LU.64 R22, [R1+0x9d8] ;  /* 0x0009d80001167983 */ /* 0x000f620000300a00 */
[----:B------:R-:W-:Y:S01]  /*11710*/  IMAD.X R5, R13, 0x1, R0, P1 ;  /* 0x000000010d057824 */ /* 0x000fe200008e0600 */
[----:B------:R-:W-:-:S02]  /*11720*/  IADD3 R12, P1, PT, R32, R2, RZ ;  /* 0x00000002200c7210 */ /* 0x000fc40007f3e0ff */
[----:B-1----:R-:W-:Y:S02]  /*11730*/  IADD3 R6, P2, PT, R20, R2, RZ ;  /* 0x0000000214067210 */ /* 0x002fe40007f5e0ff */
[----:B------:R-:W-:Y:S02]  /*11740*/  STL.64 [R1+0x260], R4 ;  /* 0x0002600401007387 */ /* 0x000fe40000100a00 */
[----:B------:R-:W-:Y:S02]  /*11750*/  IADD3.X R7, PT, PT, R21, R0, RZ, P2, !PT ;  /* 0x0000000015077210 */ /* 0x000fe400017fe4ff */
[----:B------:R-:W5:Y:S01]  /*11760*/  LDL.LU.64 R20, [R1+0x9d0] ;  /* 0x0009d00001147983 */ /* 0x000f620000300a00 */
[----:B------:R-:W-:-:S03]  /*11770*/  IMAD.X R13, R33, 0x1, R0, P1 ;  /* 0x00000001210d7824 */ /* 0x000fc600008e0600 */
[----:B------:R-:W-:Y:S04]  /*11780*/  STL.64 [R1+0x268], R6 ;  /* 0x0002680601007387 */ /* 0x000fe80000100a00 */
[----:B------:R-:W5:Y:S04]  /*11790*/  LDL.LU.64 R36, [R1+0x9c8] ;  /* 0x0009c80001247983 */ /* 0x000f680000300a00 */
[----:B------:R1:W-:Y:S04]  /*117a0*/  STL.64 [R1+0x270], R12 ;  /* 0x0002700c01007387 */ /* 0x0003e80000100a00 */
[----:B-1----:R-:W5:Y:S01]  /*117b0*/  LDL.LU.64 R12, [R1+0x9c0] ;  /* 0x0009c000010c7983 */ /* 0x002f620000300a00 */
[----:B------:R-:W-:-:S05]  /*117c0*/  IADD3 R4, P5, PT, R14, R2, RZ ;  /* 0x000000020e047210 */ /* 0x000fca0007fbe0ff */
[----:B------:R-:W-:-:S05]  /*117d0*/  IMAD.X R5, R15, 0x1, R0, P5 ;  /* 0x000000010f057824 */ /* 0x000fca00028e0600 */
[----:B------:R3:W-:Y:S01]  /*117e0*/  STL.64 [R1+0x278], R4 ;  /* 0x0002780401007387 */ /* 0x0007e20000100a00 */
[----:B--2---:R-:W-:-:S05]  /*117f0*/  IADD3 R6, P2, PT, R8, R2, RZ ;  /* 0x0000000208067210 */ /* 0x004fca0007f5e0ff */
[----:B------:R-:W-:Y:S02]  /*11800*/  IMAD.X R7, R9, 0x1, R0, P2 ;  /* 0x0000000109077824 */ /* 0x000fe400010e0600 */
[----:B------:R-:W2:Y:S04]  /*11810*/  LDL.LU.64 R8, [R1+0x9b8] ;  /* 0x0009b80001087983 */ /* 0x000ea80000300a00 */
[----:B------:R4:W-:Y:S04]  /*11820*/  STL.64 [R1+0x280], R6 ;  /* 0x0002800601007387 */ /* 0x0009e80000100a00 */
[----:B------:R-:W2:Y:S01]  /*11830*/  LDL.LU.64 R34, [R1+0x9b0] ;  /* 0x0009b00001227983 */ /* 0x000ea20000300a00 */
[----:B---3--:R-:W-:-:S04]  /*11840*/  IADD3 R4, P1, PT, R30, R2, RZ ;  /* 0x000000021e047210 */ /* 0x008fc80007f3e0ff */
[----:B------:R-:W-:Y:S02]  /*11850*/  IADD3.X R5, PT, PT, R31, R0, RZ, P1, !PT ;  /* 0x000000001f057210 */ /* 0x000fe40000ffe4ff */
[----:B------:R-:W-:-:S03]  /*11860*/  IADD3 R14, P2, PT, R26, R2, RZ ;  /* 0x000000021a0e7210 */ /* 0x000fc60007f5e0ff */
[----:B------:R1:W-:Y:S01]  /*11870*/  STL.64 [R1+0x288], R4 ;  /* 0x0002880401007387 */ /* 0x0003e20000100a00 */
[-C--:B----4-:R-:W-:Y:S01]  /*11880*/  IADD3 R6, P5, PT, R10, R2.reuse, RZ ;  /* 0x000000020a067210 */ /* 0x090fe20007fbe0ff */
[--C-:B------:R-:W-:Y:S02]  /*11890*/  IMAD.X R15, R27, 0x1, R0.reuse, P2 ;  /* 0x000000011b0f7824 */ /* 0x100fe400010e0600 */
[----:B------:R-:W3:Y:S02]  /*118a0*/  LDL.LU.64 R32, [R1+0x9a8] ;  /* 0x0009a80001207983 */ /* 0x000ee40000300a00 */
[----:B------:R-:W-:Y:S02]  /*118b0*/  IMAD.X R7, R11, 0x1, R0, P5 ;  /* 0x000000010b077824 */ /* 0x000fe400028e0600 */
[----:B------:R4:W-:Y:S01]  /*118c0*/  STL.64 [R1+0x290], R14 ;  /* 0x0002900e01007387 */ /* 0x0009e20000100a00 */
[----:B-1----:R-:W-:-:S03]  /*118d0*/  IADD3 R4, P1, PT, R16, R2, RZ ;  /* 0x0000000210047210 */ /* 0x002fc60007f3e0ff */
[----:B----4-:R-:W4:Y:S02]  /*118e0*/  LDL.LU.64 R14, [R1+0x9a0] ;  /* 0x0009a000010e7983 */ /* 0x010f240000300a00 */
[----:B------:R-:W-:Y:S02]  /*118f0*/  IMAD.X R5, R17, 0x1, R0, P1 ;  /* 0x0000000111057824 */ /* 0x000fe400008e0600 */
[----:B------:R-:W4:Y:S04]  /*11900*/  LDL.LU.64 R10, [R1+0x990] ;  /* 0x00099000010a7983 */ /* 0x000f280000300a00 */
[----:B------:R1:W-:Y:S04]  /*11910*/  STL.64 [R1+0x298], R6 ;  /* 0x0002980601007387 */ /* 0x0003e80000100a00 */
[----:B------:R-:W4:Y:S01]  /*11920*/  LDL.LU.64 R16, [R1+0x988] ;  /* 0x0009880001107983 */ /* 0x000f220000300a00 */
[----:B-1----:R-:W-:-:S03]  /*11930*/  IADD3 R6, P2, PT, R24, R2, RZ ;  /* 0x0000000218067210 */ /* 0x002fc60007f5e0ff */
[----:B------:R5:W-:Y:S01]  /*11940*/  STL.64 [R1+0x2a0], R4 ;  /* 0x0002a00401007387 */ /* 0x000be20000100a00 */
[----:B------:R-:W-:-:S03]  /*11950*/  IADD3.X R7, PT, PT, R25, R0, RZ, P2, !PT ;  /* 0x0000000019077210 */ /* 0x000fc600017fe4ff */
[----:B------:R-:W4:Y:S01]  /*11960*/  LDL.LU.64 R30, [R1+0x978] ;  /* 0x00097800011e7983 */ /* 0x000f220000300a00 */
[----:B------:R-:W-:-:S03]  /*11970*/  IADD3 R26, P1, PT, R28, R2, RZ ;  /* 0x000000021c1a7210 */ /* 0x000fc60007f3e0ff */
[----:B------:R-:W4:Y:S04]  /*11980*/  LDL.LU.64 R24, [R1+0x970] ;  /* 0x0009700001187983 */ /* 0x000f280000300a00 */
[----:B------:R1:W-:Y:S01]  /*11990*/  STL.64 [R1+0x2a8], R6 ;  /* 0x0002a80601007387 */ /* 0x0003e20000100a00 */
[----:B------:R-:W-:Y:S01]  /*119a0*/  IMAD.X R27, R29, 0x1, R0, P1 ;  /* 0x000000011d1b7824 */ /* 0x000fe200008e0600 */
[----:B-----5:R-:W-:-:S05]  /*119b0*/  IADD3 R4, P5, PT, R18, R2, RZ ;  /* 0x0000000212047210 */ /* 0x020fca0007fbe0ff */
[----:B------:R-:W-:Y:S02]  /*119c0*/  IMAD.X R5, R19, 0x1, R0, P5 ;  /* 0x0000000113057824 */ /* 0x000fe400028e0600 */
[----:B------:R-:W5:Y:S01]  /*119d0*/  LDL.LU.64 R18, [R1+0x960] ;  /* 0x0009600001127983 */ /* 0x000f620000300a00 */
[----:B-1----:R-:W-:-:S03]  /*119e0*/  IADD3 R6, P2, PT, R22, R2, RZ ;  /* 0x0000000216067210 */ /* 0x002fc60007f5e0ff */
[----:B------:R-:W-:Y:S02]  /*119f0*/  STL.64 [R1+0x2b8], R4 ;  /* 0x0002b80401007387 */ /* 0x000fe40000100a00 */
[----:B------:R-:W-:Y:S02]  /*11a00*/  IMAD.X R7, R23, 0x1, R0, P2 ;  /* 0x0000000117077824 */ /* 0x000fe400010e0600 */
[----:B------:R1:W-:Y:S04]  /*11a10*/  STL.64 [R1+0x2b0], R26 ;  /* 0x0002b01a01007387 */ /* 0x0003e80000100a00 */
[----:B------:R-:W5:Y:S04]  /*11a20*/  LDL.LU.64 R28, [R1+0x958] ;  /* 0x00095800011c7983 */ /* 0x000f680000300a00 */
[----:B------:R1:W-:Y:S04]  /*11a30*/  STL.64 [R1+0x2c0], R6 ;  /* 0x0002c00601007387 */ /* 0x0003e80000100a00 */
[----:B-1----:R-:W5:Y:S01]  /*11a40*/  LDL.LU.64 R26, [R1+0x948] ;  /* 0x00094800011a7983 */ /* 0x002f620000300a00 */
[----:B------:R-:W-:-:S04]  /*11a50*/  IADD3 R4, P1, PT, R20, R2, RZ ;  /* 0x0000000214047210 */ /* 0x000fc80007f3e0ff */
[----:B------:R-:W-:Y:S02]  /*11a60*/  IADD3.X R5, PT, PT, R21, R0, RZ, P1, !PT ;  /* 0x0000000015057210 */ /* 0x000fe40000ffe4ff */
[----:B------:R-:W5:Y:S04]  /*11a70*/  LDL.LU.64 R20, [R1+0x940] ;  /* 0x0009400001147983 */ /* 0x000f680000300a00 */
[----:B------:R-:W-:Y:S01]  /*11a80*/  STL.64 [R1+0x2c8], R4 ;  /* 0x0002c80401007387 */ /* 0x000fe20000100a00 */
[----:B------:R-:W-:-:S05]  /*11a90*/  IADD3 R6, P5, PT, R12, R2, RZ ;  /* 0x000000020c067210 */ /* 0x000fca0007fbe0ff */
[----:B------:R-:W-:Y:S02]  /*11aa0*/  IMAD.X R7, R13, 0x1, R0, P5 ;  /* 0x000000010d077824 */ /* 0x000fe400028e0600 */
[----:B------:R-:W5:Y:S01]  /*11ab0*/  LDL.LU.64 R12, [R1+0x930] ;  /* 0x00093000010c7983 */ /* 0x000f620000300a00 */
[----:B------:R-:W-:-:S03]  /*11ac0*/  IADD3 R22, P2, PT, R36, R2, RZ ;  /* 0x0000000224167210 */ /* 0x000fc60007f5e0ff */
[----:B------:R-:W-:Y:S02]  /*11ad0*/  STL.64 [R1+0x2d8], R6 ;  /* 0x0002d80601007387 */ /* 0x000fe40000100a00 */
[----:B------:R-:W-:-:S05]  /*11ae0*/  IMAD.X R23, R37, 0x1, R0, P2 ;  /* 0x0000000125177824 */ /* 0x000fca00010e0600 */
[----:B------:R1:W-:Y:S04]  /*11af0*/  STL.64 [R1+0x2d0], R22 ;  /* 0x0002d01601007387 */ /* 0x0003e80000100a00 */
[----:B-1----:R-:W5:Y:S01]  /*11b00*/  LDL.LU.64 R22, [R1+0x928] ;  /* 0x0009280001167983 */ /* 0x002f620000300a00 */
[----:B--2---:R-:W-:-:S05]  /*11b10*/  IADD3 R4, P1, PT, R8, R2, RZ ;  /* 0x0000000208047210 */ /* 0x004fca0007f3e0ff */
[----:B------:R-:W-:Y:S01]  /*11b20*/  IMAD.X R5, R9, 0x1, R0, P1 ;  /* 0x0000000109057824 */ /* 0x000fe200008e0600 */
[----:B------:R-:W-:-:S04]  /*11b30*/  IADD3 R6, P2, PT, R34, R2, RZ ;  /* 0x0000000222067210 */ /* 0x000fc80007f5e0ff */
[----:B------:R4:W-:Y:S01]  /*11b40*/  STL.64 [R1+0x2e0], R4 ;  /* 0x0002e00401007387 */ /* 0x0009e20000100a00 */
[----:B------:R-:W-:-:S05]  /*11b50*/  IADD3.X R7, PT, PT, R35, R0, RZ, P2, !PT ;  /* 0x0000000023077210 */ /* 0x000fca00017fe4ff */
[----:B------:R1:W-:Y:S01]  /*11b60*/  STL.64 [R1+0x2f0], R6 ;  /* 0x0002f00601007387 */ /* 0x0003e20000100a00 */
[----:B---3--:R-:W-:-:S05]  /*11b70*/  IADD3 R8, P1, PT, R32, R2, RZ ;  /* 0x0000000220087210 */ /* 0x008fca0007f3e0ff */
[----:B------:R-:W-:Y:S02]  /*11b80*/  IMAD.X R9, R33, 0x1, R0, P1 ;  /* 0x0000000121097824 */ /* 0x000fe400008e0600 */
[----:B------:R-:W2:Y:S04]  /*11b90*/  LDL.LU.64 R32, [R1+0x918] ;  /* 0x0009180001207983 */ /* 0x000ea80000300a00 */
[----:B------:R3:W-:Y:S01]  /*11ba0*/  STL.64 [R1+0x308], R8 ;  /* 0x0003080801007387 */ /* 0x0007e20000100a00 */
[-C--:B----4-:R-:W-:Y:S02]  /*11bb0*/  IADD3 R4, P5, PT, R14, R2.reuse, RZ ;  /* 0x000000020e047210 */ /* 0x090fe40007fbe0ff */
[----:B-1----:R-:W-:-:S03]  /*11bc0*/  IADD3 R6, P2, PT, R10, R2, RZ ;  /* 0x000000020a067210 */ /* 0x002fc60007f5e0ff */
[--C-:B------:R-:W-:Y:S01]  /*11bd0*/  IMAD.X R5, R15, 0x1, R0.reuse, P5 ;  /* 0x000000010f057824 */ /* 0x100fe200028e0600 */
[----:B---3--:R-:W3:Y:S01]  /*11be0*/  LDL.LU.64 R8, [R1+0x908] ;  /* 0x0009080001087983 */ /* 0x008ee20000300a00 */
[----:B------:R-:W-:-:S03]  /*11bf0*/  IMAD.X R7, R11, 0x1, R0, P2 ;  /* 0x000000010b077824 */ /* 0x000fc600010e0600 */
[----:B------:R1:W-:Y:S04]  /*11c00*/  STL.64 [R1+0x358], R4 ;  /* 0x0003580401007387 */ /* 0x0003e80000100a00 */
[----:B------:R-:W4:Y:S04]  /*11c10*/  LDL.LU.64 R14, [R1+0x900] ;  /* 0x00090000010e7983 */ /* 0x000f280000300a00 */
[----:B------:R1:W-:Y:S02]  /*11c20*/  STL.64 [R1+0x370], R6 ;  /* 0x0003700601007387 */ /* 0x0003e40000100a00 */
[----:B-1----:R-:W-:-:S02]  /*11c30*/  IADD3 R4, P1, PT, R16, R2, RZ ;  /* 0x0000000210047210 */ /* 0x002fc40007f3e0ff */
[----:B------:R-:W-:Y:S02]  /*11c40*/  IADD3 R10, P2, PT, R30, R2, RZ ;  /* 0x000000021e0a7210 */ /* 0x000fe40007f5e0ff */
[----:B------:R-:W-:Y:S02]  /*11c50*/  IADD3.X R5, PT, PT, R17, R0, RZ, P1, !PT ;  /* 0x0000000011057210 */ /* 0x000fe40000ffe4ff */
[----:B------:R-:W4:Y:S01]  /*11c60*/  LDL.LU.64 R16, [R1+0x8f0] ;  /* 0x0008f00001107983 */ /* 0x000f220000300a00 */
[----:B------:R-:W-:Y:S01]  /*11c70*/  IADD3 R6, P5, PT, R24, R2, RZ ;  /* 0x0000000218067210 */ /* 0x000fe20007fbe0ff */
[--C-:B------:R-:W-:Y:S02]  /*11c80*/  IMAD.X R11, R31, 0x1, R0.reuse, P2 ;  /* 0x000000011f0b7824 */ /* 0x100fe400010e0600 */
[----:B------:R5:W-:Y:S02]  /*11c90*/  STL.64 [R1+0x380], R4 ;  /* 0x0003800401007387 */ /* 0x000be40000100a00 */
[----:B------:R-:W-:-:S02]  /*11ca0*/  IMAD.X R7, R25, 0x1, R0, P5 ;  /* 0x0000000119077824 */ /* 0x000fc400028e0600 */
[----:B------:R-:W4:Y:S04]  /*11cb0*/  LDL.LU.64 R34, [R1+0x8e8] ;  /* 0x0008e80001227983 */ /* 0x000f280000300a00 */
[----:B------:R1:W-:Y:S01]  /*11cc0*/  STL.64 [R1+0x390], R10 ;  /* 0x0003900a01007387 */ /* 0x0003e20000100a00 */
[----:B-----5:R-:W-:-:S03]  /*11cd0*/  IADD3 R4, P1, PT, R18, R2, RZ ;  /* 0x0000000212047210 */ /* 0x020fc60007f3e0ff */
[----:B-1----:R-:W5:Y:S02]  /*11ce0*/  LDL.LU.64 R10, [R1+0x8d8] ;  /* 0x0008d800010a7983 */ /* 0x002f640000300a00 */
[----:B------:R-:W-:Y:S02]  /*11cf0*/  IMAD.X R5, R19, 0x1, R0, P1 ;  /* 0x0000000113057824 */ /* 0x000fe400008e0600 */
[----:B------:R1:W-:Y:S04]  /*11d00*/  STL.64 [R1+0x3a0], R6 ;  /* 0x0003a00601007387 */ /* 0x0003e80000100a00 */
[----:B------:R-:W5:Y:S01]  /*11d10*/  LDL.LU.64 R18, [R1+0x8d0] ;  /* 0x0008d00001127983 */ /* 0x000f620000300a00 */
[-C--:B-1----:R-:W-:Y:S02]  /*11d20*/  IADD3 R6, P2, PT, R28, R2.reuse, RZ ;  /* 0x000000021c067210 */ /* 0x082fe40007f5e0ff */
[----:B------:R-:W-:-:S02]  /*11d30*/  IADD3 R24, P1, PT, R26, R2, RZ ;  /* 0x000000021a187210 */ /* 0x000fc40007f3e0ff */
[----:B------:R-:W-:Y:S01]  /*11d40*/  IADD3.X R7, PT, PT, R29, R0, RZ, P2, !PT ;  /* 0x000000001d077210 */ /* 0x000fe200017fe4ff */
[----:B------:R1:W-:Y:S02]  /*11d50*/  STL.64 [R1+0x3b0], R4 ;  /* 0x0003b00401007387 */ /* 0x0003e40000100a00 */
[----:B------:R-:W-:Y:S02]  /*11d60*/  IMAD.X R25, R27, 0x1, R0, P1 ;  /* 0x000000011b197824 */ /* 0x000fe400008e0600 */
[----:B------:R-:W5:Y:S04]  /*11d70*/  LDL.LU.64 R30, [R1+0x8c8] ;  /* 0x0008c800011e7983 */ /* 0x000f680000300a00 */
[----:B------:R-:W-:Y:S04]  /*11d80*/  STL.64 [R1+0x3c8], R6 ;  /* 0x0003c80601007387 */ /* 0x000fe80000100a00 */
[----:B------:R-:W5:Y:S01]  /*11d90*/  LDL.LU.64 R36, [R1+0x8c0] ;  /* 0x0008c00001247983 */ /* 0x000f620000300a00 */
[----:B-1----:R-:W-:-:S03]  /*11da0*/  IADD3 R4, P5, PT, R20, R2, RZ ;  /* 0x0000000214047210 */ /* 0x002fc60007fbe0ff */
[----:B------:R1:W-:Y:S02]  /*11db0*/  STL.64 [R1+0x438], R24 ;  /* 0x0004381801007387 */ /* 0x0003e40000100a00 */
[----:B------:R-:W-:Y:S02]  /*11dc0*/  IMAD.X R5, R21, 0x1, R0, P5 ;  /* 0x0000000115057824 */ /* 0x000fe400028e0600 */
[----:B-1----:R-:W5:Y:S01]  /*11dd0*/  LDL.LU.64 R24, [R1+0x8b8] ;  /* 0x0008b80001187983 */ /* 0x002f620000300a00 */
[----:B------:R-:W-:-:S03]  /*11de0*/  IADD3 R6, P2, PT, R12, R2, RZ ;  /* 0x000000020c067210 */ /* 0x000fc60007f5e0ff */
[----:B------:R1:W-:Y:S04]  /*11df0*/  STL.64 [R1+0x450], R4 ;  /* 0x0004500401007387 */ /* 0x0003e80000100a00 */
[----:B------:R-:W5:Y:S01]  /*11e00*/  LDL.LU.64 R20, [R1+0x8b0] ;  /* 0x0008b00001147983 */ /* 0x000f620000300a00 */
[----:B------:R-:W-:-:S03]  /*11e10*/  IMAD.X R7, R13, 0x1, R0, P2 ;  /* 0x000000010d077824 */ /* 0x000fc600010e0600 */
[----:B------:R-:W5:Y:S01]  /*11e20*/  LDL.LU.64 R12, [R1+0x8a8] ;  /* 0x0008a800010c7983 */ /* 0x000f620000300a00 */
[----:B-1----:R-:W-:-:S03]  /*11e30*/  IADD3 R4, P1, PT, R22, R2, RZ ;  /* 0x0000000216047210 */ /* 0x002fc60007f3e0ff */
[----:B------:R3:W-:Y:S04]  /*11e40*/  STL.64 [R1+0x468], R6 ;  /* 0x0004680601007387 */ /* 0x0007e80000100a00 */
[----:B------:R-:W5:Y:S01]  /*11e50*/  LDL.LU.64 R28, [R1+0x8a0] ;  /* 0x0008a000011c7983 */ /* 0x000f620000300a00 */
[----:B------:R-:W-:-:S03]  /*11e60*/  IADD3.X R5, PT, PT, R23, R0, RZ, P1, !PT ;  /* 0x0000000017057210 */ /* 0x000fc60000ffe4ff */
[----:B------:R-:W5:Y:S04]  /*11e70*/  LDL.LU.64 R22, [R1+0x898] ;  /* 0x0008980001167983 */ /* 0x000f680000300a00 */
[----:B------:R4:W-:Y:S01]  /*11e80*/  STL.64 [R1+0x478], R4 ;  /* 0x0004780401007387 */ /* 0x0009e20000100a00 */
[----:B--2---:R-:W-:-:S05]  /*11e90*/  IADD3 R26, P2, PT, R32, R2, RZ ;  /* 0x00000002201a7210 */ /* 0x004fca0007f5e0ff */
[----:B------:R-:W-:Y:S01]  /*11ea0*/  IMAD.X R27, R33, 0x1, R0, P2 ;  /* 0x00000001211b7824 */ /* 0x000fe200010e0600 */
[----:B---3--:R-:W-:-:S05]  /*11eb0*/  IADD3 R6, P5, PT, R8, R2, RZ ;  /* 0x0000000208067210 */ /* 0x008fca0007fbe0ff */
[----:B------:R-:W-:Y:S02]  /*11ec0*/  IMAD.X R7, R9, 0x1, R0, P5 ;  /* 0x0000000109077824 */ /* 0x000fe400028e0600 */
[----:B------:R-:W2:Y:S01]  /*11ed0*/  LDL.LU.64 R8, [R1+0x890] ;  /* 0x0008900001087983 */ /* 0x000ea20000300a00 */
[----:B----4-:R-:W-:-:S03]  /*11ee0*/  IADD3 R4, P1, PT, R14, R2, RZ ;  /* 0x000000020e047210 */ /* 0x010fc60007f3e0ff */
[----:B------:R1:W-:Y:S02]  /*11ef0*/  STL.64 [R1+0x498], R6 ;  /* 0x0004980601007387 */ /* 0x0003e40000100a00 */
[----:B------:R-:W-:Y:S02]  /*11f00*/  IMAD.X R5, R15, 0x1, R0, P1 ;  /* 0x000000010f057824 */ /* 0x000fe400008e0600 */
[----:B------:R3:W-:Y:S04]  /*11f10*/  STL.64 [R1+0x480], R26 ;  /* 0x0004801a01007387 */ /* 0x0007e80000100a00 */
[----:B------:R-:W4:Y:S01]  /*11f20*/  LDL.LU.64 R14, [R1+0x888] ;  /* 0x00088800010e7983 */ /* 0x000f220000300a00 */
[----:B-1----:R-:W-:-:S03]  /*11f30*/  IADD3 R6, P2, PT, R16, R2, RZ ;  /* 0x0000000210067210 */ /* 0x002fc60007f5e0ff */
[----:B------:R5:W-:Y:S01]  /*11f40*/  STL.64 [R1+0x4a8], R4 ;  /* 0x0004a80401007387 */ /* 0x000be20000100a00 */
[----:B------:R-:W-:-:S03]  /*11f50*/  IADD3.X R7, PT, PT, R17, R0, RZ, P2, !PT ;  /* 0x0000000011077210 */ /* 0x000fc600017fe4ff */
[----:B---3--:R-:W3:Y:S01]  /*11f60*/  LDL.LU.64 R26, [R1+0x880] ;  /* 0x00088000011a7983 */ /* 0x008ee20000300a00 */
[----:B------:R-:W-:-:S03]  /*11f70*/  IADD3 R32, P1, PT, R34, R2, RZ ;  /* 0x0000000222207210 */ /* 0x000fc60007f3e0ff */
[----:B------:R-:W3:Y:S04]  /*11f80*/  LDL.LU.64 R16, [R1+0x878] ;  /* 0x0008780001107983 */ /* 0x000ee80000300a00 */
[----:B------:R1:W-:Y:S01]  /*11f90*/  STL.64 [R1+0x4b0], R6 ;  /* 0x0004b00601007387 */ /* 0x0003e20000100a00 */
[----:B------:R-:W-:Y:S01]  /*11fa0*/  IMAD.X R33, R35, 0x1, R0, P1 ;  /* 0x0000000123217824 */ /* 0x000fe200008e0600 */
[----:B-----5:R-:W-:-:S05]  /*11fb0*/  IADD3 R4, P5, PT, R10, R2, RZ ;  /* 0x000000020a047210 */ /* 0x020fca0007fbe0ff */
[----:B------:R-:W-:Y:S02]  /*11fc0*/  IMAD.X R5, R11, 0x1, R0, P5 ;  /* 0x000000010b057824 */ /* 0x000fe400028e0600 */
[----:B------:R-:W5:Y:S01]  /*11fd0*/  LDL.LU.64 R10, [R1+0x870] ;  /* 0x00087000010a7983 */ /* 0x000f620000300a00 */
[----:B-1----:R-:W-:-:S03]  /*11fe0*/  IADD3 R6, P2, PT, R18, R2, RZ ;  /* 0x0000000212067210 */ /* 0x002fc60007f5e0ff */
[----:B------:R1:W-:Y:S02]  /*11ff0*/  STL.64 [R1+0x4d0], R4 ;  /* 0x0004d00401007387 */ /* 0x0003e40000100a00 */
[----:B------:R-:W-:Y:S02]  /*12000*/  IMAD.X R7, R19, 0x1, R0, P2 ;  /* 0x0000000113077824 */ /* 0x000fe400010e0600 */
[----:B------:R1:W-:Y:S04]  /*12010*/  STL.64 [R1+0x4c0], R32 ;  /* 0x0004c02001007387 */ /* 0x0003e80000100a00 */
[----:B------:R-:W5:Y:S04]  /*12020*/  LDL.LU.64 R18, [R1+0x858] ;  /* 0x0008580001127983 */ /* 0x000f680000300a00 */
[----:B------:R1:W-:Y:S02]  /*12030*/  STL.64 [R1+0x4e0], R6 ;  /* 0x0004e00601007387 */ /* 0x0003e40000100a00 */
[----:B-1----:R-:W-:-:S02]  /*12040*/  IADD3 R4, P1, PT, R30, R2, RZ ;  /* 0x000000021e047210 */ /* 0x002fc40007f3e0ff */
[----:B------:R-:W5:Y:S02]  /*12050*/  LDL.LU.64 R32, [R1+0x850] ;  /* 0x0008500001207983 */ /* 0x000f640000300a00 */
[----:B------:R-:W-:Y:S02]  /*12060*/  IADD3.X R5, PT, PT, R31, R0, RZ, P1, !PT ;  /* 0x000000001f057210 */ /* 0x000fe40000ffe4ff */
[----:B------:R-:W5:Y:S01]  /*12070*/  LDL.LU.64 R30, [R1+0x848] ;  /* 0x00084800011e7983 */ /* 0x000f620000300a00 */
[----:B------:R-:W-:-:S03]  /*12080*/  IADD3 R34, P2, PT, R36, R2, RZ ;  /* 0x0000000224227210 */ /* 0x000fc60007f5e0ff */
[----:B------:R1:W-:Y:S02]  /*12090*/  STL.64 [R1+0x4e8], R4 ;  /* 0x0004e80401007387 */ /* 0x0003e40000100a00 */
[----:B------:R-:W-:Y:S01]  /*120a0*/  IMAD.X R35, R37, 0x1, R0, P2 ;  /* 0x0000000125237824 */ /* 0x000fe200010e0600 */
[----:B------:R-:W-:-:S05]  /*120b0*/  IADD3 R6, P5, PT, R24, R2, RZ ;  /* 0x0000000218067210 */ /* 0x000fca0007fbe0ff */
[----:B------:R-:W-:Y:S01]  /*120c0*/  IMAD.X R7, R25, 0x1, R0, P5 ;  /* 0x0000000119077824 */ /* 0x000fe200028e0600 */
[----:B-1----:R-:W-:-:S04]  /*120d0*/  IADD3 R4, P1, PT, R20, R2, RZ ;  /* 0x0000000214047210 */ /* 0x002fc80007f3e0ff */
[----:B------:R1:W-:Y:S04]  /*120e0*/  STL.64 [R1+0x508], R6 ;  /* 0x0005080601007387 */ /* 0x0003e80000100a00 */
[----:B------:R-:W-:Y:S01]  /*120f0*/  STL.64 [R1+0x500], R34 ;  /* 0x0005002201007387 */ /* 0x000fe20000100a00 */
[----:B------:R-:W-:-:S03]  /*12100*/  IMAD.X R5, R21, 0x1, R0, P1 ;  /* 0x0000000115057824 */ /* 0x000fc600008e0600 */
[----:B------:R-:W5:Y:S01]  /*12110*/  LDL.LU.64 R24, [R1+0x840] ;  /* 0x0008400001187983 */ /* 0x000f620000300a00 */
[----:B-1----:R-:W-:-:S03]  /*12120*/  IADD3 R6, P2, PT, R12, R2, RZ ;  /* 0x000000020c067210 */ /* 0x002fc60007f5e0ff */
[----:B------:R1:W-:Y:S01]  /*12130*/  STL.64 [R1+0x510], R4 ;  /* 0x0005100401007387 */ /* 0x0003e20000100a00 */
[----:B------:R-:W-:-:S03]  /*12140*/  IADD3.X R7, PT, PT, R13, R0, RZ, P2, !PT ;  /* 0x000000000d077210 */ /* 0x000fc600017fe4ff */
[----:B------:R-:W5:Y:S01]  /*12150*/  LDL.LU.64 R12, [R1+0x838] ;  /* 0x00083800010c7983 */ /* 0x000f620000300a00 */
[----:B------:R-:W-:-:S05]  /*12160*/  IADD3 R20, P1, PT, R28, R2, RZ ;  /* 0x000000021c147210 */ /* 0x000fca0007f3e0ff */
[--C-:B------:R-:W-:Y:S01]  /*12170*/  IMAD.X R21, R29, 0x1, R0.reuse, P1 ;  /* 0x000000011d157824 */ /* 0x100fe200008e0600 */
[----:B-1----:R-:W-:Y:S01]  /*12180*/  IADD3 R4, P5, PT, R22, R2, RZ ;  /* 0x0000000216047210 */ /* 0x002fe20007fbe0ff */
[----:B------:R-:W-:Y:S04]  /*12190*/  STL.64 [R1+0x518], R6 ;  /* 0x0005180601007387 */ /* 0x000fe80000100a00 */
[----:B------:R-:W5:Y:S01]  /*121a0*/  LDL.LU.64 R28, [R1+0x830] ;  /* 0x00083000011c7983 */ /* 0x000f620000300a00 */
[----:B------:R-:W-:-:S03]  /*121b0*/  IMAD.X R5, R23, 0x1, R0, P5 ;  /* 0x0000000117057824 */ /* 0x000fc600028e0600 */
[----:B------:R1:W-:Y:S04]  /*121c0*/  STL.64 [R1+0x520], R20 ;  /* 0x0005201401007387 */ /* 0x0003e80000100a00 */
[----:B-1----:R-:W5:Y:S04]  /*121d0*/  LDL.LU.64 R20, [R1+0x828] ;  /* 0x0008280001147983 */ /* 0x002f680000300a00 */
[----:B------:R4:W-:Y:S01]  /*121e0*/  STL.64 [R1+0x528], R4 ;  /* 0x0005280401007387 */ /* 0x0009e20000100a00 */
[----:B--2---:R-:W-:-:S05]  /*121f0*/  IADD3 R6, P2, PT, R8, R2, RZ ;  /* 0x0000000208067210 */ /* 0x004fca0007f5e0ff */
[----:B------:R-:W-:Y:S02]  /*12200*/  IMAD.X R7, R9, 0x1, R0, P2 ;  /* 0x0000000109077824 */ /* 0x000fe400010e0600 */
[----:B------:R-:W2:Y:S01]  /*12210*/  LDL.LU.64 R8, [R1+0x820] ;  /* 0x0008200001087983 */ /* 0x000ea20000300a00 */
[----:B----4-:R-:W-:-:S03]  /*12220*/  IADD3 R4, P1, PT, R14, R2, RZ ;  /* 0x000000020e047210 */ /* 0x010fc60007f3e0ff */
[----:B------:R1:W-:Y:S01]  /*12230*/  STL.64 [R1+0x530], R6 ;  /* 0x0005300601007387 */ /* 0x0003e20000100a00 */
[----:B------:R-:W-:-:S03]  /*12240*/  IADD3.X R5, PT, PT, R15, R0, RZ, P1, !PT ;  /* 0x000000000f057210 */ /* 0x000fc60000ffe4ff */
[----:B------:R-:W4:Y:S01]  /*12250*/  LDL.LU.64 R14, [R1+0x818] ;  /* 0x00081800010e7983 */ /* 0x000f220000300a00 */
[-C--:B---3--:R-:W-:Y:S02]  /*12260*/  IADD3 R22, P2, PT, R26, R2.reuse, RZ ;  /* 0x000000021a167210 */ /* 0x088fe40007f5e0ff */
[----:B-1----:R-:W-:-:S03]  /*12270*/  IADD3 R6, P5, PT, R16, R2, RZ ;  /* 0x0000000210067210 */ /* 0x002fc60007fbe0ff */
[--C-:B------:R-:W-:Y:S01]  /*12280*/  IMAD.X R23, R27, 0x1, R0.reuse, P2 ;  /* 0x000000011b177824 */ /* 0x100fe200010e0600 */
[----:B------:R5:W-:Y:S01]  /*12290*/  STL.64 [R1+0x538], R4 ;  /* 0x0005380401007387 */ /* 0x000be20000100a00 */
[----:B------:R-:W-:-:S03]  /*122a0*/  IMAD.X R7, R17, 0x1, R0, P5 ;  /* 0x0000000111077824 */ /* 0x000fc600028e0600 */
[----:B------:R-:W3:Y:S04]  /*122b0*/  LDL.LU.64 R38, [R1+0x810] ;  /* 0x0008100001267983 */ /* 0x000ee80000300a00 */
[----:B------:R-:W3:Y:S04]  /*122c0*/  LDL.LU.64 R34, [R1+0x800] ;  /* 0x0008000001227983 */ /* 0x000ee80000300a00 */
[----:B------:R-:W-:Y:S04]  /*122d0*/  STL.64 [R1+0x540], R22 ;  /* 0x0005401601007387 */ /* 0x000fe80000100a00 */
[----:B------:R1:W-:Y:S01]  /*122e0*/  STL.64 [R1+0x5c0], R6 ;  /* 0x0005c00601007387 */ /* 0x0003e20000100a00 */
[----:B-----5:R-:W-:-:S03]  /*122f0*/  IADD3 R4, P1, PT, R10, R2, RZ ;  /* 0x000000020a047210 */ /* 0x020fc60007f3e0ff */
[----:B------:R-:W5:Y:S02]  /*12300*/  LDL.LU.64 R16, [R1+0x7e0] ;  /* 0x0007e00001107983 */ /* 0x000f640000300a00 */
[----:B------:R-:W-:-:S05]  /*12310*/  IMAD.X R5, R11, 0x1, R0, P1 ;  /* 0x000000010b057824 */ /* 0x000fca00008e0600 */
[----:B------:R1:W-:Y:S02]  /*12320*/  STL.64 [R1+0x5d0], R4 ;  /* 0x0005d00401007387 */ /* 0x0003e40000100a00 */
[----:B-1----:R-:W-:Y:S02]  /*12330*/  IADD3 R6, P2, PT, R18, R2, RZ ;  /* 0x0000000212067210 */ /* 0x002fe40007f5e0ff */
[----:B------:R-:W5:Y:S02]  /*12340*/  LDL.LU.64 R26, [R1+0x7c8] ;  /* 0x0007c800011a7983 */ /* 0x000f640000300a00 */
[----:B------:R-:W-:Y:S02]  /*12350*/  IADD3.X R7, PT, PT, R19, R0, RZ, P2, !PT ;  /* 0x0000000013077210 */ /* 0x000fe400017fe4ff */
[----:B------:R-:W5:Y:S01]  /*12360*/  LDL.LU.64 R22, [R1+0x7b0] ;  /* 0x0007b00001167983 */ /* 0x000f620000300a00 */
[----:B------:R-:W-:-:S03]  /*12370*/  IADD3 R10, P1, PT, R32, R2, RZ ;  /* 0x00000002200a7210 */ /* 0x000fc60007f3e0ff */
[----:B------:R-:W5:Y:S01]  /*12380*/  LDL.LU.64 R18, [R1+0x720] ;  /* 0x0007200001127983 */ /* 0x000f620000300a00 */
[-C--:B------:R-:W-:Y:S01]  /*12390*/  IADD3 R4, P5, PT, R30, R2.reuse, RZ ;  /* 0x000000021e047210 */ /* 0x080fe20007fbe0ff */
[--C-:B------:R-:W-:Y:S02]  /*123a0*/  IMAD.X R11, R33, 0x1, R0.reuse, P1 ;  /* 0x00000001210b7824 */ /* 0x100fe400008e0600 */
[----:B------:R-:W-:Y:S02]  /*123b0*/  STL.64 [R1+0x5e0], R6 ;  /* 0x0005e00601007387 */ /* 0x000fe40000100a00 */
[----:B------:R-:W-:Y:S02]  /*123c0*/  IMAD.X R5, R31, 0x1, R0, P5 ;  /* 0x000000011f057824 */ /* 0x000fe400028e0600 */
[----:B------:R1:W-:Y:S04]  /*123d0*/  STL.64 [R1+0x5f8], R10 ;  /* 0x0005f80a01007387 */ /* 0x0003e80000100a00 */
[----:B-1----:R-:W5:Y:S04]  /*123e0*/  LDL.LU.64 R10, [R1+0x688] ;  /* 0x00068800010a7983 */ /* 0x002f680000300a00 */
[----:B------:R1:W-:Y:S04]  /*123f0*/  STL.64 [R1+0x608], R4 ;  /* 0x0006080401007387 */ /* 0x0003e80000100a00 */
[----:B------:R-:W5:Y:S01]  /*12400*/  LDL.LU.64 R32, [R1+0x5a8] ;  /* 0x0005a80001207983 */ /* 0x000f620000300a00 */
[----:B------:R-:W-:-:S05]  /*12410*/  IADD3 R6, P2, PT, R24, R2, RZ ;  /* 0x0000000218067210 */ /* 0x000fca0007f5e0ff */
[----:B------:R-:W-:Y:S01]  /*12420*/  IMAD.X R7, R25, 0x1, R0, P2 ;  /* 0x0000000119077824 */ /* 0x000fe200010e0600 */
[----:B-1----:R-:W-:-:S04]  /*12430*/  IADD3 R4, P1, PT, R12, R2, RZ ;  /* 0x000000020c047210 */ /* 0x002fc80007f3e0ff */
[----:B------:R1:W-:Y:S04]  /*12440*/  STL.64 [R1+0x618], R6 ;  /* 0x0006180601007387 */ /* 0x0003e80000100a00 */
[----:B------:R-:W5:Y:S01]  /*12450*/  LDL.LU.64 R30, [R1+0x598] ;  /* 0x00059800011e7983 */ /* 0x000f620000300a00 */
[----:B------:R-:W-:-:S03]  /*12460*/  IADD3.X R5, PT, PT, R13, R0, RZ, P1, !PT ;  /* 0x000000000d057210 */ /* 0x000fc60000ffe4ff */
[----:B------:R-:W5:Y:S01]  /*12470*/  LDL.LU.64 R12, [R1+0x488] ;  /* 0x00048800010c7983 */ /* 0x000f620000300a00 */
[----:B------:R-:W-:-:S03]  /*12480*/  IADD3 R24, P2, PT, R28, R2, RZ ;  /* 0x000000021c187210 */ /* 0x000fc60007f5e0ff */
[----:B------:R2:W-:Y:S02]  /*12490*/  STL.64 [R1+0x630], R4 ;  /* 0x0006300401007387 */ /* 0x0005e40000100a00 */
[----:B------:R-:W-:Y:S02]  /*124a0*/  IMAD.X R25, R29, 0x1, R0, P2 ;  /* 0x000000011d197824 */ /* 0x000fe400010e0600 */
[----:B------:R-:W5:Y:S01]  /*124b0*/  LDL.LU.64 R28, [R1+0x460] ;  /* 0x00046000011c7983 */ /* 0x000f620000300a00 */
[----:B-1----:R-:W-:-:S05]  /*124c0*/  IADD3 R6, P5, PT, R20, R2, RZ ;  /* 0x0000000214067210 */ /* 0x002fca0007fbe0ff */
[----:B------:R-:W-:-:S05]  /*124d0*/  IMAD.X R7, R21, 0x1, R0, P5 ;  /* 0x0000000115077824 */ /* 0x000fca00028e0600 */
[----:B------:R4:W-:Y:S04]  /*124e0*/  STL.64 [R1+0x650], R6 ;  /* 0x0006500601007387 */ /* 0x0009e80000100a00 */
[----:B------:R-:W-:Y:S01]  /*124f0*/  STL.64 [R1+0x640], R24 ;  /* 0x0006401801007387 */ /* 0x000fe20000100a00 */
[----:B--2---:R-:W-:-:S05]  /*12500*/  IADD3 R4, P1, PT, R8, R2, RZ ;  /* 0x0000000208047210 */ /* 0x004fca0007f3e0ff */
[----:B------:R-:W-:Y:S01]  /*12510*/  IMAD.X R5, R9, 0x1, R0, P1 ;  /* 0x0000000109057824 */ /* 0x000fe200008e0600 */
[----:B----4-:R-:W-:-:S04]  /*12520*/  IADD3 R6, P2, PT, R14, R2, RZ ;  /* 0x000000020e067210 */ /* 0x010fc80007f5e0ff */
[----:B------:R1:W-:Y:S01]  /*12530*/  STL.64 [R1+0x668], R4 ;  /* 0x0006680401007387 */ /* 0x0003e20000100a00 */
[----:B------:R-:W-:-:S03]  /*12540*/  IADD3.X R7, PT, PT, R15, R0, RZ, P2, !PT ;  /* 0x000000000f077210 */ /* 0x000fc600017fe4ff */
[----:B-1----:R-:W2:Y:S01]  /*12550*/  LDL.LU.64 R4, [R1+0x448] ;  /* 0x0004480001047983 */ /* 0x002ea20000300a00 */
[----:B---3--:R-:W-:-:S03]  /*12560*/  IADD3 R36, P1, PT, R38, R2, RZ ;  /* 0x0000000226247210 */ /* 0x008fc60007f3e0ff */
[----:B------:R-:W3:Y:S01]  /*12570*/  LDL.LU.64 R24, [R1+0x430] ;  /* 0x0004300001187983 */ /* 0x000ee20000300a00 */
[----:B------:R-:W-:-:S03]  /*12580*/  IADD3 R8, P5, PT, R34, R2, RZ ;  /* 0x0000000222087210 */ /* 0x000fc60007fbe0ff */
[----:B------:R-:W4:Y:S04]  /*12590*/  LDL.LU.64 R20, [R1+0x420] ;  /* 0x0004200001147983 */ /* 0x000f280000300a00 */
[----:B------:R-:W4:Y:S01]  /*125a0*/  LDL.LU.64 R14, [R1+0x410] ;  /* 0x00041000010e7983 */ /* 0x000f220000300a00 */
[----:B------:R-:W-:-:S03]  /*125b0*/  IMAD.X R9, R35, 0x1, R0, P5 ;  /* 0x0000000123097824 */ /* 0x000fc600028e0600 */
[----:B------:R5:W-:Y:S01]  /*125c0*/  STL.64 [R1+0x678], R6 ;  /* 0x0006780601007387 */ /* 0x000be20000100a00 */
[----:B------:R-:W-:-:S03]  /*125d0*/  IMAD.X R37, R39, 0x1, R0, P1 ;  /* 0x0000000127257824 */ /* 0x000fc600008e0600 */
[----:B------:R1:W-:Y:S01]  /*125e0*/  STL.64 [R1+0x6a8], R8 ;  /* 0x0006a80801007387 */ /* 0x0003e20000100a00 */
[----:B-----5:R-:W-:-:S03]  /*125f0*/  IADD3 R6, P2, PT, R16, R2, RZ ;  /* 0x0000000210067210 */ /* 0x020fc60007f5e0ff */
[----:B------:R-:W-:Y:S02]  /*12600*/  STL.64 [R1+0x690], R36 ;  /* 0x0006902401007387 */ /* 0x000fe40000100a00 */
[----:B------:R-:W-:Y:S01]  /*12610*/  IMAD.X R7, R17, 0x1, R0, P2 ;  /* 0x0000000111077824 */ /* 0x000fe200010e0600 */
[----:B-1----:R-:W-:-:S04]  /*12620*/  IADD3 R8, P1, PT, R26, R2, RZ ;  /* 0x000000021a087210 */ /* 0x002fc80007f3e0ff */
[----:B------:R1:W-:Y:S01]  /*12630*/  STL.64 [R1+0x6b8], R6 ;  /* 0x0006b80601007387 */ /* 0x0003e20000100a00 */
[----:B------:R-:W-:Y:S02]  /*12640*/  IADD3.X R9, PT, PT, R27, R0, RZ, P1, !PT ;  /* 0x000000001b097210 */ /* 0x000fe40000ffe4ff */
[----:B------:R-:W-:-:S03]  /*12650*/  IADD3 R16, P5, PT, R18, R2, RZ ;  /* 0x0000000212107210 */ /* 0x000fc60007fbe0ff */
[----:B------:R5:W-:Y:S01]  /*12660*/  STL.64 [R1+0x6c8], R8 ;  /* 0x0006c80801007387 */ /* 0x000be20000100a00 */
[----:B-1----:R-:W-:Y:S01]  /*12670*/  IADD3 R6, P2, PT, R22, R2, RZ ;  /* 0x0000000216067210 */ /* 0x002fe20007f5e0ff */
[----:B------:R-:W-:-:S04]  /*12680*/  IMAD.X R17, R19, 0x1, R0, P5 ;  /* 0x0000000113117824 */ /* 0x000fc800028e0600 */
[----:B------:R-:W-:Y:S01]  /*12690*/  IMAD.X R7, R23, 0x1, R0, P2 ;  /* 0x0000000117077824 */ /* 0x000fe200010e0600 */
[----:B-----5:R-:W-:-:S04]  /*126a0*/  IADD3 R8, P1, PT, R10, R2, RZ ;  /* 0x000000020a087210 */ /* 0x020fc80007f3e0ff */
[----:B------:R1:W-:Y:S01]  /*126b0*/  STL.64 [R1+0x6e0], R6 ;  /* 0x0006e00601007387 */ /* 0x0003e20000100a00 */
[----:B------:R-:W-:Y:S01]  /*126c0*/  IMAD.X R9, R11, 0x1, R0, P1 ;  /* 0x000000010b097824 */ /* 0x000fe200008e0600 */
[----:B------:R-:W-:Y:S02]  /*126d0*/  IADD3 R26, P2, PT, R32, R2, RZ ;  /* 0x00000002201a7210 */ /* 0x000fe40007f5e0ff */
[----:B-1----:R-:W5:Y:S04]  /*126e0*/  LDL.LU.64 R6, [R1+0x400] ;  /* 0x0004000001067983 */ /* 0x002f680000300a00 */
[----:B------:R-:W5:Y:S04]  /*126f0*/  LDL.LU.64 R22, [R1+0x3f0] ;  /* 0x0003f00001167983 */ /* 0x000f680000300a00 */
[----:B------:R1:W-:Y:S04]  /*12700*/  STL.64 [R1+0x6e8], R16 ;  /* 0x0006e81001007387 */ /* 0x0003e80000100a00 */
[----:B------:R-:W5:Y:S01]  /*12710*/  LDL.LU.64 R18, [R1+0x348] ;  /* 0x0003480001127983 */ /* 0x000f620000300a00 */
[----:B------:R-:W-:-:S03]  /*12720*/  IADD3.X R27, PT, PT, R33, R0, RZ, P2, !PT ;  /* 0x00000000211b7210 */ /* 0x000fc600017fe4ff */
[----:B------:R-:W5:Y:S01]  /*12730*/  LDL.LU.64 R10, [R1+0x340] ;  /* 0x00034000010a7983 */ /* 0x000f620000300a00 */
[----:B-1----:R-:W-:-:S03]  /*12740*/  IADD3 R16, P1, PT, R30, R2, RZ ;  /* 0x000000021e107210 */ /* 0x002fc60007f3e0ff */
[----:B------:R1:W-:Y:S02]  /*12750*/  STL.64 [R1+0x688], R8 ;  /* 0x0006880801007387 */ /* 0x0003e40000100a00 */
[----:B------:R-:W-:Y:S02]  /*12760*/  IMAD.X R17, R31, 0x1, R0, P1 ;  /* 0x000000011f117824 */ /* 0x000fe400008e0600 */
[----:B------:R-:W-:Y:S01]  /*12770*/  STL.64 [R1+0x700], R26 ;  /* 0x0007001a01007387 */ /* 0x000fe20000100a00 */
[----:B-1----:R-:W-:-:S03]  /*12780*/  IADD3 R8, P5, PT, R12, R2, RZ ;  /* 0x000000020c087210 */ /* 0x002fc60007fbe0ff */
[----:B------:R1:W-:Y:S02]  /*12790*/  STL.64 [R1+0x710], R16 ;  /* 0x0007101001007387 */ /* 0x0003e40000100a00 */
[----:B------:R-:W-:Y:S02]  /*127a0*/  IMAD.X R9, R13, 0x1, R0, P5 ;  /* 0x000000010d097824 */ /* 0x000fe400028e0600 */
[----:B-1----:R-:W5:Y:S04]  /*127b0*/  LDL.LU.64 R16, [R1+0x328] ;  /* 0x0003280001107983 */ /* 0x002f680000300a00 */
[----:B------:R-:W5:Y:S04]  /*127c0*/  LDL.LU.64 R12, [R1+0x338] ;  /* 0x00033800010c7983 */ /* 0x000f680000300a00 */
[----:B------:R1:W-:Y:S04]  /*127d0*/  STL.64 [R1+0x718], R8 ;  /* 0x0007180801007387 */ /* 0x0003e80000100a00 */
[----:B-1----:R-:W5:Y:S01]  /*127e0*/  LDL.LU.64 R8, [R1+0x330] ;  /* 0x0003300001087983 */ /* 0x002f620000300a00 */
[----:B------:R-:W-:-:S05]  /*127f0*/  IADD3 R26, P2, PT, R28, R2, RZ ;  /* 0x000000021c1a7210 */ /* 0x000fca0007f5e0ff */
[----:B------:R-:W-:-:S05]  /*12800*/  IMAD.X R27, R29, 0x1, R0, P2 ;  /* 0x000000011d1b7824 */ /* 0x000fca00010e0600 */
[----:B------:R-:W-:Y:S01]  /*12810*/  STL.64 [R1+0x720], R26 ;  /* 0x0007201a01007387 */ /* 0x000fe20000100a00 */
[----:B------:R-:W-:Y:S02]  /*12820*/  IADD3 R216, PT, PT, R216, -0x102, RZ ;  /* 0xfffffefed8d87810 */ /* 0x000fe40007ffe0ff */
[-C--:B--2---:R-:W-:Y:S02]  /*12830*/  IADD3 R234, P1, PT, R4, R2.reuse, RZ ;  /* 0x0000000204ea7210 */ /* 0x084fe40007f3e0ff */
[----:B---3--:R-:W-:Y:S02]  /*12840*/  IADD3 R230, P2, PT, R24, R2, RZ ;  /* 0x0000000218e67210 */ /* 0x008fe40007f5e0ff */
[----:B------:R-:W-:Y:S02]  /*12850*/  IADD3.X R235, PT, PT, R5, R0, RZ, P1, !PT ;  /* 0x0000000005eb7210 */ /* 0x000fe40000ffe4ff */
[-C--:B----4-:R-:W-:Y:S01]  /*12860*/  IADD3 R224, P5, PT, R20, R2.reuse, RZ ;  /* 0x0000000214e07210 */ /* 0x090fe20007fbe0ff */
[----:B------:R-:W-:Y:S01]  /*12870*/  IMAD.X R231, R25, 0x1, R0, P2 ;  /* 0x0000000119e77824 */ /* 0x000fe200010e0600 */
[----:B------:R-:W-:-:S03]  /*12880*/  IADD3 R4, P1, PT, R14, R2, RZ ;  /* 0x000000020e047210 */ /* 0x000fc60007f3e0ff */
[--C-:B------:R-:W-:Y:S01]  /*12890*/  IMAD.X R225, R21, 0x1, R0.reuse, P5 ;  /* 0x0000000115e17824 */ /* 0x100fe200028e0600 */
[----:B------:R-:W-:Y:S01]  /*128a0*/  STL.64 [R1+0x730], R234 ;  /* 0x000730ea01007387 */ /* 0x000fe20000100a00 */
[----:B------:R-:W-:-:S03]  /*128b0*/  IMAD.X R5, R15, 0x1, R0, P1 ;  /* 0x000000010f057824 */ /* 0x000fc600008e0600 */
[----:B------:R-:W-:Y:S04]  /*128c0*/  STL.64 [R1+0x740], R230 ;  /* 0x000740e601007387 */ /* 0x000fe80000100a00 */
[----:B------:R-:W-:Y:S04]  /*128d0*/  STL.64 [R1+0x748], R224 ;  /* 0x000748e001007387 */ /* 0x000fe80000100a00 */
[----:B------:R5:W-:Y:S02]  /*128e0*/  STL.64 [R1+0x758], R4 ;  /* 0x0007580401007387 */ /* 0x000be40000100a00 */
[----:B-----5:R-:W-:-:S04]  /*128f0*/  IADD3 R4, P1, PT, R6, R2, RZ ;  /* 0x0000000206047210 */ /* 0x020fc80007f3e0ff */
[----:B------:R-:W-:Y:S02]  /*12900*/  IADD3.X R5, PT, PT, R7, R0, RZ, P1, !PT ;  /* 0x0000000007057210 */ /* 0x000fe40000ffe4ff */
[-C--:B------:R-:W-:Y:S02]  /*12910*/  IADD3 R20, P1, PT, R22, R2.reuse, RZ ;  /* 0x0000000216147210 */ /* 0x080fe40007f3e0ff */
[----:B------:R-:W-:-:S03]  /*12920*/  IADD3 R14, P2, PT, R18, R2, RZ ;  /* 0x00000002120e7210 */ /* 0x000fc60007f5e0ff */
[--C-:B------:R-:W-:Y:S01]  /*12930*/  IMAD.X R21, R23, 0x1, R0.reuse, P1 ;  /* 0x0000000117157824 */ /* 0x100fe200008e0600 */
[----:B------:R-:W-:Y:S01]  /*12940*/  IADD3 R6, P5, PT, R10, R2, RZ ;  /* 0x000000020a067210 */ /* 0x000fe20007fbe0ff */
[----:B------:R-:W-:Y:S01]  /*12950*/  IMAD.X R15, R19, 0x1, R0, P2 ;  /* 0x00000001130f7824 */ /* 0x000fe200010e0600 */
[----:B------:R-:W-:Y:S02]  /*12960*/  STL.64 [R1+0x760], R4 ;  /* 0x0007600401007387 */ /* 0x000fe40000100a00 */
[----:B------:R-:W-:Y:S02]  /*12970*/  IADD3.X R7, PT, PT, R11, R0, RZ, P5, !PT ;  /* 0x000000000b077210 */ /* 0x000fe40002ffe4ff */
[----:B------:R-:W-:Y:S04]  /*12980*/  STL.64 [R1+0x770], R20 ;  /* 0x0007701401007387 */ /* 0x000fe80000100a00 */
[----:B------:R1:W-:Y:S04]  /*12990*/  STL.64 [R1+0x778], R14 ;  /* 0x0007780e01007387 */ /* 0x0003e80000100a00 */
[----:B------:R2:W-:Y:S01]  /*129a0*/  STL.64 [R1+0x788], R6 ;  /* 0x0007880601007387 */ /* 0x0005e20000100a00 */
[----:B-1----:R-:W-:-:S02]  /*129b0*/  IADD3 R14, P6, PT, R16, R81, RZ ;  /* 0x00000051100e7210 */ /* 0x002fc40007fde0ff */
[----:B------:R-:W-:-:S03]  /*129c0*/  IADD3 R10, P2, PT, R12, R2, RZ ;  /* 0x000000020c0a7210 */ /* 0x000fc60007f5e0ff */
[----:B------:R-:W-:Y:S02]  /*129d0*/  IMAD.X R15, R17, 0x1, R80, P6 ;  /* 0x00000001110f7824 */ /* 0x000fe400030e0650 */
[----:B------:R-:W-:-:S03]  /*129e0*/  IMAD.X R11, R13, 0x1, R0, P2 ;  /* 0x000000010d0b7824 */ /* 0x000fc600010e0600 */
[----:B------:R1:W-:Y:S01]  /*129f0*/  STL.64 [R1+0x870], R14 ;  /* 0x0008700e01007387 */ /* 0x0003e20000100a00 */
[----:B--2---:R-:W-:-:S05]  /*12a00*/  IADD3 R6, P5, PT, R8, R2, RZ ;  /* 0x0000000208067210 */ /* 0x004fca0007fbe0ff */
[----:B------:R-:W-:-:S05]  /*12a10*/  IMAD.X R7, R9, 0x1, R0, P5 ;  /* 0x0000000109077824 */ /* 0x000fca00028e0600 */
[----:B------:R1:W-:Y:S04]  /*12a20*/  STL.64 [R1+0x798], R6 ;  /* 0x0007980601007387 */ /* 0x0003e80000100a00 */
[----:B------:R1:W-:Y:S01]  /*12a30*/  STL.64 [R1+0x790], R10 ;  /* 0x0007900a01007387 */ /* 0x0003e20000100a00 */
[----:B------:R-:W-:-:S05]  /*12a40*/  VIADD R4, R226, 0xfffffeff ;  /* 0xfffffeffe2047836 */ /* 0x000fca0000000000 */
[----:B------:R-:W-:Y:S01]  /*12a50*/  ISETP.GE.U32.AND P1, PT, R4, 0x7ffffe80, PT ;  /* 0x7ffffe800400780c */ /* 0x000fe20003f26070 */
[----:B------:R-:W-:-:S12]  /*12a60*/  @!P4 BRA `(.L_x_13) ;  /* 0x00000008000cc947 */ /* 0x000fd80003800000 */
[----:B------:R-:W2:Y:S01]  /*12a70*/  LDL.LU R30, [R1+0x10] ;  /* 0x00001000011e7983 */ /* 0x000ea20000300800 */
[----:B------:R-:W-:Y:S01]  /*12a80*/  IMAD.MOV.U32 R4, RZ, RZ, R104 ;  /* 0x000000ffff047224 */ /* 0x000fe200078e0068 */
[----:B-1----:R-:W-:Y:S01]  /*12a90*/  MOV R7, R98 ;  /* 0x0000006200077202 */ /* 0x002fe20000000f00 */
[----:B------:R-:W-:Y:S01]  /*12aa0*/  IMAD.MOV.U32 R5, RZ, RZ, R106 ;  /* 0x000000ffff057224 */ /* 0x000fe200078e006a */
[----:B------:R-:W2:Y:S01]  /*12ab0*/  LDL.LU R31, [R1+0x18] ;  /* 0x00001800011f7983 */ /* 0x000ea20000300800 */
[----:B------:R-:W-:Y:S01]  /*12ac0*/  IMAD.MOV.U32 R6, RZ, RZ, R96 ;  /* 0x000000ffff067224 */ /* 0x000fe200078e0060 */
[----:B------:R-:W-:Y:S01]  /*12ad0*/  MOV R11, R90 ;  /* 0x0000005a000b7202 */ /* 0x000fe20000000f00 */
[----:B------:R-:W-:Y:S01]  /*12ae0*/  IMAD.MOV.U32 R8, RZ, RZ, R100 ;  /* 0x000000ffff087224 */ /* 0x000fe200078e0064 */
[----:B------:R-:W2:Y:S01]  /*12af0*/  LDL.LU R32, [R1] ;  /* 0x0000000001207983 */ /* 0x000ea20000300800 */
[----:B------:R-:W-:Y:S01]  /*12b00*/  IMAD.MOV.U32 R9, RZ, RZ, R102 ;  /* 0x000000ffff097224 */ /* 0x000fe200078e0066 */
[----:B------:R-:W-:Y:S01]  /*12b10*/  MOV R15, R110 ;  /* 0x0000006e000f7202 */ /* 0x000fe20000000f00 */
[----:B------:R-:W-:Y:S01]  /*12b20*/  IMAD.MOV.U32 R10, RZ, RZ, R88 ;  /* 0x000000ffff0a7224 */ /* 0x000fe200078e0058 */
[----:B------:R-:W2:Y:S01]  /*12b30*/  LDL.LU R33, [R1+0x8] ;  /* 0x0000080001217983 */ /* 0x000ea20000300800 */
        /* <DEDUP_REMOVED lines=12> */
[----:B------:R-:W-:-:S02]  /*12c00*/  IMAD.MOV.U32 R20, RZ, RZ, R112 ;  /* 0x000000ffff147224 */ /* 0x000fc400078e0070 */
[----:B------:R-:W-:Y:S01]  /*12c10*/  IMAD.MOV.U32 R21, RZ, RZ, R114 ;  /* 0x000000ffff157224 */ /* 0x000fe200078e0072 */
[----:B------:R-:W2:Y:S01]  /*12c20*/  LDL.LU R37, [R1+0x28] ;  /* 0x0000280001257983 */ /* 0x000ea20000300800 */
[----:B------:R-:W-:Y:S02]  /*12c30*/  IMAD.MOV.U32 R22, RZ, RZ, R240 ;  /* 0x000000ffff167224 */ /* 0x000fe400078e00f0 */
[----:B------:R-:W-:Y:S01]  /*12c40*/  IMAD.MOV.U32 R24, RZ, RZ, R236 ;  /* 0x000000ffff187224 */ /* 0x000fe200078e00ec */
[----:B------:R-:W2:Y:S01]  /*12c50*/  LDL.LU R38, [R1+0x50] ;  /* 0x0000500001267983 */ /* 0x000ea20000300800 */
[----:B------:R-:W-:Y:S02]  /*12c60*/  IMAD.MOV.U32 R25, RZ, RZ, R238 ;  /* 0x000000ffff197224 */ /* 0x000fe400078e00ee */
[----:B------:R-:W-:Y:S01]  /*12c70*/  IMAD.MOV.U32 R26, RZ, RZ, R248 ;  /* 0x000000ffff1a7224 */ /* 0x000fe200078e00f8 */
[----:B------:R-:W2:Y:S01]  /*12c80*/  LDL.LU R39, [R1+0x58] ;  /* 0x0000580001277983 */ /* 0x000ea20000300800 */
[----:B------:R-:W-:-:S02]  /*12c90*/  IMAD.MOV.U32 R28, RZ, RZ, R244 ;  /* 0x000000ffff1c7224 */ /* 0x000fc400078e00f4 */
[----:B------:R-:W-:Y:S01]  /*12ca0*/  IMAD.MOV.U32 R29, RZ, RZ, R246 ;  /* 0x000000ffff1d7224 */ /* 0x000fe200078e00f6 */
[----:B------:R-:W2:Y:S04]  /*12cb0*/  LDL.LU R40, [R1+0x40] ;  /* 0x0000400001287983 */ /* 0x000ea80000300800 */
        /* <DEDUP_REMOVED lines=26> */
[----:B------:R-:W2:Y:S02]  /*12e60*/  LDL.LU R67, [R1+0x138] ;  /* 0x0001380001437983 */ /* 0x000ea40000300800 */
[----:B--2---:R2:W-:Y:S01]  /*12e70*/  STTM.x64 tmem[UR9+0xc0], R4 ;  /* 0x0000c004000079ed */ /* 0x0045e20008340009 */
[----:B------:R-:W-:Y:S05]  /*12e80*/  @!P4 BRA `(.L_x_13) ;  /* 0x000000040004c947 */ /* 0x000fea0003800000 */
[----:B--2---:R-:W2:Y:S01]  /*12e90*/  LDL.LU R30, [R1+0x14] ;  /* 0x00001400011e7983 */ /* 0x004ea20000300800 */
        /* <DEDUP_REMOVED lines=34> */
[----:B------:R-:W-:-:S03]  /*130c0*/  IMAD.MOV.U32 R28, RZ, RZ, R245 ;  /* 0x000000ffff1c7224 */ /* 0x000fc600078e00f5 */
        /* <DEDUP_REMOVED lines=28> */
[----:B--2---:R3:W-:Y:S02]  /*13290*/  STTM.x64 tmem[UR9+0x140], R4 ;  /* 0x00014004000079ed */ /* 0x0047e40008340009 */
.L_x_13:
[----:B------:R-:W4:Y:S01]  /*132a0*/  LDC R84, c[0x0][0x3a0] ;  /* 0x0000e800ff547b82 */ /* 0x000f220000000800 */
[----:B------:R-:W5:Y:S07]  /*132b0*/  FENCE.VIEW.ASYNC.T ;  /* 0x00000000000073c6 */ /* 0x000f6e0000000200 */
[----:B-----5:R-:W-:Y:S01]  /*132c0*/  BAR.SYNC.DEFER_BLOCKING 0x0 ;  /* 0x0000000000007b1d */ /* 0x020fe20000010000 */
[----:B------:R-:W-:Y:S01]  /*132d0*/  UIADD3 UR11, UPT, UPT, UR8, 0x80, URZ ;  /* 0x00000080080b7890 */ /* 0x000fe2000fffe0ff */
[----:B------:R-:W-:Y:S01]  /*132e0*/  ISETP.GE.U32.AND P5, PT, R216, 0x7ffffe7f, PT ;  /* 0x7ffffe7fd800780c */ /* 0x000fe20003fa6070 */
[----:B-123--:R-:W-:-:S02]  /*132f0*/  VIADD R6, R217, 0xfffffefd ;  /* 0xfffffefdd9067836 */ /* 0x00efc40000000000 */
[----:B----4-:R-:W-:Y:S01]  /*13300*/  VIADD R84, R84, 0x7f ;  /* 0x0000007f54547836 */ /* 0x010fe20000000000 */
[----:B------:R-:W-:Y:S01]  /*13310*/  @!PT LDS RZ, [RZ] ;  /* 0x00000000fffff984 */ /* 0x000fe20000000800 */
[----:B------:R-:W-:Y:S01]  /*13320*/  @!PT LDS RZ, [RZ] ;  /* 0x00000000fffff984 */ /* 0x000fe20000000800 */
[----:B------:R-:W-:Y:S01]  /*13330*/  @!PT LDS RZ, [RZ] ;  /* 0x00000000fffff984 */ /* 0x000fe20000000800 */
[----:B------:R-:W-:Y:S01]  /*13340*/  @!PT LDS RZ, [RZ] ;  /* 0x00000000fffff984 */ /* 0x000fe20000000800 */
[----:B------:R-:W-:-:S00]  /*13350*/  MEMBAR.ALL.CTA ;  /* 0x0000000000007992 */ /* 0x000fc00000008000 */
[----:B------:R-:W-:Y:S06]  /*13360*/  MEMBAR.ALL.GPU ;  /* 0x0000000000007992 */ /* 0x000fec000000a000 */
[----:B------:R-:W-:-:S00]  /*13370*/  ERRBAR ;  /* 0x00000000000079ab */ /* 0x000fc00000000000 */
[----:B------:R-:W-:Y:S08]  /*13380*/  CGAERRBAR ;  /* 0x00000000000075ab */ /* 0x000ff00000000000 */
[----:B------:R-:W-:Y:S01]  /*13390*/  UCGABAR_ARV ;  /* 0x00000000000079c7 */ /* 0x000fe20008000000 */
[----:B------:R-:W-:-:S05]  /*133a0*/  ISETP.LT.OR P2, PT, R84, 0x80, P0 ;  /* 0x000000805400780c */ /* 0x000fca0000741670 */
[----:B------:R-:W-:Y:S01]  /*133b0*/  UCGABAR_WAIT ;  /* 0x0000000000007dc7 */ /* 0x000fe20008000000 */
[----:B------:R-:W-:Y:S07]  /*133c0*/  CCTL.IVALL ;  /* 0x00000000ff00798f */ /* 0x000fee0002000000 */
[----:B------:R-:W-:Y:S05]  /*133d0*/  @P2 BRA `(.L_x_14) ;  /* 0x00000008006c2947 */ /* 0x000fea0003800000 */
[----:B------:R-:W-:Y:S01]  /*133e0*/  UIADD3 UR23, UPT, UPT, UR7, 0x40000, URZ ;  /* 0x0004000007177890 */ /* 0x000fe2000fffe0ff */
[----:B------:R-:W-:Y:S01]  /*133f0*/  MOV.SPILL R5, UR27 ;  /* 0x0000001b00057c02 */ /* 0x000fe20009000f00 */
[----:B------:R-:W-:Y:S01]  /*13400*/  UMOV UR22, URZ ;  /* 0x000000ff00167c82 */ /* 0x000fe20008000000 */
[----:B------:R-:W-:Y:S01]  /*13410*/  UIADD3 UR71, UPT, UPT, UR8, 0x88, URZ ;  /* 0x0000008808477890 */ /* 0x000fe2000fffe0ff */
[----:B------:R-:W-:Y:S01]  /*13420*/  MOV.SPILL R4, UR26 ;  /* 0x0000001a00047c02 */ /* 0x000fe20009000f00 */
[----:B------:R-:W-:Y:S02]  /*13430*/  USHF.R.U32.HI UR23, URZ, 0x4, UR23 ;  /* 0x00000004ff177899 */ /* 0x000fe40008011617 */
[----:B------:R-:W-:Y:S02]  /*13440*/  UIADD3 UR72, UPT, UPT, UR8, 0x90, URZ ;  /* 0x0000009008487890 */ /* 0x000fe4000fffe0ff */
[----:B------:R-:W-:Y:S02]  /*13450*/  USGXT.U32 UR52, UR23, 0xe ;  /* 0x0000000e1734789a */ /* 0x000fe40008000000 */
[----:B------:R-:W-:-:S02]  /*13460*/  UIADD3 UR77, UPT, UPT, UR8, 0x98, URZ ;  /* 0x00000098084d7890 */ /* 0x000fc4000fffe0ff */
[----:B------:R-:W-:Y:S02]  /*13470*/  UIADD3 UR56, UP1, UPT, UR52, 0x2, URZ ;  /* 0x0000000234387890 */ /* 0x000fe4000ff3e0ff */
[----:B------:R-:W-:Y:S02]  /*13480*/  UIADD3 UR70, UPT, UPT, UR8, 0xa0, URZ ;  /* 0x000000a008467890 */ /* 0x000fe4000fffe0ff */
[----:B------:R-:W-:Y:S01]  /*13490*/  UIADD3.X UR57, UPT, UPT, UR22, 0x40004040, URZ, UP1, !UPT ;  /* 0x4000404016397890 */ /* 0x000fe20008ffe4ff */
[----:B------:R-:W-:Y:S01]  /*134a0*/  UMOV UR40, 0x0 ;  /* 0x0000000000287882 */ /* 0x000fe20000000000 */
[----:B------:R-:W-:Y:S02]  /*134b0*/  UMOV UR41, 0x10100910 ;  /* 0x1010091000297882 */ /* 0x000fe40000000000 */
[----:B------:R-:W-:Y:S02]  /*134c0*/  UIADD3.64 UR58, UPT, UPT, UR56, 0x2, URZ ;  /* 0x00000002383a7897 */ /* 0x000fe4000fffe0ff */
[----:B------:R-:W-:-:S02]  /*134d0*/  UIADD3.64 UR66, UPT, UPT, UR56, 0x4, URZ ;  /* 0x0000000438427897 */ /* 0x000fc4000fffe0ff */
[----:B------:R-:W-:Y:S02]  /*134e0*/  UIADD3.64 UR64, UPT, UPT, UR56, 0xfe, URZ ;  /* 0x000000fe38407897 */ /* 0x000fe4000fffe0ff */
[----:B------:R-:W-:Y:S01]  /*134f0*/  UIADD3 UR69, UPT, UPT, UR8, 0xa8, URZ ;  /* 0x000000a808457890 */ /* 0x000fe2000fffe0ff */
[----:B------:R-:W-:Y:S01]  /*13500*/  UMOV UR53, 0x40004040 ;  /* 0x4000404000357882 */ /* 0x000fe20000000000 */
[----:B------:R-:W-:Y:S01]  /*13510*/  UIADD3.64 UR22, UPT, UPT, UR56, 0x100, URZ ;  /* 0x0000010038167897 */ /* 0x000fe2000fffe0ff */
[----:B------:R1:W-:Y:S01]  /*13520*/  UTCHMMA.2CTA tmem[UR11], gdesc[UR52], tmem[UR8], tmem[UR40], idesc[UR41], !UPT ;  /* 0x00ff28340b0079ea */ /* 0x0003e2000fa00008 */
[----:B------:R-:W-:Y:S02]  /*13530*/  UIADD3 UR68, UPT, UPT, UR8, 0xb0, URZ ;  /* 0x000000b008447890 */ /* 0x000fe4000fffe0ff */
[----:B------:R-:W-:Y:S02]  /*13540*/  UIADD3.64 UR36, UPT, UPT, UR56, 0x102, URZ ;  /* 0x0000010238247897 */ /* 0x000fe4000fffe0ff */
[----:B------:R-:W-:-:S02]  /*13550*/  UIADD3 UR51, UPT, UPT, UR8, 0xb8, URZ ;  /* 0x000000b808337890 */ /* 0x000fc4000fffe0ff */
[----:B------:R-:W-:Y:S01]  /*13560*/  UIADD3.64 UR44, UPT, UPT, UR56, 0x104, URZ ;  /* 0x00000104382c7897 */ /* 0x000fe2000fffe0ff */
[----:B------:R-:W-:Y:S01]  /*13570*/  UMOV UR38, 0x0 ;  /* 0x0000000000267882 */ /* 0x000fe20000000000 */
[----:B------:R-:W-:Y:S01]  /*13580*/  UMOV UR39, 0x10100910 ;  /* 0x1010091000277882 */ /* 0x000fe20000000000 */
[----:B------:R-:W-:Y:S02]  /*13590*/  UIADD3 UR6, UPT, UPT, UR8, 0xc0, URZ ;  /* 0x000000c008067890 */ /* 0x000fe4000fffe0ff */
[----:B------:R2:W-:Y:S01]  /*135a0*/  UTCHMMA.2CTA tmem[UR71], gdesc[UR56], tmem[UR8], tmem[UR38], idesc[UR39], UPT ;  /* 0x00ff2638470079ea */ /* 0x0005e2000ba00008 */
[----:B-1----:R-:W-:Y:S01]  /*135b0*/  UIADD3.64 UR40, UPT, UPT, UR56, 0x1fe, URZ ;  /* 0x000001fe38287897 */ /* 0x002fe2000fffe0ff */
[----:B------:R-:W-:Y:S01]  /*135c0*/  UMOV UR34, 0x0 ;  /* 0x0000000000227882 */ /* 0x000fe20000000000 */
[----:B------:R-:W-:Y:S01]  /*135d0*/  UMOV UR35, 0x10100910 ;  /* 0x1010091000237882 */ /* 0x000fe20000000000 */
[----:B------:R-:W-:Y:S01]  /*135e0*/  UMOV UR32, 0x0 ;  /* 0x0000000000207882 */ /* 0x000fe20000000000 */
[----:B------:R-:W-:Y:S01]  /*135f0*/  UMOV UR33, 0x10100910 ;  /* 0x1010091000217882 */ /* 0x000fe20000000000 */
[----:B------:R-:W-:Y:S01]  /*13600*/  UMOV UR30, 0x0 ;  /* 0x00000000001e7882 */ /* 0x000fe20000000000 */
[----:B------:R-:W-:Y:S01]  /*13610*/  UMOV UR31, 0x10100910 ;  /* 0x10100910001f7882 */ /* 0x000fe20000000000 */
[----:B------:R1:W-:Y:S01]  /*13620*/  UTCHMMA.2CTA tmem[UR72], gdesc[UR58], tmem[UR8], tmem[UR34], idesc[UR35], UPT ;  /* 0x00ff223a480079ea */ /* 0x0003e2000ba00008 */
[----:B------:R-:W-:Y:S01]  /*13630*/  UMOV UR4, 0x0 ;  /* 0x0000000000047882 */ /* 0x000fe20000000000 */
[----:B------:R-:W-:Y:S01]  /*13640*/  UMOV UR5, 0x10100910 ;  /* 0x1010091000057882 */ /* 0x000fe20000000000 */
[----:B------:R-:W-:-:S02]  /*13650*/  UIADD3 UR49, UPT, UPT, UR8, 0xc8, URZ ;  /* 0x000000c808317890 */ /* 0x000fc4000fffe0ff */
[----:B------:R3:W-:Y:S01]  /*13660*/  UTCHMMA.2CTA tmem[UR77], gdesc[UR66], tmem[UR8], tmem[UR32], idesc[UR33], UPT ;  /* 0x00ff20424d0079ea */ /* 0x0007e2000ba00008 */
[----:B--2---:R-:W-:Y:S01]  /*13670*/  UIADD3.64 UR38, UPT, UPT, UR56, 0x200, URZ ;  /* 0x0000020038267897 */ /* 0x004fe2000fffe0ff */
[----:B------:R2:W-:Y:S01]  /*13680*/  UTCHMMA.2CTA tmem[UR70], gdesc[UR64], tmem[UR8], tmem[UR30], idesc[UR31], UPT ;  /* 0x00ff1e40460079ea */ /* 0x0005e2000ba00008 */
[----:B------:R-:W-:Y:S01]  /*13690*/  UMOV UR28, 0x0 ;  /* 0x00000000001c7882 */ /* 0x000fe20000000000 */
[----:B------:R-:W-:Y:S01]  /*136a0*/  UMOV UR29, 0x10100910 ;  /* 0x10100910001d7882 */ /* 0x000fe20000000000 */
[----:B------:R-:W-:Y:S02]  /*136b0*/  UIADD3 UR47, UPT, UPT, UR8, 0xd0, URZ ;  /* 0x000000d0082f7890 */ /* 0x000fe4000fffe0ff */
[----:B------:R-:W-:Y:S01]  /*136c0*/  UTCHMMA.2CTA tmem[UR69], gdesc[UR22], tmem[UR8], tmem[UR4], idesc[UR5], UPT ;  /* 0x00ff0416450079ea */ /* 0x000fe2000ba00008 */
[----:B-1----:R-:W-:Y:S01]  /*136d0*/  UIADD3.64 UR34, UPT, UPT, UR56, 0x202, URZ ;  /* 0x0000020238227897 */ /* 0x002fe2000fffe0ff */
[----:B------:R1:W-:Y:S01]  /*136e0*/  UTCHMMA.2CTA tmem[UR68], gdesc[UR36], tmem[UR8], tmem[UR28], idesc[UR29], UPT ;  /* 0x00ff1c24440079ea */ /* 0x0003e2000ba00008 */
[----:B------:R-:W-:Y:S01]  /*136f0*/  UMOV UR24, 0x0 ;  /* 0x0000000000187882 */ /* 0x000fe20000000000 */
[----:B------:R-:W-:Y:S01]  /*13700*/  UMOV UR25, 0x10100910 ;  /* 0x1010091000197882 */ /* 0x000fe20000000000 */
[----:B------:R-:W-:-:S02]  /*13710*/  UIADD3 UR46, UPT, UPT, UR8, 0xd8, URZ ;  /* 0x000000d8082e7890 */ /* 0x000fc4000fffe0ff */
[----:B------:R4:W-:Y:S01]  /*13720*/  UTCHMMA.2CTA tmem[UR51], gdesc[UR44], tmem[UR8], tmem[UR24], idesc[UR25], UPT ;  /* 0x00ff182c330079ea */ /* 0x0009e2000ba00008 */
[----:B---3--:R-:W-:Y:S01]  /*13730*/  UIADD3.64 UR32, UPT, UPT, UR56, 0x204, URZ ;  /* 0x0000020438207897 */ /* 0x008fe2000fffe0ff */
[----:B------:R-:W-:Y:S01]  /*13740*/  UMOV UR20, 0x0 ;  /* 0x0000000000147882 */ /* 0x000fe20000000000 */
[----:B------:R-:W-:Y:S01]  /*13750*/  UMOV UR21, 0x10100910 ;  /* 0x1010091000157882 */ /* 0x000fe20000000000 */
[----:B------:R-:W-:Y:S02]  /*13760*/  UIADD3 UR43, UPT, UPT, UR8, 0xe0, URZ ;  /* 0x000000e0082b7890 */ /* 0x000fe4000fffe0ff */
[----:B------:R3:W-:Y:S01]  /*13770*/  UTCHMMA.2CTA tmem[UR6], gdesc[UR40], tmem[UR8], tmem[UR20], idesc[UR21], UPT ;  /* 0x00ff1428060079ea */ /* 0x0007e2000ba00008 */
[----:B--2---:R-:W-:Y:S02]  /*13780*/  UIADD3.64 UR30, UPT, UPT, UR56, 0x2fe, URZ ;  /* 0x000002fe381e7897 */ /* 0x004fe4000fffe0ff */
[----:B------:R-:W-:Y:S02]  /*13790*/  UIADD3 UR42, UPT, UPT, UR8, 0xe8, URZ ;  /* 0x000000e8082a7890 */ /* 0x000fe4000fffe0ff */
[----:B-1----:R-:W-:-:S02]  /*137a0*/  UIADD3.64 UR28, UPT, UPT, UR56, 0x300, URZ ;  /* 0x00000300381c7897 */ /* 0x002fc4000fffe0ff */
[----:B------:R-:W-:Y:S02]  /*137b0*/  UIADD3 UR48, UPT, UPT, UR8, 0xf0, URZ ;  /* 0x000000f008307890 */ /* 0x000fe4000fffe0ff */
[----:B----4-:R-:W-:Y:S02]  /*137c0*/  UIADD3.64 UR24, UPT, UPT, UR56, 0x302, URZ ;  /* 0x0000030238187897 */ /* 0x010fe4000fffe0ff */
[----:B------:R-:W-:Y:S02]  /*137d0*/  UIADD3 UR50, UPT, UPT, UR8, 0xf8, URZ ;  /* 0x000000f808327890 */ /* 0x000fe4000fffe0ff */
[----:B---3--:R-:W-:Y:S01]  /*137e0*/  UIADD3.64 UR20, UPT, UPT, UR56, 0x304, URZ ;  /* 0x0000030438147897 */ /* 0x008fe2000fffe0ff */
[----:B------:R-:W-:Y:S01]  /*137f0*/  UMOV UR12, 0x0 ;  /* 0x00000000000c7882 */ /* 0x000fe20000000000 */
[----:B------:R-:W-:Y:S01]  /*13800*/  UMOV UR13, 0x10100910 ;  /* 0x10100910000d7882 */ /* 0x000fe20000000000 */
[----:B------:R-:W-:Y:S02]  /*13810*/  UIADD3 UR54, UPT, UPT, UR8, 0x40, URZ ;  /* 0x0000004008367890 */ /* 0x000fe4000fffe0ff */
[----:B------:R1:W-:Y:S01]  /*13820*/  UTCHMMA.2CTA tmem[UR49], gdesc[UR38], tmem[UR8], tmem[UR12], idesc[UR13], UPT ;  /* 0x00ff0c26310079ea */ /* 0x0003e2000ba00008 */
[----:B------:R-:W-:Y:S01]  /*13830*/  UIADD3 UR55, UPT, UPT, UR8, 0x100, URZ ;  /* 0x0000010008377890 */ /* 0x000fe2000fffe0ff */
[----:B------:R-:W-:Y:S01]  /*13840*/  UMOV UR18, 0x0 ;  /* 0x0000000000127882 */ /* 0x000fe20000000000 */
[----:B------:R-:W-:Y:S01]  /*13850*/  UMOV UR19, 0x10100910 ;  /* 0x1010091000137882 */ /* 0x000fe20000000000 */
[----:B------:R-:W-:Y:S01]  /*13860*/  UMOV UR14, 0x0 ;  /* 0x00000000000e7882 */ /* 0x000fe20000000000 */
[----:B------:R-:W-:Y:S01]  /*13870*/  UMOV UR15, 0x10100910 ;  /* 0x10100910000f7882 */ /* 0x000fe20000000000 */
[----:B------:R-:W-:-:S02]  /*13880*/  UIADD3 UR75, UPT, UPT, UR8, 0x40, URZ ;  /* 0x00000040084b7890 */ /* 0x000fc4000fffe0ff */
[----:B------:R-:W-:Y:S01]  /*13890*/  UTCHMMA.2CTA tmem[UR47], gdesc[UR34], tmem[UR8], tmem[UR18], idesc[UR19], UPT ;  /* 0x00ff12222f0079ea */ /* 0x000fe2000ba00008 */
[----:B------:R-:W-:Y:S02]  /*138a0*/  UIADD3 UR76, UPT, UPT, UR8, 0x108, URZ ;  /* 0x00000108084c7890 */ /* 0x000fe4000fffe0ff */
[----:B------:R-:W-:Y:S01]  /*138b0*/  UTCHMMA.2CTA tmem[UR46], gdesc[UR32], tmem[UR8], tmem[UR14], idesc[UR15], UPT ;  /* 0x00ff0e202e0079ea */ /* 0x000fe2000ba00008 */
[----:B------:R-:W-:Y:S01]  /*138c0*/  UMOV UR16, 0x0 ;  /* 0x0000000000107882 */ /* 0x000fe20000000000 */
[----:B------:R-:W-:Y:S01]  /*138d0*/  UMOV UR17, 0x10100910 ;  /* 0x1010091000117882 */ /* 0x000fe20000000000 */
[----:B------:R-:W-:Y:S02]  /*138e0*/  UIADD3 UR60, UPT, UPT, UR8, 0x40, URZ ;  /* 0x00000040083c7890 */ /* 0x000fe4000fffe0ff */
[----:B------:R-:W-:Y:S01]  /*138f0*/  UTCHMMA.2CTA tmem[UR43], gdesc[UR30], tmem[UR8], tmem[UR16], idesc[UR17], UPT ;  /* 0x00ff101e2b0079ea */ /* 0x000fe2000ba00008 */
[----:B------:R-:W-:Y:S01]  /*13900*/  UIADD3 UR61, UPT, UPT, UR8, 0x110, URZ ;  /* 0x00000110083d7890 */ /* 0x000fe2000fffe0ff */
[----:B------:R-:W-:Y:S01]  /*13910*/  UMOV UR62, 0x0 ;  /* 0x00000000003e7882 */ /* 0x000fe20000000000 */
[----:B------:R-:W-:Y:S01]  /*13920*/  UMOV UR63, 0x10100910 ;  /* 0x10100910003f7882 */ /* 0x000fe20000000000 */
[----:B------:R-:W-:-:S02]  /*13930*/  UIADD3 UR73, UPT, UPT, UR8, 0x40, URZ ;  /* 0x0000004008497890 */ /* 0x000fc4000fffe0ff */
[----:B------:R-:W-:Y:S01]  /*13940*/  UTCHMMA.2CTA tmem[UR42], gdesc[UR28], tmem[UR8], tmem[UR62], idesc[UR63], UPT ;  /* 0x00ff3e1c2a0079ea */ /* 0x000fe2000ba00008 */
[----:B------:R-:W-:Y:S02]  /*13950*/  UIADD3 UR74, UPT, UPT, UR8, 0x118, URZ ;  /* 0x00000118084a7890 */ /* 0x000fe4000fffe0ff */
[----:B------:R2:W-:Y:S01]  /*13960*/  UTCHMMA.2CTA tmem[UR48], gdesc[UR24], tmem[UR8], tmem[UR14], idesc[UR15], UPT ;  /* 0x00ff0e18300079ea */ /* 0x0005e2000ba00008 */
[----:B------:R-:W-:Y:S02]  /*13970*/  UIADD3 UR71, UPT, UPT, UR8, 0x40, URZ ;  /* 0x0000004008477890 */ /* 0x000fe4000fffe0ff */
[----:B------:R-:W-:Y:S01]  /*13980*/  UIADD3 UR72, UPT, UPT, UR8, 0x120, URZ ;  /* 0x0000012008487890 */ /* 0x000fe2000fffe0ff */
[----:B------:R-:W-:Y:S01]  /*13990*/  UMOV UR68, 0x0 ;  /* 0x0000000000447882 */ /* 0x000fe20000000000 */
[----:B------:R-:W-:Y:S01]  /*139a0*/  UMOV UR69, 0x10100910 ;  /* 0x1010091000457882 */ /* 0x000fe20000000000 */
[----:B------:R-:W-:Y:S02]  /*139b0*/  UIADD3 UR4, UPT, UPT, UR8, 0x40, URZ ;  /* 0x0000004008047890 */ /* 0x000fe4000fffe0ff */
[----:B------:R-:W-:Y:S01]  /*139c0*/  UTCHMMA.2CTA tmem[UR50], gdesc[UR20], tmem[UR8], tmem[UR68], idesc[UR69], UPT ;  /* 0x00ff4414320079ea */ /* 0x000fe2000ba00008 */
[----:B------:R-:W-:Y:S01]  /*139d0*/  UIADD3 UR5, UPT, UPT, UR8, 0x128, URZ ;  /* 0x0000012808057890 */ /* 0x000fe2000fffe0ff */
[----:B------:R3:W-:Y:S01]  /*139e0*/  UTCHMMA.2CTA tmem[UR55], gdesc[UR52], tmem[UR54], tmem[UR68], idesc[UR69], !UPT ;  /* 0x00ff4434370079ea */ /* 0x0007e2000fa00036 */
[----:B------:R-:W-:Y:S01]  /*139f0*/  UIADD3 UR6, UPT, UPT, UR8, 0x40, URZ ;  /* 0x0000004008067890 */ /* 0x000fe2000fffe0ff */
[----:B------:R4:W-:Y:S01]  /*13a00*/  UTCHMMA.2CTA tmem[UR76], gdesc[UR56], tmem[UR75], tmem[UR68], idesc[UR69], UPT ;  /* 0x00ff44384c0079ea */ /* 0x0009e2000ba0004b */
[----:B-1----:R-:W-:-:S02]  /*13a10*/  UIADD3 UR12, UPT, UPT, UR8, 0x130, URZ ;  /* 0x00000130080c7890 */ /* 0x002fc4000fffe0ff */
[----:B------:R-:W-:Y:S02]  /*13a20*/  UIADD3 UR13, UPT, UPT, UR8, 0x40, URZ ;  /* 0x00000040080d7890 */ /* 0x000fe4000fffe0ff */
[----:B--2---:R-:W-:Y:S02]  /*13a30*/  UIADD3 UR14, UPT, UPT, UR8, 0x138, URZ ;  /* 0x00000138080e7890 */ /* 0x004fe4000fffe0ff */
[----:B------:R-:W-:Y:S02]  /*13a40*/  UIADD3 UR15, UPT, UPT, UR8, 0x40, URZ ;  /* 0x00000040080f7890 */ /* 0x000fe4000fffe0ff */
[----:B------:R-:W-:Y:S01]  /*13a50*/  UIADD3 UR16, UPT, UPT, UR8, 0x140, URZ ;  /* 0x0000014008107890 */ /* 0x000fe2000fffe0ff */
[----:B---3--:R-:W-:Y:S01]  /*13a60*/  UMOV UR52, 0x0 ;  /* 0x0000000000347882 */ /* 0x008fe20000000000 */
[----:B------:R-:W-:Y:S01]  /*13a70*/  UMOV UR53, 0x10100910 ;  /* 0x1010091000357882 */ /* 0x000fe20000000000 */
[----:B------:R-:W-:Y:S01]  /*13a80*/  UIADD3 UR17, UPT, UPT, UR8, 0x40, URZ ;  /* 0x0000004008117890 */ /* 0x000fe2000fffe0ff */
[----:B------:R1:W-:Y:S01]  /*13a90*/  UTCHMMA.2CTA tmem[UR61], gdesc[UR58], tmem[UR60], tmem[UR52], idesc[UR53], UPT ;  /* 0x00ff343a3d0079ea */ /* 0x0003e2000ba0003c */
[----:B------:R-:W-:-:S02]  /*13aa0*/  UIADD3 UR62, UPT, UPT, UR8, 0x148, URZ ;  /* 0x00000148083e7890 */ /* 0x000fc4000fffe0ff */
[----:B------:R-:W-:Y:S02]  /*13ab0*/  UIADD3 UR63, UPT, UPT, UR8, 0x40, URZ ;  /* 0x00000040083f7890 */ /* 0x000fe4000fffe0ff */
[----:B----4-:R-:W-:Y:S01]  /*13ac0*/  UIADD3 UR68, UPT, UPT, UR8, 0x150, URZ ;  /* 0x0000015008447890 */ /* 0x010fe2000fffe0ff */
[----:B------:R-:W-:Y:S01]  /*13ad0*/  UMOV UR56, 0x0 ;  /* 0x0000000000387882 */ /* 0x000fe20000000000 */
[----:B------:R-:W-:Y:S01]  /*13ae0*/  UMOV UR57, 0x10100910 ;  /* 0x1010091000397882 */ /* 0x000fe20000000000 */
[----:B------:R-:W-:Y:S01]  /*13af0*/  UIADD3 UR69, UPT, UPT, UR8, 0x40, URZ ;  /* 0x0000004008457890 */ /* 0x000fe2000fffe0ff */
[----:B------:R2:W-:Y:S01]  /*13b00*/  UTCHMMA.2CTA tmem[UR74], gdesc[UR66], tmem[UR73], tmem[UR56], idesc[UR57], UPT ;  /* 0x00ff38424a0079ea */ /* 0x0005e2000ba00049 */
[----:B------:R-:W-:Y:S01]  /*13b10*/  UIADD3 UR70, UPT, UPT, UR8, 0x158, URZ ;  /* 0x0000015808467890 */ /* 0x000fe2000fffe0ff */
[----:B-1----:R-:W-:Y:S01]  /*13b20*/  UMOV UR58, 0x0 ;  /* 0x00000000003a7882 */ /* 0x002fe20000000000 */
[----:B------:R-:W-:Y:S01]  /*13b30*/  UMOV UR59, 0x10100910 ;  /* 0x10100910003b7882 */ /* 0x000fe20000000000 */
[----:B------:R-:W-:Y:S01]  /*13b40*/  UMOV UR26, 0x0 ;  /* 0x00000000001a7882 */ /* 0x000fe20000000000 */
[----:B------:R-:W-:Y:S01]  /*13b50*/  UMOV UR27, 0x10100910 ;  /* 0x10100910001b7882 */ /* 0x000fe20000000000 */
[----:B------:R-:W-:Y:S01]  /*13b60*/  UIADD3 UR77, UPT, UPT, UR8, 0x160, URZ ;  /* 0x00000160084d7890 */ /* 0x000fe2000fffe0ff */
[----:B------:R1:W-:Y:S01]  /*13b70*/  UTCHMMA.2CTA tmem[UR72], gdesc[UR64], tmem[UR71], tmem[UR58], idesc[UR59], UPT ;  /* 0x00ff3a40480079ea */ /* 0x0003e2000ba00047 */
[----:B------:R-:W-:Y:S01]  /*13b80*/  UIADD3 UR76, UPT, UPT, UR8, 0x40, URZ ;  /* 0x00000040084c7890 */ /* 0x000fe2000fffe0ff */
[----:B------:R3:W-:Y:S01]  /*13b90*/  UTCHMMA.2CTA tmem[UR5], gdesc[UR22], tmem[UR4], tmem[UR26], idesc[UR27], UPT ;  /* 0x00ff1a16050079ea */ /* 0x0007e2000ba00004 */
[----:B--2---:R-:W-:Y:S01]  /*13ba0*/  UIADD3 UR66, UPT, UPT, UR8, 0x168, URZ ;  /* 0x0000016808427890 */ /* 0x004fe2000fffe0ff */
[----:B------:R2:W-:Y:S01]  /*13bb0*/  UTCHMMA.2CTA tmem[UR12], gdesc[UR36], tmem[UR6], tmem[UR18], idesc[UR19], UPT ;  /* 0x00ff12240c0079ea */ /* 0x0005e2000ba00006 */
[----:B------:R-:W-:Y:S01]  /*13bc0*/  UMOV UR46, 0x0 ;  /* 0x00000000002e7882 */ /* 0x000fe20000000000 */
[----:B------:R-:W-:Y:S01]  /*13bd0*/  UMOV UR47, 0x10100910 ;  /* 0x10100910002f7882 */ /* 0x000fe20000000000 */
[----:B------:R-:W-:Y:S01]  /*13be0*/  UIADD3 UR67, UPT, UPT, UR8, 0x40, URZ ;  /* 0x0000004008437890 */ /* 0x000fe2000fffe0ff */
[----:B------:R2:W-:Y:S01]  /*13bf0*/  UTCHMMA.2CTA tmem[UR14], gdesc[UR44], tmem[UR13], tmem[UR46], idesc[UR47], UPT ;  /* 0x00ff2e2c0e0079ea */ /* 0x0005e2000ba0000d */
[----:B------:R-:W-:Y:S01]  /*13c00*/  UIADD3 UR73, UPT, UPT, UR8, 0x170, URZ ;  /* 0x0000017008497890 */ /* 0x000fe2000fffe0ff */
[----:B------:R-:W-:Y:S01]  /*13c10*/  UMOV UR42, 0x0 ;  /* 0x00000000002a7882 */ /* 0x000fe20000000000 */
[----:B------:R-:W-:Y:S01]  /*13c20*/  UMOV UR43, 0x10100910 ;  /* 0x10100910002b7882 */ /* 0x000fe20000000000 */
[----:B-1----:R-:W-:Y:S01]  /*13c30*/  UIADD3 UR65, UPT, UPT, UR8, 0x40, URZ ;  /* 0x0000004008417890 */ /* 0x002fe2000fffe0ff */
[----:B------:R2:W-:Y:S01]  /*13c40*/  UTCHMMA.2CTA tmem[UR16], gdesc[UR40], tmem[UR15], tmem[UR42], idesc[UR43], UPT ;  /* 0x00ff2a28100079ea */ /* 0x0005e2000ba0000f */
[----:B------:R-:W-:Y:S01]  /*13c50*/  UIADD3 UR64, UPT, UPT, UR8, 0x178, URZ ;  /* 0x0000017808407890 */ /* 0x000fe2000fffe0ff */
[----:B---3--:R-:W-:Y:S01]  /*13c60*/  R2UR.FILL UR27, R5 ;  /* 0x00000000051b72ca */ /* 0x008fe200004e0000 */
[----:B------:R-:W-:Y:S01]  /*13c70*/  UMOV UR48, 0x0 ;  /* 0x0000000000307882 */ /* 0x000fe20000000000 */
[----:B------:R-:W-:Y:S01]  /*13c80*/  UMOV UR49, 0x10100910 ;  /* 0x1010091000317882 */ /* 0x000fe20000000000 */
[----:B------:R-:W-:Y:S01]  /*13c90*/  UMOV UR50, 0x0 ;  /* 0x0000000000327882 */ /* 0x000fe20000000000 */
[----:B------:R-:W-:Y:S01]  /*13ca0*/  UMOV UR51, 0x10100910 ;  /* 0x1010091000337882 */ /* 0x000fe20000000000 */
[----:B------:R2:W-:Y:S01]  /*13cb0*/  UTCHMMA.2CTA tmem[UR62], gdesc[UR38], tmem[UR17], tmem[UR48], idesc[UR49], UPT ;  /* 0x00ff30263e0079ea */ /* 0x0005e2000ba00011 */
[----:B------:R-:W-:Y:S01]  /*13cc0*/  UMOV UR54, 0x0 ;  /* 0x0000000000367882 */ /* 0x000fe20000000000 */
[----:B------:R-:W-:Y:S01]  /*13cd0*/  UMOV UR55, 0x10100910 ;  /* 0x1010091000377882 */ /* 0x000fe20000000000 */
[----:B------:R2:W-:Y:S01]  /*13ce0*/  UTCHMMA.2CTA tmem[UR68], gdesc[UR34], tmem[UR63], tmem[UR50], idesc[UR51], UPT ;  /* 0x00ff3222440079ea */ /* 0x0005e2000ba0003f */
[----:B------:R2:W-:Y:S01]  /*13cf0*/  UTCHMMA.2CTA tmem[UR70], gdesc[UR32], tmem[UR69], tmem[UR52], idesc[UR53], UPT ;  /* 0x00ff3420460079ea */ /* 0x0005e2000ba00045 */
[----:B------:R2:W-:Y:S01]  /*13d00*/  UTCHMMA.2CTA tmem[UR77], gdesc[UR30], tmem[UR75], tmem[UR54], idesc[UR55], UPT ;  /* 0x00ff361e4d0079ea */ /* 0x0005e2000ba0004b */
[----:B------:R-:W-:Y:S01]  /*13d10*/  UMOV UR60, 0x0 ;  /* 0x00000000003c7882 */ /* 0x000fe20000000000 */
[----:B------:R-:W-:Y:S01]  /*13d20*/  UMOV UR61, 0x10100910 ;  /* 0x10100910003d7882 */ /* 0x000fe20000000000 */
[----:B------:R2:W-:Y:S01]  /*13d30*/  UTCHMMA.2CTA tmem[UR66], gdesc[UR28], tmem[UR76], tmem[UR56], idesc[UR57], UPT ;  /* 0x00ff381c420079ea */ /* 0x0005e2000ba0004c */
[----:B------:R-:W-:Y:S01]  /*13d40*/  UMOV UR74, 0x3 ;  /* 0x00000003004a7882 */ /* 0x000fe20000000000 */
[----:B------:R2:W-:Y:S01]  /*13d50*/  UTCHMMA.2CTA tmem[UR73], gdesc[UR24], tmem[UR67], tmem[UR58], idesc[UR59], UPT ;  /* 0x00ff3a18490079ea */ /* 0x0005e2000ba00043 */
[----:B------:R2:W-:Y:S01]  /*13d60*/  UTCHMMA.2CTA tmem[UR64], gdesc[UR20], tmem[UR65], tmem[UR60], idesc[UR61], UPT ;  /* 0x00ff3c14400079ea */ /* 0x0005e2000ba00041 */
[----:B------:R2:W-:Y:S01]  /*13d70*/  UTCBAR.2CTA.MULTICAST [UR10], URZ, UR74 ;  /* 0x000000ff0a0073e9 */ /* 0x0005e2000820084a */
[----:B------:R-:W-:-:S15]  /*13d80*/  R2UR.FILL UR26, R4 ;  /* 0x00000000041a72ca */ /* 0x000fde00004e0000 */
.L_x_14:
[----:B------:R-:W3:Y:S01]  /*13d90*/  LDL.64 R14, [R1+0x128] ;  /* 0x00012800010e7983 */ /* 0x000ee20000100a00 */
[----:B------:R-:W1:Y:S08]  /*13da0*/  LDC R7, c[0x0][0x3a0] ;  /* 0x0000e800ff077b82 */ /* 0x000e700000000800 */
[----:B------:R-:W-:Y:S01]  /*13db0*/  BAR.SYNC.DEFER_BLOCKING 0x0 ;  /* 0x0000000000007b1d */ /* 0x000fe20000010000 */
[----:B------:R-:W-:Y:S01]  /*13dc0*/  VIADD R4, R218, 0xfffffefc ;  /* 0xfffffefcda047836 */ /* 0x000fe20000000000 */
[----:B------:R-:W-:-:S06]  /*13dd0*/  ISETP.GE.U32.AND P4, PT, R6, 0x7ffffe7e, PT ;  /* 0x7ffffe7e0600780c */ /* 0x000fcc0003f86070 */
[----:B------:R-:W4:Y:S01]  /*13de0*/  LDC R6, c[0x0][0x3a0] ;  /* 0x0000e800ff067b82 */ /* 0x000f220000000800 */
[----:B------:R-:W-:Y:S01]  /*13df0*/  ISETP.GE.U32.AND P2, PT, R4, 0x7ffffe7d, PT ;  /* 0x7ffffe7d0400780c */ /* 0x000fe20003f46070 */
[----:B------:R-:W-:Y:S01]  /*13e00*/  VIADD R5, R220, 0xfffffefa ;  /* 0xfffffefadc057836 */ /* 0x000fe20000000000 */
[----:B------:R-:W-:Y:S01]  /*13e10*/  IADD3 R4, PT, PT, R219, -0x105, RZ ;  /* 0xfffffefbdb047810 */ /* 0x000fe20007ffe0ff */
[----:B------:R-:W5:Y:S04]  /*13e20*/  LDL.64 R26, [R1+0x140] ;  /* 0x00014000011a7983 */ /* 0x000f680000100a00 */
[----:B------:R-:W2:Y:S01]  /*13e30*/  LDC R10, c[0x0][0x3a0] ;  /* 0x0000e800ff0a7b82 */ /* 0x000ea20000000800 */
[----:B------:R-:W3:Y:S04]  /*13e40*/  LDL.64 R24, [R1+0x148] ;  /* 0x0001480001187983 */ /* 0x000ee80000100a00 */
[----:B------:R-:W3:Y:S03]  /*13e50*/  LDL.64 R28, [R1+0x150] ;  /* 0x00015000011c7983 */ /* 0x000ee60000100a00 */
[----:B------:R-:W2:Y:S01]  /*13e60*/  LDC R9, c[0x0][0x3a0] ;  /* 0x0000e800ff097b82 */ /* 0x000ea20000000800 */
[----:B------:R-:W3:Y:S04]  /*13e70*/  LDL.64 R22, [R1+0x158] ;  /* 0x0001580001167983 */ /* 0x000ee80000100a00 */
[----:B------:R-:W-:Y:S01]  /*13e80*/  @!PT LDS RZ, [RZ] ;  /* 0x00000000fffff984 */ /* 0x000fe20000000800 */
[----:B------:R-:W-:Y:S01]  /*13e90*/  @!PT LDS RZ, [RZ] ;  /* 0x00000000fffff984 */ /* 0x000fe20000000800 */
[----:B------:R-:W-:Y:S01]  /*13ea0*/  @!PT LDS RZ, [RZ] ;  /* 0x00000000fffff984 */ /* 0x000fe20000000800 */
[----:B------:R-:W-:Y:S03]  /*13eb0*/  LDGSTS.E [R82], desc[UR26][R68.64], !P1 ;  /* 0x0000000044527fae */ /* 0x000fe6000c9a101a */
[----:B------:R-:W2:Y:S01]  /*13ec0*/  LDC R8, c[0x0][0x3a0] ;  /* 0x0000e800ff087b82 */ /* 0x000ea20000000800 */
[----:B------:R-:W-:Y:S01]  /*13ed0*/  LDGSTS.E [R82+0x200], desc[UR26][R70.64], !P1 ;  /* 0x0020000046527fae */ /* 0x000fe2000c9a101a */
[----:B------:R-:W-:-:S03]  /*13ee0*/  ISETP.GE.U32.AND P1, PT, R4, 0x7ffffe7c, PT ;  /* 0x7ffffe7c0400780c */ /* 0x000fc60003f26070 */
[----:B------:R-:W-:Y:S01]  /*13ef0*/  LDGSTS.E [R82+0x400], desc[UR26][R72.64], !P5 ;  /* 0x0040000048527fae */ /* 0x000fe2000e9a101a */
[----:B------:R-:W-:Y:S02]  /*13f00*/  VIADD R4, R221, 0xfffffef9 ;  /* 0xfffffef9dd047836 */ /* 0x000fe40000000000 */
[----:B------:R-:W2:Y:S01]  /*13f10*/  LDC R12, c[0x0][0x3a0] ;  /* 0x0000e800ff0c7b82 */ /* 0x000ea20000000800 */
[----:B------:R-:W-:Y:S04]  /*13f20*/  LDGSTS.E [R82+0x600], desc[UR26][R130.64], !P5 ;  /* 0x0060000082527fae */ /* 0x000fe8000e9a101a */
[----:B------:R-:W-:Y:S03]  /*13f30*/  LDGSTS.E [R82+0x800], desc[UR26][R74.64], !P4 ;  /* 0x008000004a527fae */ /* 0x000fe6000e1a101a */
[----:B------:R-:W2:Y:S01]  /*13f40*/  LDC R11, c[0x0][0x3a0] ;  /* 0x0000e800ff0b7b82 */ /* 0x000ea20000000800 */
[----:B------:R-:W-:Y:S01]  /*13f50*/  LDGSTS.E [R82+0xa00], desc[UR26][R132.64], !P4 ;  /* 0x00a0000084527fae */ /* 0x000fe2000e1a101a */
[----:B------:R-:W-:-:S03]  /*13f60*/  ISETP.GE.U32.AND P4, PT, R5, 0x7ffffe7b, PT ;  /* 0x7ffffe7b0500780c */ /* 0x000fc60003f86070 */
[----:B------:R-:W-:Y:S03]  /*13f70*/  LDGSTS.E [R82+0xc00], desc[UR26][R76.64], !P2 ;  /* 0x00c000004c527fae */ /* 0x000fe6000d1a101a */
[----:B------:R-:W2:Y:S01]  /*13f80*/  LDC R5, c[0x0][0x3a0] ;  /* 0x0000e800ff057b82 */ /* 0x000ea20000000800 */
[----:B------:R-:W-:Y:S01]  /*13f90*/  LDGSTS.E [R82+0xe00], desc[UR26][R134.64], !P2 ;  /* 0x00e0000086527fae */ /* 0x000fe2000d1a101a */
[----:B------:R-:W-:Y:S01]  /*13fa0*/  ISETP.GE.U32.AND P2, PT, R4, 0x7ffffe7a, PT ;  /* 0x7ffffe7a0400780c */ /* 0x000fe20003f46070 */
[----:B-1----:R-:W-:Y:S02]  /*13fb0*/  VIADD R4, R7, 0xfffffef8 ;  /* 0xfffffef807047836 */ /* 0x002fe40000000000 */
[----:B------:R-:W-:Y:S03]  /*13fc0*/  LDGSTS.E [R82+0x1000], desc[UR26][R78.64], !P1 ;  /* 0x010000004e527fae */ /* 0x000fe6000c9a101a */
[----:B------:R-:W1:Y:S01]  /*13fd0*/  LDC R7, c[0x0][0x3a0] ;  /* 0x0000e800ff077b82 */ /* 0x000e620000000800 */
[----:B------:R-:W-:Y:S01]  /*13fe0*/  LDGSTS.E [R82+0x1200], desc[UR26][R136.64], !P1 ;  /* 0x0120000088527fae */ /* 0x000fe2000c9a101a */
[----:B------:R-:W-:-:S02]  /*13ff0*/  ISETP.GE.U32.AND P1, PT, R4, 0x7ffffe79, PT ;  /* 0x7ffffe790400780c */ /* 0x000fc40003f26070 */
[----:B----4-:R-:W-:Y:S01]  /*14000*/  IADD3 R4, PT, PT, R6, -0x109, RZ ;  /* 0xfffffef706047810 */ /* 0x010fe20007ffe0ff */
[----:B------:R-:W-:Y:S03]  /*14010*/  LDGSTS.E [R82+0x1400], desc[UR26][R120.64], !P4 ;  /* 0x0140000078527fae */ /* 0x000fe6000e1a101a */
[----:B------:R-:W4:Y:S01]  /*14020*/  LDC R6, c[0x0][0x3a0] ;  /* 0x0000e800ff067b82 */ /* 0x000f220000000800 */
[----:B------:R-:W-:Y:S01]  /*14030*/  LDGSTS.E [R82+0x1600], desc[UR26][R138.64], !P4 ;  /* 0x016000008a527fae */ /* 0x000fe2000e1a101a */
[----:B------:R-:W-:Y:S01]  /*14040*/  ISETP.GE.U32.AND P4, PT, R4, 0x7ffffe78, PT ;  /* 0x7ffffe780400780c */ /* 0x000fe20003f86070 */
[----:B--2---:R-:W-:Y:S02]  /*14050*/  VIADD R4, R10, 0xfffffef6 ;  /* 0xfffffef60a047836 */ /* 0x004fe40000000000 */
[----:B------:R-:W-:Y:S01]  /*14060*/  LDGSTS.E [R82+0x1800], desc[UR26][R122.64], !P2 ;  /* 0x018000007a527fae */ /* 0x000fe2000d1a101a */
[----:B------:R-:W-:-:S03]  /*14070*/  VIADD R5, R5, 0xfffffef2 ;  /* 0xfffffef205057836 */ /* 0x000fc60000000000 */
[----:B------:R-:W-:Y:S01]  /*14080*/  LDGSTS.E [R82+0x1a00], desc[UR26][R140.64], !P2 ;  /* 0x01a000008c527fae */ /* 0x000fe2000d1a101a */
[----:B------:R-:W-:Y:S01]  /*14090*/  ISETP.GE.U32.AND P2, PT, R4, 0x7ffffe77, PT ;  /* 0x7ffffe770400780c */ /* 0x000fe20003f46070 */
[----:B------:R-:W-:Y:S01]  /*140a0*/  VIADD R4, R9, 0xfffffef5 ;  /* 0xfffffef509047836 */ /* 0x000fe20000000000 */
[----:B------:R-:W2:Y:S01]  /*140b0*/  LDC R10, c[0x0][0x3a0] ;  /* 0x0000e800ff0a7b82 */ /* 0x000ea20000000800 */
[----:B------:R-:W-:Y:S04]  /*140c0*/  LDGSTS.E [R82+0x1c00], desc[UR26][R124.64], !P1 ;  /* 0x01c000007c527fae */ /* 0x000fe8000c9a101a */
[----:B------:R-:W-:Y:S01]  /*140d0*/  LDGSTS.E [R82+0x1e00], desc[UR26][R142.64], !P1 ;  /* 0x01e000008e527fae */ /* 0x000fe2000c9a101a */
[----:B------:R-:W-:Y:S02]  /*140e0*/  ISETP.GE.U32.AND P1, PT, R4, 0x7ffffe76, PT ;  /* 0x7ffffe760400780c */ /* 0x000fe40003f26070 */
[----:B------:R-:W2:Y:S01]  /*140f0*/  LDC R9, c[0x0][0x3a0] ;  /* 0x0000e800ff097b82 */ /* 0x000ea20000000800 */
[----:B------:R-:W-:Y:S01]  /*14100*/  VIADD R4, R8, 0xfffffef4 ;  /* 0xfffffef408047836 */ /* 0x000fe20000000000 */
[----:B------:R-:W-:Y:S04]  /*14110*/  LDGSTS.E [R82+0x2000], desc[UR26][R126.64], !P4 ;  /* 0x020000007e527fae */ /* 0x000fe8000e1a101a */
[----:B------:R-:W-:Y:S02]  /*14120*/  LDGSTS.E [R82+0x2200], desc[UR26][R144.64], !P4 ;  /* 0x0220000090527fae */ /* 0x000fe4000e1a101a */
[----:B------:R-:W2:Y:S01]  /*14130*/  LDC R8, c[0x0][0x3a0] ;  /* 0x0000e800ff087b82 */ /* 0x000ea20000000800 */
[----:B------:R-:W-:Y:S01]  /*14140*/  ISETP.GE.U32.AND P4, PT, R4, 0x7ffffe75, PT ;  /* 0x7ffffe750400780c */ /* 0x000fe20003f86070 */
[----:B------:R-:W-:Y:S01]  /*14150*/  LDGSTS.E [R82+0x2400], desc[UR26][R128.64], !P2 ;  /* 0x0240000080527fae */ /* 0x000fe2000d1a101a */
[----:B----4-:R-:W-:-:S03]  /*14160*/  IADD3 R4, PT, PT, R6, -0x10d, RZ ;  /* 0xfffffef306047810 */ /* 0x010fc60007ffe0ff */
[----:B------:R-:W-:Y:S02]  /*14170*/  LDGSTS.E [R82+0x2600], desc[UR26][R146.64], !P2 ;  /* 0x0260000092527fae */ /* 0x000fe4000d1a101a */
[----:B------:R-:W4:Y:S02]  /*14180*/  LDC R6, c[0x0][0x3a0] ;  /* 0x0000e800ff067b82 */ /* 0x000f240000000800 */
[----:B------:R-:W-:Y:S01]  /*14190*/  LDGSTS.E [R82+0x2800], desc[UR26][R148.64], !P1 ;  /* 0x0280000094527fae */ /* 0x000fe2000c9a101a */
[----:B------:R-:W-:-:S03]  /*141a0*/  ISETP.GE.U32.AND P2, PT, R5, 0x7ffffe73, PT ;  /* 0x7ffffe730500780c */ /* 0x000fc60003f46070 */
[----:B------:R-:W-:Y:S01]  /*141b0*/  LDGSTS.E [R82+0x2a00], desc[UR26][R150.64], !P1 ;  /* 0x02a0000096527fae */ /* 0x000fe2000c9a101a */
[----:B------:R-:W-:Y:S01]  /*141c0*/  ISETP.GE.U32.AND P1, PT, R4, 0x7ffffe74, PT ;  /* 0x7ffffe740400780c */ /* 0x000fe20003f26070 */
[----:B------:R-:W4:Y:S01]  /*141d0*/  LDC R5, c[0x0][0x3a0] ;  /* 0x0000e800ff057b82 */ /* 0x000f220000000800 */
[----:B-1----:R-:W-:Y:S01]  /*141e0*/  VIADD R4, R7, 0xfffffef1 ;  /* 0xfffffef107047836 */ /* 0x002fe20000000000 */
[----:B------:R-:W-:Y:S04]  /*141f0*/  LDGSTS.E [R82+0x2c00], desc[UR26][R152.64], !P4 ;  /* 0x02c0000098527fae */ /* 0x000fe8000e1a101a */
[----:B------:R-:W-:Y:S01]  /*14200*/  LDGSTS.E [R82+0x2e00], desc[UR26][R154.64], !P4 ;  /* 0x02e000009a527fae */ /* 0x000fe2000e1a101a */
[----:B------:R-:W-:Y:S01]  /*14210*/  ISETP.GE.U32.AND P4, PT, R4, 0x7ffffe72, PT ;  /* 0x7ffffe720400780c */ /* 0x000fe20003f86070 */
[----:B--2---:R-:W-:Y:S01]  /*14220*/  VIADD R4, R9, 0xfffffef0 ;  /* 0xfffffef009047836 */ /* 0x004fe20000000000 */
[----:B------:R-:W1:Y:S01]  /*14230*/  LDC R7, c[0x0][0x3a0] ;  /* 0x0000e800ff077b82 */ /* 0x000e620000000800 */
[----:B------:R-:W2:Y:S04]  /*14240*/  LDL.64 R20, [R1+0x160] ;  /* 0x0001600001147983 */ /* 0x000ea80000100a00 */
[----:B------:R-:W-:Y:S03]  /*14250*/  LDGSTS.E [R82+0x3000], desc[UR26][R156.64], !P1 ;  /* 0x030000009c527fae */ /* 0x000fe6000c9a101a */
[----:B------:R-:W1:Y:S01]  /*14260*/  LDC R9, c[0x0][0x3a0] ;  /* 0x0000e800ff097b82 */ /* 0x000e620000000800 */
[----:B------:R-:W-:Y:S01]  /*14270*/  LDGSTS.E [R82+0x3200], desc[UR26][R158.64], !P1 ;  /* 0x032000009e527fae */ /* 0x000fe2000c9a101a */
[----:B------:R-:W-:-:S02]  /*14280*/  ISETP.GE.U32.AND P1, PT, R4, 0x7ffffe71, PT ;  /* 0x7ffffe710400780c */ /* 0x000fc40003f26070 */
[----:B------:R-:W-:Y:S01]  /*14290*/  IADD3 R4, PT, PT, R8, -0x111, RZ ;  /* 0xfffffeef08047810 */ /* 0x000fe20007ffe0ff */
[----:B------:R-:W-:Y:S03]  /*142a0*/  LDGSTS.E [R82+0x3400], desc[UR26][R160.64], !P2 ;  /* 0x03400000a0527fae */ /* 0x000fe6000d1a101a */
[----:B------:R-:W1:Y:S01]  /*142b0*/  LDC R8, c[0x0][0x3a0] ;  /* 0x0000e800ff087b82 */ /* 0x000e620000000800 */
[----:B------:R-:W-:Y:S01]  /*142c0*/  LDGSTS.E [R82+0x3600], desc[UR26][R162.64], !P2 ;  /* 0x03600000a2527fae */ /* 0x000fe2000d1a101a */
[----:B------:R-:W-:Y:S01]  /*142d0*/  ISETP.GE.U32.AND P2, PT, R4, 0x7ffffe70, PT ;  /* 0x7ffffe700400780c */ /* 0x000fe20003f46070 */
[----:B----4-:R-:W-:Y:S02]  /*142e0*/  VIADD R4, R6, 0xfffffeee ;  /* 0xfffffeee06047836 */ /* 0x010fe40000000000 */
[----:B------:R-:W-:Y:S03]  /*142f0*/  LDGSTS.E [R82+0x3800], desc[UR26][R164.64], !P4 ;  /* 0x03800000a4527fae */ /* 0x000fe6000e1a101a */
[----:B------:R-:W4:Y:S01]  /*14300*/  LDC R6, c[0x0][0x3a0] ;  /* 0x0000e800ff067b82 */ /* 0x000f220000000800 */
[----:B------:R-:W-:Y:S01]  /*14310*/  LDGSTS.E [R82+0x3a00], desc[UR26][R166.64], !P4 ;  /* 0x03a00000a6527fae */ /* 0x000fe2000e1a101a */
[----:B------:R-:W-:Y:S01]  /*14320*/  ISETP.GE.U32.AND P4, PT, R4, 0x7ffffe6f, PT ;  /* 0x7ffffe6f0400780c */ /* 0x000fe20003f86070 */
[----:B------:R-:W-:-:S02]  /*14330*/  VIADD R4, R5, 0xfffffeed ;  /* 0xfffffeed05047836 */ /* 0x000fc40000000000 */
[----:B------:R-:W-:Y:S04]  /*14340*/  LDGSTS.E [R82+0x3c00], desc[UR26][R168.64], !P1 ;  /* 0x03c00000a8527fae */ /* 0x000fe8000c9a101a */
[----:B------:R-:W-:Y:S01]  /*14350*/  LDGSTS.E [R82+0x3e00], desc[UR26][R170.64], !P1 ;  /* 0x03e00000aa527fae */ /* 0x000fe2000c9a101a */
[----:B------:R-:W-:Y:S01]  /*14360*/  ISETP.GE.U32.AND P1, PT, R4, 0x7ffffe6e, PT ;  /* 0x7ffffe6e0400780c */ /* 0x000fe20003f26070 */
[----:B-1----:R-:W-:Y:S02]  /*14370*/  VIADD R4, R9, 0xfffffeec ;  /* 0xfffffeec09047836 */ /* 0x002fe40000000000 */
[----:B------:R-:W-:Y:S01]  /*14380*/  LDGSTS.E [R82+0x4000], desc[UR26][R172.64], !P2 ;  /* 0x04000000ac527fae */ /* 0x000fe2000d1a101a */
[----:B------:R-:W-:Y:S01]  /*14390*/  VIADD R5, R7, 0xfffffeea ;  /* 0xfffffeea07057836 */ /* 0x000fe20000000000 */
[----:B------:R-:W1:Y:S02]  /*143a0*/  LDC R9, c[0x0][0x3a0] ;  /* 0x0000e800ff097b82 */ /* 0x000e640000000800 */
[----:B------:R-:W-:Y:S01]  /*143b0*/  LDGSTS.E [R82+0x4200], desc[UR26][R174.64], !P2 ;  /* 0x04200000ae527fae */ /* 0x000fe2000d1a101a */
[----:B------:R-:W-:-:S02]  /*143c0*/  ISETP.GE.U32.AND P2, PT, R4, 0x7ffffe6d, PT ;  /* 0x7ffffe6d0400780c */ /* 0x000fc40003f46070 */
[----:B------:R-:W-:Y:S01]  /*143d0*/  IADD3 R4, PT, PT, R8, -0x115, RZ ;  /* 0xfffffeeb08047810 */ /* 0x000fe20007ffe0ff */
[----:B------:R-:W-:Y:S02]  /*143e0*/  LDGSTS.E [R82+0x4400], desc[UR26][R176.64], !P4 ;  /* 0x04400000b0527fae */ /* 0x000fe4000e1a101a */
[----:B------:R-:W1:Y:S02]  /*143f0*/  LDC R8, c[0x0][0x3a0] ;  /* 0x0000e800ff087b82 */ /* 0x000e640000000800 */
[----:B------:R-:W-:Y:S04]  /*14400*/  LDGSTS.E [R82+0x4600], desc[UR26][R178.64], !P4 ;  /* 0x04600000b2527fae */ /* 0x000fe8000e1a101a */
[----:B------:R-:W-:Y:S01]  /*14410*/  LDGSTS.E [R82+0x4800], desc[UR26][R180.64], !P1 ;  /* 0x04800000b4527fae */ /* 0x000fe2000c9a101a */
[----:B------:R-:W-:Y:S01]  /*14420*/  ISETP.GE.U32.AND P4, PT, R5, 0x7ffffe6b, PT ;  /* 0x7ffffe6b0500780c */ /* 0x000fe20003f86070 */
[----:B------:R-:W1:Y:S02]  /*14430*/  LDC R7, c[0x0][0x3a0] ;  /* 0x0000e800ff077b82 */ /* 0x000e640000000800 */
[----:B------:R-:W-:Y:S01]  /*14440*/  LDGSTS.E [R82+0x4a00], desc[UR26][R182.64], !P1 ;  /* 0x04a00000b6527fae */ /* 0x000fe2000c9a101a */
[----:B------:R-:W-:Y:S01]  /*14450*/  ISETP.GE.U32.AND P1, PT, R4, 0x7ffffe6c, PT ;  /* 0x7ffffe6c0400780c */ /* 0x000fe20003f26070 */
[----:B----4-:R-:W-:-:S02]  /*14460*/  VIADD R4, R6, 0xfffffee9 ;  /* 0xfffffee906047836 */ /* 0x010fc40000000000 */
[----:B------:R-:W-:Y:S02]  /*14470*/  LDGSTS.E [R82+0x4c00], desc[UR26][R184.64], !P2 ;  /* 0x04c00000b8527fae */ /* 0x000fe4000d1a101a */
[----:B------:R-:W4:Y:S02]  /*14480*/  LDC R5, c[0x0][0x3a0] ;  /* 0x0000e800ff057b82 */ /* 0x000f240000000800 */
[----:B------:R-:W-:Y:S01]  /*14490*/  LDGSTS.E [R82+0x4e00], desc[UR26][R186.64], !P2 ;  /* 0x04e00000ba527fae */ /* 0x000fe2000d1a101a */
[----:B------:R-:W-:Y:S01]  /*144a0*/  ISETP.GE.U32.AND P2, PT, R4, 0x7ffffe6a, PT ;  /* 0x7ffffe6a0400780c */ /* 0x000fe20003f46070 */
[----:B------:R-:W-:Y:S02]  /*144b0*/  VIADD R4, R12, 0xfffffee8 ;  /* 0xfffffee80c047836 */ /* 0x000fe40000000000 */
[----:B------:R-:W2:Y:S02]  /*144c0*/  LDL.64 R32, [R1+0x168] ;  /* 0x0001680001207983 */ /* 0x000ea40000100a00 */
[----:B------:R-:W1:Y:S02]  /*144d0*/  LDC R6, c[0x0][0x3a0] ;  /* 0x0000e800ff067b82 */ /* 0x000e640000000800 */
[----:B------:R-:W-:Y:S04]  /*144e0*/  LDGSTS.E [R82+0x5000], desc[UR26][R188.64], !P1 ;  /* 0x05000000bc527fae */ /* 0x000fe8000c9a101a */
[----:B------:R-:W-:Y:S01]  /*144f0*/  LDGSTS.E [R82+0x5200], desc[UR26][R190.64], !P1 ;  /* 0x05200000be527fae */ /* 0x000fe2000c9a101a */
[----:B------:R-:W-:Y:S01]  /*14500*/  ISETP.GE.U32.AND P1, PT, R4, 0x7ffffe69, PT ;  /* 0x7ffffe690400780c */ /* 0x000fe20003f26070 */
[----:B------:R-:W3:Y:S01]  /*14510*/  LDC R12, c[0x0][0x3a0] ;  /* 0x0000e800ff0c7b82 */ /* 0x000ee20000000800 */
[----:B------:R-:W-:Y:S01]  /*14520*/  IADD3 R4, PT, PT, R11, -0x119, RZ ;  /* 0xfffffee70b047810 */ /* 0x000fe20007ffe0ff */
[----:B------:R-:W-:Y:S04]  /*14530*/  LDGSTS.E [R82+0x5400], desc[UR26][R192.64], !P4 ;  /* 0x05400000c0527fae */ /* 0x000fe8000e1a101a */
[----:B------:R-:W-:Y:S01]  /*14540*/  LDGSTS.E [R82+0x5600], desc[UR26][R194.64], !P4 ;  /* 0x05600000c2527fae */ /* 0x000fe2000e1a101a */
[----:B------:R-:W-:Y:S01]  /*14550*/  ISETP.GE.U32.AND P4, PT, R4, 0x7ffffe68, PT ;  /* 0x7ffffe680400780c */ /* 0x000fe20003f86070 */
[----:B------:R-:W-:Y:S01]  /*14560*/  VIADD R4, R10, 0xfffffee6 ;  /* 0xfffffee60a047836 */ /* 0x000fe20000000000 */
[----:B------:R-:W3:Y:S01]  /*14570*/  LDC R11, c[0x0][0x3a0] ;  /* 0x0000e800ff0b7b82 */ /* 0x000ee20000000800 */
[----:B------:R-:W-:Y:S04]  /*14580*/  LDGSTS.E [R82+0x5800], desc[UR26][R196.64], !P2 ;  /* 0x05800000c4527fae */ /* 0x000fe8000d1a101a */
[----:B------:R-:W-:Y:S01]  /*14590*/  LDGSTS.E [R82+0x5a00], desc[UR26][R198.64], !P2 ;  /* 0x05a00000c6527fae */ /* 0x000fe2000d1a101a */
[----:B------:R-:W-:Y:S01]  /*145a0*/  ISETP.GE.U32.AND P2, PT, R4, 0x7ffffe67, PT ;  /* 0x7ffffe670400780c */ /* 0x000fe20003f46070 */
[----:B----4-:R-:W-:Y:S01]  /*145b0*/  VIADD R4, R5, 0xfffffee5 ;  /* 0xfffffee505047836 */ /* 0x010fe20000000000 */
[----:B------:R-:W4:Y:S01]  /*145c0*/  LDC R10, c[0x0][0x3a0] ;  /* 0x0000e800ff0a7b82 */ /* 0x000f220000000800 */
[----:B------:R-:W-:Y:S04]  /*145d0*/  LDGSTS.E [R82+0x5c00], desc[UR26][R200.64], !P1 ;  /* 0x05c00000c8527fae */ /* 0x000fe8000c9a101a */
[----:B------:R-:W-:Y:S01]  /*145e0*/  LDGSTS.E [R82+0x5e00], desc[UR26][R202.64], !P1 ;  /* 0x05e00000ca527fae */ /* 0x000fe2000c9a101a */
[----:B------:R-:W-:Y:S01]  /*145f0*/  ISETP.GE.U32.AND P1, PT, R4, 0x7ffffe66, PT ;  /* 0x7ffffe660400780c */ /* 0x000fe20003f26070 */
[----:B-1----:R-:W-:-:S02]  /*14600*/  VIADD R4, R9, 0xfffffee4 ;  /* 0xfffffee409047836 */ /* 0x002fc40000000000 */
[----:B------:R-:W-:Y:S04]  /*14610*/  LDGSTS.E [R82+0x6000], desc[UR26][R204.64], !P4 ;  /* 0x06000000cc527fae */ /* 0x000fe8000e1a101a */
[----:B------:R-:W2:Y:S04]  /*14620*/  LDL.64 R18, [R1+0x170] ;  /* 0x0001700001127983 */ /* 0x000ea80000100a00 */
[----:B------:R-:W2:Y:S04]  /*14630*/  LDL.64 R16, [R1+0x178] ;  /* 0x0001780001107983 */ /* 0x000ea80000100a00 */
[----:B------:R-:W2:Y:S01]  /*14640*/  LDL.64 R30, [R1+0x180] ;  /* 0x00018000011e7983 */ /* 0x000ea20000100a00 */
[----:B------:R-:W-:Y:S01]  /*14650*/  VIADD R5, R7, 0xfffffee2 ;  /* 0xfffffee207057836 */ /* 0x000fe20000000000 */
[----:B------:R-:W1:Y:S02]  /*14660*/  LDC R9, c[0x0][0x3a0] ;  /* 0x0000e800ff097b82 */ /* 0x000e640000000800 */
[----:B------:R-:W-:Y:S01]  /*14670*/  LDGSTS.E [R82+0x6200], desc[UR26][R206.64], !P4 ;  /* 0x06200000ce527fae */ /* 0x000fe2000e1a101a */
[----:B------:R-:W-:-:S03]  /*14680*/  ISETP.GE.U32.AND P4, PT, R4, 0x7ffffe65, PT ;  /* 0x7ffffe650400780c */ /* 0x000fc60003f86070 */
[----:B------:R-:W-:Y:S02]  /*14690*/  LDGSTS.E [R82+0x6400], desc[UR26][R208.64], !P2 ;  /* 0x06400000d0527fae */ /* 0x000fe4000d1a101a */
[----:B------:R-:W1:Y:S02]  /*146a0*/  LDC R7, c[0x0][0x3a0] ;  /* 0x0000e800ff077b82 */ /* 0x000e640000000800 */
[----:B------:R-:W-:Y:S04]  /*146b0*/  LDGSTS.E [R82+0x6600], desc[UR26][R210.64], !P2 ;  /* 0x06600000d2527fae */ /* 0x000fe8000d1a101a */
[----:B------:R-:W-:Y:S04]  /*146c0*/  LDGSTS.E [R82+0x6800], desc[UR26][R212.64], !P1 ;  /* 0x06800000d4527fae */ /* 0x000fe8000c9a101a */
[----:B------:R-:W-:Y:S04]  /*146d0*/  LDGSTS.E [R82+0x6a00], desc[UR26][R214.64], !P1 ;  /* 0x06a00000d6527fae */ /* 0x000fe8000c9a101a */
[----:B------:R-:W2:Y:S04]  /*146e0*/  LDL.64 R34, [R1+0x530] ;  /* 0x0005300001227983 */ /* 0x000ea80000100a00 */
[----:B------:R-:W2:Y:S04]  /*146f0*/  LDL.64 R38, [R1+0x750] ;  /* 0x0007500001267983 */ /* 0x000ea80000100a00 */
[----:B------:R-:W2:Y:S04]  /*14700*/  LDL.64 R36, [R1+0x6e8] ;  /* 0x0006e80001247983 */ /* 0x000ea80000100a00 */
[----:B------:R-:W2:Y:S04]  /*14710*/  LDL.64 R118, [R1+0x760] ;  /* 0x0007600001767983 */ /* 0x000ea80000100a00 */
[----:B------:R-:W2:Y:S04]  /*14720*/  LDL.64 R116, [R1+0x938] ;  /* 0x0009380001747983 */ /* 0x000ea80000100a00 */
[----:B------:R-:W2:Y:S04]  /*14730*/  LDL.64 R114, [R1+0x770] ;  /* 0x0007700001727983 */ /* 0x000ea80000100a00 */
[----:B------:R-:W2:Y:S01]  /*14740*/  LDL.64 R112, [R1+0x950] ;  /* 0x0009500001707983 */ /* 0x000ea20000100a00 */
[----:B------:R-:W-:-:S02]  /*14750*/  IADD3 R4, PT, PT, R8, -0x11d, RZ ;  /* 0xfffffee308047810 */ /* 0x000fc40007ffe0ff */
[----:B------:R-:W-:Y:S01]  /*14760*/  ISETP.GE.U32.AND P2, PT, R5, 0x7ffffe63, PT ;  /* 0x7ffffe630500780c */ /* 0x000fe20003f46070 */
[----:B------:R-:W1:Y:S01]  /*14770*/  LDC R8, c[0x0][0x3a0] ;  /* 0x0000e800ff087b82 */ /* 0x000e620000000800 */
[----:B------:R-:W-:Y:S01]  /*14780*/  ISETP.GE.U32.AND P1, PT, R4, 0x7ffffe64, PT ;  /* 0x7ffffe640400780c */ /* 0x000fe20003f26070 */
[----:B------:R-:W2:Y:S04]  /*14790*/  LDL.64 R110, [R1+0x778] ;  /* 0x00077800016e7983 */ /* 0x000ea80000100a00 */
[----:B---3--:R-:W-:Y:S02]  /*147a0*/  LDGSTS.E [R82+0x6c00], desc[UR26][R14.64], !P4 ;  /* 0x06c000000e527fae */ /* 0x008fe4000e1a101a */
[----:B------:R-:W3:Y:S02]  /*147b0*/  LDC R5, c[0x0][0x3a0] ;  /* 0x0000e800ff057b82 */ /* 0x000ee40000000800 */
[----:B------:R-:W2:Y:S04]  /*147c0*/  LDL.64 R60, [R1+0xc50] ;  /* 0x000c5000013c7983 */ /* 0x000ea80000100a00 */
[----:B------:R-:W2:Y:S04]  /*147d0*/  LDL.64 R58, [R1+0xc40] ;  /* 0x000c4000013a7983 */ /* 0x000ea80000100a00 */
[----:B------:R-:W2:Y:S01]  /*147e0*/  LDL.64 R14, [R1+0x188] ;  /* 0x00018800010e7983 */ /* 0x000ea20000100a00 */
[----:B------:R-:W-:-:S02]  /*147f0*/  VIADD R4, R6, 0xfffffee1 ;  /* 0xfffffee106047836 */ /* 0x000fc40000000000 */
[----:B------:R-:W1:Y:S01]  /*14800*/  LDC R6, c[0x0][0x3a0] ;  /* 0x0000e800ff067b82 */ /* 0x000e620000000800 */
[----:B-----5:R-:W-:Y:S02]  /*14810*/  LDGSTS.E [R82+0x6e00], desc[UR26][R26.64], !P4 ;  /* 0x06e000001a527fae */ /* 0x020fe4000e1a101a */
[----:B------:R-:W-:Y:S01]  /*14820*/  ISETP.GE.U32.AND P4, PT, R4, 0x7ffffe62, PT ;  /* 0x7ffffe620400780c */ /* 0x000fe20003f86070 */
[----:B------:R-:W-:Y:S01]  /*14830*/  VIADD R4, R12, 0xfffffee0 ;  /* 0xfffffee00c047836 */ /* 0x000fe20000000000 */
[----:B------:R-:W-:Y:S03]  /*14840*/  LDGSTS.E [R82+0x7000], desc[UR26][R24.64], !P1 ;  /* 0x0700000018527fae */ /* 0x000fe6000c9a101a */
[----:B------:R-:W5:Y:S01]  /*14850*/  LDC R12, c[0x0][0x3a0] ;  /* 0x0000e800ff0c7b82 */ /* 0x000f620000000800 */
[----:B------:R-:W-:Y:S04]  /*14860*/  LDGSTS.E [R82+0x7200], desc[UR26][R28.64], !P1 ;  /* 0x072000001c527fae */ /* 0x000fe8000c9a101a */
[----:B------:R-:W5:Y:S01]  /*14870*/  LDL.64 R26, [R1+0x190] ;  /* 0x00019000011a7983 */ /* 0x000f620000100a00 */
[----:B------:R-:W-:-:S03]  /*14880*/  ISETP.GE.U32.AND P1, PT, R4, 0x7ffffe61, PT ;  /* 0x7ffffe610400780c */ /* 0x000fc60003f26070 */
[----:B------:R-:W5:Y:S01]  /*14890*/  LDL.64 R24, [R1+0x1a0] ;  /* 0x0001a00001187983 */ /* 0x000f620000100a00 */
[----:B------:R-:W-:Y:S02]  /*148a0*/  IADD3 R4, PT, PT, R11, -0x121, RZ ;  /* 0xfffffedf0b047810 */ /* 0x000fe40007ffe0ff */
[----:B------:R-:W1:Y:S01]  /*148b0*/  LDC R11, c[0x0][0x3a0] ;  /* 0x0000e800ff0b7b82 */ /* 0x000e620000000800 */
[----:B------:R-:W5:Y:S04]  /*148c0*/  LDL.64 R28, [R1+0x198] ;  /* 0x00019800011c7983 */ /* 0x000f680000100a00 */
[----:B------:R-:W-:Y:S04]  /*148d0*/  LDGSTS.E [R82+0x7400], desc[UR26][R22.64], !P2 ;  /* 0x0740000016527fae */ /* 0x000fe8000d1a101a */
[----:B------:R-:W5:Y:S04]  /*148e0*/  LDL.64 R44, [R1+0xc88] ;  /* 0x000c8800012c7983 */ /* 0x000f680000100a00 */
[----:B------:R-:W5:Y:S04]  /*148f0*/  LDL.64 R42, [R1+0xc80] ;  /* 0x000c8000012a7983 */ /* 0x000f680000100a00 */
[----:B------:R-:W5:Y:S04]  /*14900*/  LDL.64 R22, [R1+0x1b0] ;  /* 0x0001b00001167983 */ /* 0x000f680000100a00 */
[----:B------:R-:W5:Y:S04]  /*14910*/  LDL.64 R40, [R1+0xc78] ;  /* 0x000c780001287983 */ /* 0x000f680000100a00 */
[----:B--2---:R-:W-:Y:S01]  /*14920*/  LDGSTS.E [R82+0x7600], desc[UR26][R20.64], !P2 ;  /* 0x0760000014527fae */ /* 0x004fe2000d1a101a */
[----:B------:R-:W-:-:S03]  /*14930*/  ISETP.GE.U32.AND P2, PT, R4, 0x7ffffe60, PT ;  /* 0x7ffffe600400780c */ /* 0x000fc60003f46070 */
[----:B------:R-:W2:Y:S01]  /*14940*/  LDL.64 R20, [R1+0x1a8] ;  /* 0x0001a80001147983 */ /* 0x000ea20000100a00 */
[----:B----4-:R-:W-:Y:S02]  /*14950*/  VIADD R4, R10, 0xfffffede ;  /* 0xfffffede0a047836 */ /* 0x010fe40000000000 */
[----:B------:R-:W4:Y:S01]  /*14960*/  LDC R10, c[0x0][0x3a0] ;  /* 0x0000e800ff0a7b82 */ /* 0x000f220000000800 */
[----:B------:R-:W-:Y:S04]  /*14970*/  LDGSTS.E [R82+0x7800], desc[UR26][R32.64], !P4 ;  /* 0x0780000020527fae */ /* 0x000fe8000e1a101a */
[----:B------:R-:W4:Y:S04]  /*14980*/  LDL.64 R32, [R1+0x1f0] ;  /* 0x0001f00001207983 */ /* 0x000f280000100a00 */
[----:B------:R-:W-:Y:S04]  /*14990*/  LDGSTS.E [R82+0x7a00], desc[UR26][R18.64], !P4 ;  /* 0x07a0000012527fae */ /* 0x000fe8000e1a101a */
[----:B------:R-:W-:Y:S04]  /*149a0*/  LDGSTS.E [R82+0x7c00], desc[UR26][R16.64], !P1 ;  /* 0x07c0000010527fae */ /* 0x000fe8000c9a101a */
[----:B------:R-:W-:Y:S04]  /*149b0*/  LDGSTS.E [R82+0x7e00], desc[UR26][R30.64], !P1 ;  /* 0x07e000001e527fae */ /* 0x000fe8000c9a101a */
[----:B------:R-:W4:Y:S04]  /*149c0*/  LDL.64 R18, [R1+0x1c0] ;  /* 0x0001c00001127983 */ /* 0x000f280000100a00 */
[----:B------:R-:W4:Y:S01]  /*149d0*/  LDL.64 R16, [R1+0x1b8] ;  /* 0x0001b80001107983 */ /* 0x000f220000100a00 */
[----:B------:R-:W-:Y:S01]  /*149e0*/  ISETP.GE.U32.AND P4, PT, R4, 0x7ffffe5f, PT ;  /* 0x7ffffe5f0400780c */ /* 0x000fe20003f86070 */
[----:B---3--:R-:W-:-:S02]  /*149f0*/  VIADD R4, R5, 0xfffffedd ;  /* 0xfffffedd05047836 */ /* 0x008fc40000000000 */
[----:B------:R-:W3:Y:S04]  /*14a00*/  LDL.64 R30, [R1+0x1c8] ;  /* 0x0001c800011e7983 */ /* 0x000ee80000100a00 */
[----:B------:R-:W-:Y:S04]  /*14a10*/  LDGSTS.E [R82+0x8000], desc[UR26][R14.64], !P2 ;  /* 0x080000000e527fae */ /* 0x000fe8000d1a101a */
[----:B------:R-:W3:Y:S01]  /*14a20*/  LDL.64 R14, [R1+0x1d0] ;  /* 0x0001d000010e7983 */ /* 0x000ee20000100a00 */
[----:B------:R-:W-:-:S03]  /*14a30*/  ISETP.GE.U32.AND P1, PT, R4, 0x7ffffe5e, PT ;  /* 0x7ffffe5e0400780c */ /* 0x000fc60003f26070 */
[----:B-----5:R-:W-:Y:S01]  /*14a40*/  LDGSTS.E [R82+0x8200], desc[UR26][R26.64], !P2 ;  /* 0x082000001a527fae */ /* 0x020fe2000d1a101a */
[----:B-1----:R-:W-:Y:S02]  /*14a50*/  VIADD R4, R9, 0xfffffedc ;  /* 0xfffffedc09047836 */ /* 0x002fe40000000000 */
[----:B------:R-:W-:Y:S01]  /*14a60*/  VIADD R5, R7, 0xfffffeda ;  /* 0xfffffeda07057836 */ /* 0x000fe20000000000 */
[----:B------:R-:W-:Y:S01]  /*14a70*/  LDGSTS.E [R82+0x8400], desc[UR26][R24.64], !P4 ;  /* 0x0840000018527fae */ /* 0x000fe2000e1a101a */
[----:B------:R-:W1:Y:S03]  /*14a80*/  LDC R9, c[0x0][0x3a0] ;  /* 0x0000e800ff097b82 */ /* 0x000e660000000800 */
[----:B------:R-:W5:Y:S01]  /*14a90*/  LDL.64 R26, [R1+0x1e0] ;  /* 0x0001e000011a7983 */ /* 0x000f620000100a00 */
[----:B------:R-:W-:-:S04]  /*14aa0*/  ISETP.GE.U32.AND P2, PT, R4, 0x7ffffe5d, PT ;  /* 0x7ffffe5d0400780c */ /* 0x000fc80003f46070 */
[----:B------:R-:W1:Y:S01]  /*14ab0*/  LDC R7, c[0x0][0x3a0] ;  /* 0x0000e800ff077b82 */ /* 0x000e620000000800 */
[----:B------:R-:W5:Y:S01]  /*14ac0*/  LDL.64 R24, [R1+0x1d8] ;  /* 0x0001d80001187983 */ /* 0x000f620000100a00 */
[----:B------:R-:W-:-:S03]  /*14ad0*/  IADD3 R4, PT, PT, R8, -0x125, RZ ;  /* 0xfffffedb08047810 */ /* 0x000fc60007ffe0ff */
[----:B------:R-:W-:Y:S03]  /*14ae0*/  LDGSTS.E [R82+0x8600], desc[UR26][R28.64], !P4 ;  /* 0x086000001c527fae */ /* 0x000fe6000e1a101a */
[----:B------:R-:W1:Y:S01]  /*14af0*/  LDC R8, c[0x0][0x3a0] ;  /* 0x0000e800ff087b82 */ /* 0x000e620000000800 */
[----:B------:R-:W-:Y:S04]  /*14b00*/  LDGSTS.E [R82+0x8800], desc[UR26][R22.64], !P1 ;  /* 0x0880000016527fae */ /* 0x000fe8000c9a101a */
[----:B------:R-:W5:Y:S04]  /*14b10*/  LDL.64 R28, [R1+0x1f8] ;  /* 0x0001f800011c7983 */ /* 0x000f680000100a00 */
[----:B------:R-:W5:Y:S04]  /*14b20*/  LDL.64 R22, [R1+0x1e8] ;  /* 0x0001e80001167983 */ /* 0x000f680000100a00 */
[----:B--2---:R-:W-:Y:S01]  /*14b30*/  LDGSTS.E [R82+0x8a00], desc[UR26][R20.64], !P1 ;  /* 0x08a0000014527fae */ /* 0x004fe2000c9a101a */
[----:B------:R-:W-:-:S03]  /*14b40*/  ISETP.GE.U32.AND P1, PT, R4, 0x7ffffe5c, PT ;  /* 0x7ffffe5c0400780c */ /* 0x000fc60003f26070 */
[----:B------:R-:W2:Y:S04]  /*14b50*/  LDL.64 R20, [R1+0x200] ;  /* 0x0002000001147983 */ /* 0x000ea80000100a00 */
[----:B----4-:R-:W-:Y:S04]  /*14b60*/  LDGSTS.E [R82+0x8c00], desc[UR26][R18.64], !P2 ;  /* 0x08c0000012527fae */ /* 0x010fe8000d1a101a */
[----:B------:R-:W-:Y:S04]  /*14b70*/  LDGSTS.E [R82+0x8e00], desc[UR26][R16.64], !P2 ;  /* 0x08e0000010527fae */ /* 0x000fe8000d1a101a */
[----:B------:R-:W4:Y:S04]  /*14b80*/  LDL.64 R18, [R1+0x210] ;  /* 0x0002100001127983 */ /* 0x000f280000100a00 */
[----:B------:R-:W4:Y:S04]  /*14b90*/  LDL.64 R16, [R1+0x208] ;  /* 0x0002080001107983 */ /* 0x000f280000100a00 */
[----:B---3--:R-:W-:Y:S01]  /*14ba0*/  LDGSTS.E [R82+0x9000], desc[UR26][R14.64], !P1 ;  /* 0x090000000e527fae */ /* 0x008fe2000c9a101a */
[----:B------:R-:W-:Y:S01]  /*14bb0*/  ISETP.GE.U32.AND P4, PT, R5, 0x7ffffe5b, PT ;  /* 0x7ffffe5b0500780c */ /* 0x000fe20003f86070 */
[----:B------:R-:W-:Y:S01]  /*14bc0*/  VIADD R4, R6, 0xfffffed9 ;  /* 0xfffffed906047836 */ /* 0x000fe20000000000 */
[----:B------:R-:W3:Y:S01]  /*14bd0*/  LDC R5, c[0x0][0x3a0] ;  /* 0x0000e800ff057b82 */ /* 0x000ee20000000800 */
[----:B------:R-:W-:Y:S04]  /*14be0*/  LDGSTS.E [R82+0x9200], desc[UR26][R30.64], !P1 ;  /* 0x092000001e527fae */ /* 0x000fe8000c9a101a */
[----:B------:R-:W3:Y:S01]  /*14bf0*/  LDL.64 R14, [R1+0x220] ;  /* 0x00022000010e7983 */ /* 0x000ee20000100a00 */
[----:B------:R-:W-:Y:S01]  /*14c00*/  ISETP.GE.U32.AND P2, PT, R4, 0x7ffffe5a, PT ;  /* 0x7ffffe5a0400780c */ /* 0x000fe20003f46070 */
[----:B------:R-:W-:Y:S01]  /*14c10*/  VIADD R4, R12, 0xfffffed8 ;  /* 0xfffffed80c047836 */ /* 0x000fe20000000000 */
[----:B------:R-:W1:Y:S01]  /*14c20*/  LDC R6, c[0x0][0x3a0] ;  /* 0x0000e800ff067b82 */ /* 0x000e620000000800 */
[----:B------:R-:W3:Y:S03]  /*14c30*/  LDL.64 R30, [R1+0x218] ;  /* 0x00021800011e7983 */ /* 0x000ee60000100a00 */
[----:B------:R-:W-:Y:S01]  /*14c40*/  ISETP.GE.U32.AND P1, PT, R4, 0x7ffffe59, PT ;  /* 0x7ffffe590400780c */ /* 0x000fe20003f26070 */
[----:B-----5:R-:W-:Y:S01]  /*14c50*/  LDGSTS.E [R82+0x9400], desc[UR26][R26.64], !P4 ;  /* 0x094000001a527fae */ /* 0x020fe2000e1a101a */
[----:B------:R-:W-:-:S02]  /*14c60*/  IADD3 R4, PT, PT, R11, -0x129, RZ ;  /* 0xfffffed70b047810 */ /* 0x000fc40007ffe0ff */
[----:B------:R-:W5:Y:S01]  /*14c70*/  LDC R12, c[0x0][0x3a0] ;  /* 0x0000e800ff0c7b82 */ /* 0x000f620000000800 */
[----:B------:R-:W-:Y:S04]  /*14c80*/  LDGSTS.E [R82+0x9600], desc[UR26][R24.64], !P4 ;  /* 0x0960000018527fae */ /* 0x000fe8000e1a101a */
[----:B------:R-:W5:Y:S01]  /*14c90*/  LDL.64 R26, [R1+0x2e8] ;  /* 0x0002e800011a7983 */ /* 0x000f620000100a00 */
[----:B------:R-:W-:Y:S01]  /*14ca0*/  ISETP.GE.U32.AND P4, PT, R4, 0x7ffffe58, PT ;  /* 0x7ffffe580400780c */ /* 0x000fe20003f86070 */
[----:B------:R-:W-:Y:S01]  /*14cb0*/  VIADD R4, R10, 0xfffffed6 ;  /* 0xfffffed60a047836 */ /* 0x000fe20000000000 */
[----:B------:R-:W1:Y:S01]  /*14cc0*/  LDC R11, c[0x0][0x3a0] ;  /* 0x0000e800ff0b7b82 */ /* 0x000e620000000800 */
[----:B------:R-:W5:Y:S04]  /*14cd0*/  LDL.64 R24, [R1+0x228] ;  /* 0x0002280001187983 */ /* 0x000f680000100a00 */
[----:B------:R-:W-:Y:S03]  /*14ce0*/  LDGSTS.E [R82+0x9800], desc[UR26][R32.64], !P2 ;  /* 0x0980000020527fae */ /* 0x000fe6000d1a101a */
[----:B------:R-:W1:Y:S01]  /*14cf0*/  LDC R10, c[0x0][0x3a0] ;  /* 0x0000e800ff0a7b82 */ /* 0x000e620000000800 */
[----:B------:R-:W-:Y:S01]  /*14d00*/  LDGSTS.E [R82+0x9a00], desc[UR26][R22.64], !P2 ;  /* 0x09a0000016527fae */ /* 0x000fe2000d1a101a */
[----:B------:R-:W-:-:S03]  /*14d10*/  ISETP.GE.U32.AND P2, PT, R4, 0x7ffffe57, PT ;  /* 0x7ffffe570400780c */ /* 0x000fc60003f46070 */
[----:B------:R-:W5:Y:S04]  /*14d20*/  LDL.64 R32, [R1+0x318] ;  /* 0x0003180001207983 */ /* 0x000f680000100a00 */
[----:B------:R-:W5:Y:S04]  /*14d30*/  LDL.64 R22, [R1+0x2f8] ;  /* 0x0002f80001167983 */ /* 0x000f680000100a00 */
[----:B--2---:R-:W-:Y:S04]  /*14d40*/  LDGSTS.E [R82+0x9c00], desc[UR26][R20.64], !P1 ;  /* 0x09c0000014527fae */ /* 0x004fe8000c9a101a */
[----:B------:R-:W-:Y:S04]  /*14d50*/  LDGSTS.E [R82+0x9e00], desc[UR26][R28.64], !P1 ;  /* 0x09e000001c527fae */ /* 0x000fe8000c9a101a */
[----:B------:R-:W2:Y:S04]  /*14d60*/  LDL.64 R20, [R1+0x230] ;  /* 0x0002300001147983 */ /* 0x000ea80000100a00 */
[----:B------:R-:W2:Y:S04]  /*14d70*/  LDL.64 R28, [R1+0x238] ;  /* 0x00023800011c7983 */ /* 0x000ea80000100a00 */
[----:B----4-:R-:W-:Y:S04]  /*14d80*/  LDGSTS.E [R82+0xa000], desc[UR26][R18.64], !P4 ;  /* 0x0a00000012527fae */ /* 0x010fe8000e1a101a */
[----:B------:R-:W-:Y:S04]  /*14d90*/  LDGSTS.E [R82+0xa200], desc[UR26][R16.64], !P4 ;  /* 0x0a20000010527fae */ /* 0x000fe8000e1a101a */
[----:B------:R-:W4:Y:S04]  /*14da0*/  LDL.64 R18, [R1+0x300] ;  /* 0x0003000001127983 */ /* 0x000f280000100a00 */
[----:B------:R-:W4:Y:S04]  /*14db0*/  LDL.64 R16, [R1+0x310] ;  /* 0x0003100001107983 */ /* 0x000f280000100a00 */
[----:B---3--:R-:W-:Y:S01]  /*14dc0*/  LDGSTS.E [R82+0xa400], desc[UR26][R14.64], !P2 ;  /* 0x0a4000000e527fae */ /* 0x008fe2000d1a101a */
[----:B------:R-:W-:-:S03]  /*14dd0*/  VIADD R4, R5, 0xfffffed5 ;  /* 0xfffffed505047836 */ /* 0x000fc60000000000 */
[----:B------:R-:W-:Y:S04]  /*14de0*/  LDGSTS.E [R82+0xa600], desc[UR26][R30.64], !P2 ;  /* 0x0a6000001e527fae */ /* 0x000fe8000d1a101a */
[----:B------:R-:W3:Y:S01]  /*14df0*/  LDL.64 R14, [R1+0x240] ;  /* 0x00024000010e7983 */ /* 0x000ee20000100a00 */
[----:B------:R-:W-:Y:S01]  /*14e00*/  ISETP.GE.U32.AND P1, PT, R4, 0x7ffffe56, PT ;  /* 0x7ffffe560400780c */ /* 0x000fe20003f26070 */
[----:B-1----:R-:W-:Y:S02]  /*14e10*/  VIADD R4, R9, 0xfffffed4 ;  /* 0xfffffed409047836 */ /* 0x002fe40000000000 */
[----:B------:R-:W-:Y:S01]  /*14e20*/  VIADD R5, R7, 0xfffffed2 ;  /* 0xfffffed207057836 */ /* 0x000fe20000000000 */
[----:B------:R-:W3:Y:S01]  /*14e30*/  LDL.64 R30, [R1+0x250] ;  /* 0x00025000011e7983 */ /* 0x000ee20000100a00 */
[----:B------:R-:W1:Y:S01]  /*14e40*/  LDC R9, c[0x0][0x3a0] ;  /* 0x0000e800ff097b82 */ /* 0x000e620000000800 */
[----:B------:R-:W-:-:S02]  /*14e50*/  ISETP.GE.U32.AND P4, PT, R4, 0x7ffffe55, PT ;  /* 0x7ffffe550400780c */ /* 0x000fc40003f86070 */
[----:B------:R-:W-:-:S05]  /*14e60*/  IADD3 R4, PT, PT, R8, -0x12d, RZ ;  /* 0xfffffed308047810 */ /* 0x000fca0007ffe0ff */
[----:B-----5:R-:W-:Y:S01]  /*14e70*/  LDGSTS.E [R82+0xa800], desc[UR26][R26.64], !P1 ;  /* 0x0a8000001a527fae */ /* 0x020fe2000c9a101a */
[----:B------:R-:W-:Y:S01]  /*14e80*/  ISETP.GE.U32.AND P2, PT, R5, 0x7ffffe53, PT ;  /* 0x7ffffe530500780c */ /* 0x000fe20003f46070 */
[----:B------:R-:W5:Y:S02]  /*14e90*/  LDC R8, c[0x0][0x3a0] ;  /* 0x0000e800ff087b82 */ /* 0x000f640000000800 */
[----:B------:R-:W-:Y:S06]  /*14ea0*/  LDGSTS.E [R82+0xaa00], desc[UR26][R24.64], !P1 ;  /* 0x0aa0000018527fae */ /* 0x000fec000c9a101a */
[----:B------:R-:W1:Y:S01]  /*14eb0*/  LDC R7, c[0x0][0x3a0] ;  /* 0x0000e800ff077b82 */ /* 0x000e620000000800 */
[----:B------:R-:W5:Y:S01]  /*14ec0*/  LDL.64 R26, [R1+0x248] ;  /* 0x00024800011a7983 */ /* 0x000f620000100a00 */
[----:B------:R-:W-:-:S03]  /*14ed0*/  ISETP.GE.U32.AND P1, PT, R4, 0x7ffffe54, PT ;  /* 0x7ffffe540400780c */ /* 0x000fc60003f26070 */
[----:B------:R-:W5:Y:S03]  /*14ee0*/  LDL.64 R24, [R1+0x350] ;  /* 0x0003500001187983 */ /* 0x000f660000100a00 */
[----:B------:R-:W1:Y:S01]  /*14ef0*/  LDC R5, c[0x0][0x3a0] ;  /* 0x0000e800ff057b82 */ /* 0x000e620000000800 */
[----:B------:R-:W-:Y:S04]  /*14f00*/  LDGSTS.E [R82+0xac00], desc[UR26][R22.64], !P4 ;  /* 0x0ac0000016527fae */ /* 0x000fe8000e1a101a */
[----:B------:R-:W5:Y:S04]  /*14f10*/  LDL.64 R22, [R1+0x360] ;  /* 0x0003600001167983 */ /* 0x000f680000100a00 */
[----:B--2---:R-:W-:Y:S04]  /*14f20*/  LDGSTS.E [R82+0xae00], desc[UR26][R20.64], !P4 ;  /* 0x0ae0000014527fae */ /* 0x004fe8000e1a101a */
[----:B------:R-:W2:Y:S04]  /*14f30*/  LDL.64 R20, [R1+0x258] ;  /* 0x0002580001147983 */ /* 0x000ea80000100a00 */
[----:B----4-:R-:W-:Y:S04]  /*14f40*/  LDGSTS.E [R82+0xb000], desc[UR26][R18.64], !P1 ;  /* 0x0b00000012527fae */ /* 0x010fe8000c9a101a */
[----:B------:R-:W-:Y:S04]  /*14f50*/  LDGSTS.E [R82+0xb200], desc[UR26][R28.64], !P1 ;  /* 0x0b2000001c527fae */ /* 0x000fe8000c9a101a */
[----:B------:R-:W-:Y:S04]  /*14f60*/  LDGSTS.E [R82+0xb400], desc[UR26][R16.64], !P2 ;  /* 0x0b40000010527fae */ /* 0x000fe8000d1a101a */
[----:B------:R-:W4:Y:S04]  /*14f70*/  LDL.64 R18, [R1+0x368] ;  /* 0x0003680001127983 */ /* 0x000f280000100a00 */
[----:B------:R-:W4:Y:S04]  /*14f80*/  LDL.64 R28, [R1+0x260] ;  /* 0x00026000011c7983 */ /* 0x000f280000100a00 */
[----:B------:R-:W4:Y:S04]  /*14f90*/  LDL.64 R16, [R1+0x378] ;  /* 0x0003780001107983 */ /* 0x000f280000100a00 */
[----:B---3--:R-:W-:Y:S04]  /*14fa0*/  LDGSTS.E [R82+0xb600], desc[UR26][R14.64], !P2 ;  /* 0x0b6000000e527fae */ /* 0x008fe8000d1a101a */
[----:B------:R-:W3:Y:S01]  /*14fb0*/  LDL.64 R14, [R1+0x268] ;  /* 0x00026800010e7983 */ /* 0x000ee20000100a00 */
[----:B------:R-:W-:-:S02]  /*14fc0*/  VIADD R4, R6, 0xfffffed1 ;  /* 0xfffffed106047836 */ /* 0x000fc40000000000 */
[----:B------:R-:W2:Y:S03]  /*14fd0*/  LDC R6, c[0x0][0x3a0] ;  /* 0x0000e800ff067b82 */ /* 0x000ea60000000800 */
[----:B------:R-:W-:Y:S01]  /*14fe0*/  ISETP.GE.U32.AND P4, PT, R4, 0x7ffffe52, PT ;  /* 0x7ffffe520400780c */ /* 0x000fe20003f86070 */
[----:B------:R-:W-:-:S04]  /*14ff0*/  VIADD R4, R12, 0xfffffed0 ;  /* 0xfffffed00c047836 */ /* 0x000fc80000000000 */
[----:B------:R-:W2:Y:S01]  /*15000*/  LDC R12, c[0x0][0x3a0] ;  /* 0x0000e800ff0c7b82 */ /* 0x000ea20000000800 */
[----:B------:R-:W-:Y:S02]  /*15010*/  ISETP.GE.U32.AND P1, PT, R4, 0x7ffffe51, PT ;  /* 0x7ffffe510400780c */ /* 0x000fe40003f26070 */
[----:B------:R-:W-:-:S04]  /*15020*/  IADD3 R4, PT, PT, R11, -0x131, RZ ;  /* 0xfffffecf0b047810 */ /* 0x000fc80007ffe0ff */
[----:B------:R-:W-:Y:S01]  /*15030*/  ISETP.GE.U32.AND P2, PT, R4, 0x7ffffe50, PT ;  /* 0x7ffffe500400780c */ /* 0x000fe20003f46070 */
[----:B------:R-:W-:Y:S01]  /*15040*/  LDGSTS.E [R82+0xb800], desc[UR26][R32.64], !P4 ;  /* 0x0b80000020527fae */ /* 0x000fe2000e1a101a */
[----:B------:R-:W-:Y:S01]  /*15050*/  VIADD R4, R10, 0xfffffece ;  /* 0xfffffece0a047836 */ /* 0x000fe20000000000 */
[----:B------:R-:W2:Y:S02]  /*15060*/  LDC R11, c[0x0][0x3a0] ;  /* 0x0000e800ff0b7b82 */ /* 0x000ea40000000800 */
[----:B-----5:R-:W-:Y:S02]  /*15070*/  LDGSTS.E [R82+0xba00], desc[UR26][R26.64], !P4 ;  /* 0x0ba000001a527fae */ /* 0x020fe4000e1a101a */
[----:B------:R-:W-:Y:S01]  /*15080*/  ISETP.GE.U32.AND P4, PT, R4, 0x7ffffe4f, PT ;  /* 0x7ffffe4f0400780c */ /* 0x000fe20003f86070 */
[----:B-1----:R-:W-:Y:S01]  /*15090*/  VIADD R4, R5, 0xfffffecd ;  /* 0xfffffecd05047836 */ /* 0x002fe20000000000 */
[----:B------:R-:W-:Y:S02]  /*150a0*/  LDGSTS.E [R82+0xbc00], desc[UR26][R24.64], !P1 ;  /* 0x0bc0000018527fae */ /* 0x000fe4000c9a101a */
[----:B------:R-:W1:Y:S02]  /*150b0*/  LDC R10, c[0x0][0x3a0] ;  /* 0x0000e800ff0a7b82 */ /* 0x000e640000000800 */
[----:B------:R-:W-:Y:S04]  /*150c0*/  LDGSTS.E [R82+0xbe00], desc[UR26][R30.64], !P1 ;  /* 0x0be000001e527fae */ /* 0x000fe8000c9a101a */
[----:B------:R-:W5:Y:S01]  /*150d0*/  LDL.64 R26, [R1+0x388] ;  /* 0x00038800011a7983 */ /* 0x000f620000100a00 */
[----:B------:R-:W-:-:S03]  /*150e0*/  ISETP.GE.U32.AND P1, PT, R4, 0x7ffffe4e, PT ;  /* 0x7ffffe4e0400780c */ /* 0x000fc60003f26070 */
[----:B------:R-:W5:Y:S04]  /*150f0*/  LDL.64 R24, [R1+0x270] ;  /* 0x0002700001187983 */ /* 0x000f680000100a00 */
[----:B------:R-:W-:Y:S04]  /*15100*/  LDGSTS.E [R82+0xc000], desc[UR26][R22.64], !P2 ;  /* 0x0c00000016527fae */ /* 0x000fe8000d1a101a */
[----:B------:R-:W5:Y:S04]  /*15110*/  LDL.64 R30, [R1+0x278] ;  /* 0x00027800011e7983 */ /* 0x000f680000100a00 */
[----:B------:R-:W5:Y:S04]  /*15120*/  LDL.64 R32, [R1+0x3b8] ;  /* 0x0003b80001207983 */ /* 0x000f680000100a00 */
[----:B------:R-:W5:Y:S04]  /*15130*/  LDL.64 R22, [R1+0x398] ;  /* 0x0003980001167983 */ /* 0x000f680000100a00 */
[----:B--2---:R-:W-:Y:S04]  /*15140*/  LDGSTS.E [R82+0xc200], desc[UR26][R20.64], !P2 ;  /* 0x0c20000014527fae */ /* 0x004fe8000d1a101a */
[----:B------:R-:W2:Y:S04]  /*15150*/  LDL.64 R20, [R1+0x3a8] ;  /* 0x0003a80001147983 */ /* 0x000ea80000100a00 */
[----:B----4-:R-:W-:Y:S04]  /*15160*/  LDGSTS.E [R82+0xc400], desc[UR26][R18.64], !P4 ;  /* 0x0c40000012527fae */ /* 0x010fe8000e1a101a */
[----:B------:R-:W-:Y:S04]  /*15170*/  LDGSTS.E [R82+0xc600], desc[UR26][R28.64], !P4 ;  /* 0x0c6000001c527fae */ /* 0x000fe8000e1a101a */
[----:B------:R-:W-:Y:S04]  /*15180*/  LDGSTS.E [R82+0xc800], desc[UR26][R16.64], !P1 ;  /* 0x0c80000010527fae */ /* 0x000fe8000c9a101a */
[----:B------:R-:W4:Y:S01]  /*15190*/  LDL.64 R18, [R1+0x280] ;  /* 0x0002800001127983 */ /* 0x000f220000100a00 */
[----:B------:R-:W-:-:S02]  /*151a0*/  VIADD R4, R9, 0xfffffecc ;  /* 0xfffffecc09047836 */ /* 0x000fc40000000000 */
[----:B------:R-:W-:Y:S01]  /*151b0*/  VIADD R5, R7, 0xfffffeca ;  /* 0xfffffeca07057836 */ /* 0x000fe20000000000 */
[----:B------:R-:W4:Y:S01]  /*151c0*/  LDL.64 R28, [R1+0x290] ;  /* 0x00029000011c7983 */ /* 0x000f220000100a00 */
[----:B------:R-:W1:Y:S03]  /*151d0*/  LDC R9, c[0x0][0x3a0] ;  /* 0x0000e800ff097b82 */ /* 0x000e660000000800 */
[----:B------:R-:W4:Y:S04]  /*151e0*/  LDL.64 R16, [R1+0x288] ;  /* 0x0002880001107983 */ /* 0x000f280000100a00 */
[----:B---3--:R-:W-:Y:S01]  /*151f0*/  LDGSTS.E [R82+0xca00], desc[UR26][R14.64], !P1 ;  /* 0x0ca000000e527fae */ /* 0x008fe2000c9a101a */
[----:B------:R-:W-:Y:S01]  /*15200*/  ISETP.GE.U32.AND P2, PT, R4, 0x7ffffe4d, PT ;  /* 0x7ffffe4d0400780c */ /* 0x000fe20003f46070 */
[----:B------:R-:W3:Y:S02]  /*15210*/  LDC R7, c[0x0][0x3a0] ;  /* 0x0000e800ff077b82 */ /* 0x000ee40000000800 */
[----:B------:R-:W3:Y:S01]  /*15220*/  LDL.64 R14, [R1+0x3c0] ;  /* 0x0003c000010e7983 */ /* 0x000ee20000100a00 */
[----:B------:R-:W-:-:S02]  /*15230*/  IADD3 R4, PT, PT, R8, -0x135, RZ ;  /* 0xfffffecb08047810 */ /* 0x000fc40007ffe0ff */
[----:B------:R-:W-:-:S03]  /*15240*/  ISETP.GE.U32.AND P4, PT, R5, 0x7ffffe4b, PT ;  /* 0x7ffffe4b0500780c */ /* 0x000fc60003f86070 */
[----:B------:R-:W1:Y:S01]  /*15250*/  LDC R8, c[0x0][0x3a0] ;  /* 0x0000e800ff087b82 */ /* 0x000e620000000800 */
[----:B------:R-:W-:Y:S01]  /*15260*/  ISETP.GE.U32.AND P1, PT, R4, 0x7ffffe4c, PT ;  /* 0x7ffffe4c0400780c */ /* 0x000fe20003f26070 */
[----:B------:R-:W-:-:S06]  /*15270*/  VIADD R4, R6, 0xfffffec9 ;  /* 0xfffffec906047836 */ /* 0x000fcc0000000000 */
[----:B------:R-:W1:Y:S08]  /*15280*/  LDC R5, c[0x0][0x3a0] ;  /* 0x0000e800ff057b82 */ /* 0x000e700000000800 */
[----:B------:R-:W1:Y:S01]  /*15290*/  LDC R6, c[0x0][0x3a0] ;  /* 0x0000e800ff067b82 */ /* 0x000e620000000800 */
[----:B-----5:R-:W-:Y:S04]  /*152a0*/  LDGSTS.E [R82+0xcc00], desc[UR26][R26.64], !P2 ;  /* 0x0cc000001a527fae */ /* 0x020fe8000d1a101a */
[----:B------:R-:W-:Y:S04]  /*152b0*/  LDGSTS.E [R82+0xce00], desc[UR26][R24.64], !P2 ;  /* 0x0ce0000018527fae */ /* 0x000fe8000d1a101a */
[----:B------:R-:W5:Y:S01]  /*152c0*/  LDL.64 R26, [R1+0x3d0] ;  /* 0x0003d000011a7983 */ /* 0x000f620000100a00 */
[----:B------:R-:W-:Y:S01]  /*152d0*/  ISETP.GE.U32.AND P2, PT, R4, 0x7ffffe4a, PT ;  /* 0x7ffffe4a0400780c */ /* 0x000fe20003f46070 */
[----:B------:R-:W-:-:S02]  /*152e0*/  VIADD R4, R12, 0xfffffec8 ;  /* 0xfffffec80c047836 */ /* 0x000fc40000000000 */
[----:B------:R-:W5:Y:S01]  /*152f0*/  LDL.64 R24, [R1+0x298] ;  /* 0x0002980001187983 */ /* 0x000f620000100a00 */
[----:B------:R-:W1:Y:S03]  /*15300*/  LDC R12, c[0x0][0x3a0] ;  /* 0x0000e800ff0c7b82 */ /* 0x000e660000000800 */
[----:B------:R-:W-:Y:S04]  /*15310*/  LDGSTS.E [R82+0xd000], desc[UR26][R22.64], !P1 ;  /* 0x0d00000016527fae */ /* 0x000fe8000c9a101a */
[----:B------:R-:W-:Y:S01]  /*15320*/  LDGSTS.E [R82+0xd200], desc[UR26][R30.64], !P1 ;  /* 0x0d2000001e527fae */ /* 0x000fe2000c9a101a */
[----:B------:R-:W-:-:S03]  /*15330*/  ISETP.GE.U32.AND P1, PT, R4, 0x7ffffe49, PT ;  /* 0x7ffffe490400780c */ /* 0x000fc60003f26070 */
        /* <DEDUP_REMOVED lines=8> */
[----:B------:R-:W-:-:S02]  /*153c0*/  IADD3 R4, PT, PT, R11, -0x139, RZ ;  /* 0xfffffec70b047810 */ /* 0x000fc40007ffe0ff */
[----:B------:R-:W1:Y:S01]  /*153d0*/  LDC R11, c[0x0][0x3a0] ;  /* 0x0000e800ff0b7b82 */ /* 0x000e620000000800 */
[----:B------:R-:W4:Y:S04]  /*153e0*/  LDL.64 R32, [R1+0x418] ;  /* 0x0004180001207983 */ /* 0x000f280000100a00 */
[----:B------:R-:W4:Y:S04]  /*153f0*/  LDL.64 R16, [R1+0x3e8] ;  /* 0x0003e80001107983 */ /* 0x000f280000100a00 */
[----:B---3--:R-:W-:Y:S01]  /*15400*/  LDGSTS.E [R82+0xdc00], desc[UR26][R14.64], !P1 ;  /* 0x0dc000000e527fae */ /* 0x008fe2000c9a101a */
[----:B------:R-:W-:-:S03]  /*15410*/  ISETP.GE.U32.AND P4, PT, R4, 0x7ffffe48, PT ;  /* 0x7ffffe480400780c */ /* 0x000fc60003f86070 */
[----:B------:R-:W3:Y:S01]  /*15420*/  LDL.64 R14, [R1+0x2b0] ;  /* 0x0002b000010e7983 */ /* 0x000ee20000100a00 */
[----:B-1----:R-:W-:Y:S02]  /*15430*/  VIADD R4, R10, 0xfffffec6 ;  /* 0xfffffec60a047836 */ /* 0x002fe40000000000 */
[----:B------:R-:W1:Y:S01]  /*15440*/  LDC R10, c[0x0][0x3a0] ;  /* 0x0000e800ff0a7b82 */ /* 0x000e620000000800 */
[----:B------:R-:W-:Y:S02]  /*15450*/  LDGSTS.E [R82+0xde00], desc[UR26][R28.64], !P1 ;  /* 0x0de000001c527fae */ /* 0x000fe4000c9a101a */
[----:B------:R-:W-:Y:S01]  /*15460*/  ISETP.GE.U32.AND P2, PT, R4, 0x7ffffe47, PT ;  /* 0x7ffffe470400780c */ /* 0x000fe20003f46070 */
[----:B------:R-:W-:-:S05]  /*15470*/  VIADD R4, R5, 0xfffffec5 ;  /* 0xfffffec505047836 */ /* 0x000fca0000000000 */
[----:B------:R-:W-:Y:S01]  /*15480*/  ISETP.GE.U32.AND P1, PT, R4, 0x7ffffe46, PT ;  /* 0x7ffffe460400780c */ /* 0x000fe20003f26070 */
[----:B------:R-:W-:Y:S01]  /*15490*/  VIADD R4, R9, 0xfffffec4 ;  /* 0xfffffec409047836 */ /* 0x000fe20000000000 */
[----:B------:R-:W3:Y:S04]  /*154a0*/  LDL.64 R28, [R1+0x2b8] ;  /* 0x0002b800011c7983 */ /* 0x000ee80000100a00 */
[----:B-----5:R-:W-:Y:S01]  /*154b0*/  LDGSTS.E [R82+0xe000], desc[UR26][R26.64], !P4 ;  /* 0x0e0000001a527fae */ /* 0x020fe2000e1a101a */
[----:B------:R-:W-:Y:S01]  /*154c0*/  VIADD R5, R7, 0xfffffec2 ;  /* 0xfffffec207057836 */ /* 0x000fe20000000000 */
[----:B------:R-:W5:Y:S02]  /*154d0*/  LDC R9, c[0x0][0x3a0] ;  /* 0x0000e800ff097b82 */ /* 0x000f640000000800 */
[----:B------:R-:W-:Y:S04]  /*154e0*/  LDGSTS.E [R82+0xe200], desc[UR26][R24.64], !P4 ;  /* 0x0e20000018527fae */ /* 0x000fe8000e1a101a */
[----:B------:R-:W5:Y:S01]  /*154f0*/  LDL.64 R26, [R1+0x3f8] ;  /* 0x0003f800011a7983 */ /* 0x000f620000100a00 */
[----:B------:R-:W-:Y:S01]  /*15500*/  ISETP.GE.U32.AND P4, PT, R4, 0x7ffffe45, PT ;  /* 0x7ffffe450400780c */ /* 0x000fe20003f86070 */
[----:B------:R-:W1:Y:S02]  /*15510*/  LDC R7, c[0x0][0x3a0] ;  /* 0x0000e800ff077b82 */ /* 0x000e640000000800 */
[----:B------:R-:W5:Y:S04]  /*15520*/  LDL.64 R24, [R1+0x408] ;  /* 0x0004080001187983 */ /* 0x000f680000100a00 */
[----:B------:R-:W-:Y:S04]  /*15530*/  LDGSTS.E [R82+0xe400], desc[UR26][R22.64], !P2 ;  /* 0x0e40000016527fae */ /* 0x000fe8000d1a101a */
[----:B------:R-:W-:Y:S04]  /*15540*/  LDGSTS.E [R82+0xe600], desc[UR26][R30.64], !P2 ;  /* 0x0e6000001e527fae */ /* 0x000fe8000d1a101a */
[----:B------:R-:W5:Y:S04]  /*15550*/  LDL.64 R22, [R1+0x2c0] ;  /* 0x0002c00001167983 */ /* 0x000f680000100a00 */
[----:B------:R-:W5:Y:S04]  /*15560*/  LDL.64 R30, [R1+0x2d0] ;  /* 0x0002d000011e7983 */ /* 0x000f680000100a00 */
[----:B--2---:R-:W-:Y:S04]  /*15570*/  LDGSTS.E [R82+0xe800], desc[UR26][R20.64], !P1 ;  /* 0x0e80000014527fae */ /* 0x004fe8000c9a101a */
[----:B------:R-:W2:Y:S04]  /*15580*/  LDL.64 R20, [R1+0x2c8] ;  /* 0x0002c80001147983 */ /* 0x000ea80000100a00 */
[----:B----4-:R-:W-:Y:S04]  /*15590*/  LDGSTS.E [R82+0xea00], desc[UR26][R18.64], !P1 ;  /* 0x0ea0000012527fae */ /* 0x010fe8000c9a101a */
[----:B------:R-:W-:Y:S04]  /*155a0*/  LDGSTS.E [R82+0xec00], desc[UR26][R16.64], !P4 ;  /* 0x0ec0000010527fae */ /* 0x000fe8000e1a101a */
[----:B------:R-:W4:Y:S04]  /*155b0*/  LDL.64 R18, [R1+0x428] ;  /* 0x0004280001127983 */ /* 0x000f280000100a00 */
[----:B------:R-:W4:Y:S04]  /*155c0*/  LDL.64 R16, [R1+0x440] ;  /* 0x0004400001107983 */ /* 0x000f280000100a00 */
[----:B---3--:R-:W-:Y:S04]  /*155d0*/  LDGSTS.E [R82+0xee00], desc[UR26][R14.64], !P4 ;  /* 0x0ee000000e527fae */ /* 0x008fe8000e1a101a */
[----:B------:R-:W3:Y:S01]  /*155e0*/  LDL.64 R14, [R1+0x2d8] ;  /* 0x0002d800010e7983 */ /* 0x000ee20000100a00 */
[----:B------:R-:W-:-:S02]  /*155f0*/  IADD3 R4, PT, PT, R8, -0x13d, RZ ;  /* 0xfffffec308047810 */ /* 0x000fc40007ffe0ff */
[----:B------:R-:W-:Y:S01]  /*15600*/  ISETP.GE.U32.AND P2, PT, R5, 0x7ffffe43, PT ;  /* 0x7ffffe430500780c */ /* 0x000fe20003f46070 */
[----:B------:R-:W1:Y:S01]  /*15610*/  LDC R8, c[0x0][0x3a0] ;  /* 0x0000e800ff087b82 */ /* 0x000e620000000800 */
[----:B------:R-:W-:Y:S01]  /*15620*/  ISETP.GE.U32.AND P1, PT, R4, 0x7ffffe44, PT ;  /* 0x7ffffe440400780c */ /* 0x000fe20003f26070 */
[----:B------:R-:W-:-:S05]  /*15630*/  VIADD R4, R6, 0xfffffec1 ;  /* 0xfffffec106047836 */ /* 0x000fca0000000000 */
[----:B------:R-:W-:Y:S01]  /*15640*/  ISETP.GE.U32.AND P4, PT, R4, 0x7ffffe42, PT ;  /* 0x7ffffe420400780c */ /* 0x000fe20003f86070 */
[----:B------:R-:W-:Y:S01]  /*15650*/  VIADD R4, R12, 0xfffffec0 ;  /* 0xfffffec00c047836 */ /* 0x000fe20000000000 */
[----:B------:R-:W1:Y:S08]  /*15660*/  LDC R5, c[0x0][0x3a0] ;  /* 0x0000e800ff057b82 */ /* 0x000e700000000800 */
[----:B------:R-:W2:Y:S01]  /*15670*/  LDC R6, c[0x0][0x3a0] ;  /* 0x0000e800ff067b82 */ /* 0x000ea20000000800 */
[----:B-----5:R-:W-:Y:S04]  /*15680*/  LDGSTS.E [R82+0xf000], desc[UR26][R26.64], !P1 ;  /* 0x0f0000001a527fae */ /* 0x020fe8000c9a101a */
[----:B------:R-:W-:Y:S01]  /*15690*/  LDGSTS.E [R82+0xf200], desc[UR26][R28.64], !P1 ;  /* 0x0f2000001c527fae */ /* 0x000fe2000c9a101a */
[----:B------:R-:W-:-:S02]  /*156a0*/  ISETP.GE.U32.AND P1, PT, R4, 0x7ffffe41, PT ;  /* 0x7ffffe410400780c */ /* 0x000fc40003f26070 */
[----:B------:R-:W5:Y:S01]  /*156b0*/  LDC R12, c[0x0][0x3a0] ;  /* 0x0000e800ff0c7b82 */ /* 0x000f620000000800 */
[----:B------:R-:W5:Y:S01]  /*156c0*/  LDL.64 R26, [R1+0x458] ;  /* 0x00045800011a7983 */ /* 0x000f620000100a00 */
[----:B------:R-:W-:-:S06]  /*156d0*/  IADD3 R4, PT, PT, R11, -0x141, RZ ;  /* 0xfffffebf0b047810 */ /* 0x000fcc0007ffe0ff */
[----:B------:R-:W3:Y:S01]  /*156e0*/  LDC R11, c[0x0][0x3a0] ;  /* 0x0000e800ff0b7b82 */ /* 0x000ee20000000800 */
[----:B------:R-:W5:Y:S04]  /*156f0*/  LDL.64 R28, [R1+0x2e0] ;  /* 0x0002e000011c7983 */ /* 0x000f680000100a00 */
[----:B------:R-:W-:Y:S04]  /*15700*/  LDGSTS.E [R82+0xf400], desc[UR26][R24.64], !P2 ;  /* 0x0f40000018527fae */ /* 0x000fe8000d1a101a */
[----:B------:R-:W-:Y:S01]  /*15710*/  LDGSTS.E [R82+0xf600], desc[UR26][R22.64], !P2 ;  /* 0x0f60000016527fae */ /* 0x000fe2000d1a101a */
[----:B------:R-:W-:-:S03]  /*15720*/  ISETP.GE.U32.AND P2, PT, R4, 0x7ffffe40, PT ;  /* 0x7ffffe400400780c */ /* 0x000fc60003f46070 */
[----:B------:R-:W-:Y:S04]  /*15730*/  LDGSTS.E [R82+0xf800], desc[UR26][R32.64], !P4 ;  /* 0x0f80000020527fae */ /* 0x000fe8000e1a101a */
[----:B------:R-:W5:Y:S04]  /*15740*/  LDL.64 R24, [R1+0x470] ;  /* 0x0004700001187983 */ /* 0x000f680000100a00 */
[----:B------:R-:W5:Y:S01]  /*15750*/  LDL.64 R22, [R1+0x2f0] ;  /* 0x0002f00001167983 */ /* 0x000f620000100a00 */
[----:B-1----:R-:W-:Y:S02]  /*15760*/  VIADD R4, R10, 0xfffffebe ;  /* 0xfffffebe0a047836 */ /* 0x002fe40000000000 */
[----:B------:R-:W1:Y:S01]  /*15770*/  LDC R10, c[0x0][0x3a0] ;  /* 0x0000e800ff0a7b82 */ /* 0x000e620000000800 */
        /* <DEDUP_REMOVED lines=11> */
[----:B------:R-:W-:Y:S01]  /*15830*/  ISETP.GE.U32.AND P4, PT, R4, 0x7ffffe3f, PT ;  /* 0x7ffffe3f0400780c */ /* 0x000fe20003f86070 */
[----:B------:R-:W-:-:S05]  /*15840*/  VIADD R4, R5, 0xfffffebd ;  /* 0xfffffebd05047836 */ /* 0x000fca0000000000 */
[----:B------:R-:W-:Y:S01]  /*15850*/  ISETP.GE.U32.AND P1, PT, R4, 0x7ffffe3e, PT ;  /* 0x7ffffe3e0400780c */ /* 0x000fe20003f26070 */
[----:B------:R-:W-:Y:S02]  /*15860*/  VIADD R4, R9, 0xfffffebc ;  /* 0xfffffebc09047836 */ /* 0x000fe40000000000 */
[----:B------:R-:W-:Y:S01]  /*15870*/  VIADD R5, R7, 0xfffffeba ;  /* 0xfffffeba07057836 */ /* 0x000fe20000000000 */
[----:B------:R-:W1:Y:S02]  /*15880*/  LDC R9, c[0x0][0x3a0] ;  /* 0x0000e800ff097b82 */ /* 0x000e640000000800 */
[----:B------:R-:W-:Y:S02]  /*15890*/  ISETP.GE.U32.AND P2, PT, R4, 0x7ffffe3d, PT ;  /* 0x7ffffe3d0400780c */ /* 0x000fe40003f46070 */
[----:B------:R-:W-:-:S04]  /*158a0*/  IADD3 R4, PT, PT, R8, -0x145, RZ ;  /* 0xfffffebb08047810 */ /* 0x000fc80007ffe0ff */
[----:B------:R-:W1:Y:S01]  /*158b0*/  LDC R8, c[0x0][0x3a0] ;  /* 0x0000e800ff087b82 */ /* 0x000e620000000800 */
[----:B-----5:R-:W-:Y:S04]  /*158c0*/  LDGSTS.E [R82+0x10400], desc[UR26][R26.64], !P4 ;  /* 0x104000001a527fae */ /* 0x020fe8000e1a101a */
[----:B------:R-:W-:Y:S03]  /*158d0*/  LDGSTS.E [R82+0x10600], desc[UR26][R28.64], !P4 ;  /* 0x106000001c527fae */ /* 0x000fe6000e1a101a */
[----:B------:R-:W5:Y:S01]  /*158e0*/  LDC R7, c[0x0][0x3a0] ;  /* 0x0000e800ff077b82 */ /* 0x000f620000000800 */
[----:B------:R-:W5:Y:S01]  /*158f0*/  LDL.64 R26, [R1+0x370] ;  /* 0x00037000011a7983 */ /* 0x000f620000100a00 */
[----:B------:R-:W-:-:S06]  /*15900*/  ISETP.GE.U32.AND P4, PT, R5, 0x7ffffe3b, PT ;  /* 0x7ffffe3b0500780c */ /* 0x000fcc0003f86070 */
[----:B------:R-:W1:Y:S01]  /*15910*/  LDC R5, c[0x0][0x3a0] ;  /* 0x0000e800ff057b82 */ /* 0x000e620000000800 */
[----:B------:R-:W5:Y:S04]  /*15920*/  LDL.64 R28, [R1+0x390] ;  /* 0x00039000011c7983 */ /* 0x000f680000100a00 */
        /* <DEDUP_REMOVED lines=9> */
[----:B------:R-:W4:Y:S04]  /*159c0*/  LDL.64 R18, [R1+0x3a0] ;  /* 0x0003a00001127983 */ /* 0x000f280000100a00 */
[----:B------:R-:W-:Y:S04]  /*159d0*/  LDGSTS.E [R82+0x11200], desc[UR26][R30.64], !P1 ;  /* 0x112000001e527fae */ /* 0x000fe8000c9a101a */
        /* <DEDUP_REMOVED lines=10> */
[----:B------:R-:W-:-:S05]  /*15a80*/  IADD3 R4, PT, PT, R11, -0x149, RZ ;  /* 0xfffffeb70b047810 */ /* 0x000fca0007ffe0ff */
[----:B------:R-:W2:Y:S01]  /*15a90*/  LDC R11, c[0x0][0x3a0] ;  /* 0x0000e800ff0b7b82 */ /* 0x000ea20000000800 */
[----:B-----5:R-:W-:Y:S01]  /*15aa0*/  LDGSTS.E [R82+0x11600], desc[UR26][R26.64], !P4 ;  /* 0x116000001a527fae */ /* 0x020fe2000e1a101a */
[----:B------:R-:W-:Y:S01]  /*15ab0*/  ISETP.GE.U32.AND P4, PT, R4, 0x7ffffe38, PT ;  /* 0x7ffffe380400780c */ /* 0x000fe20003f86070 */
[----:B-1----:R-:W-:Y:S02]  /*15ac0*/  VIADD R4, R10, 0xfffffeb6 ;  /* 0xfffffeb60a047836 */ /* 0x002fe40000000000 */
[----:B------:R-:W-:Y:S03]  /*15ad0*/  LDGSTS.E [R82+0x11800], desc[UR26][R32.64], !P2 ;  /* 0x1180000020527fae */ /* 0x000fe6000d1a101a */
[----:B------:R-:W1:Y:S01]  /*15ae0*/  LDC R10, c[0x0][0x3a0] ;  /* 0x0000e800ff0a7b82 */ /* 0x000e620000000800 */
[----:B------:R-:W5:Y:S04]  /*15af0*/  LDL.64 R26, [R1+0x3c8] ;  /* 0x0003c800011a7983 */ /* 0x000f680000100a00 */
[----:B------:R-:W5:Y:S04]  /*15b00*/  LDL.64 R32, [R1+0x580] ;  /* 0x0005800001207983 */ /* 0x000f680000100a00 */
[----:B------:R-:W-:Y:S01]  /*15b10*/  LDGSTS.E [R82+0x11a00], desc[UR26][R24.64], !P2 ;  /* 0x11a0000018527fae */ /* 0x000fe2000d1a101a */
[----:B------:R-:W-:Y:S01]  /*15b20*/  ISETP.GE.U32.AND P2, PT, R4, 0x7ffffe37, PT ;  /* 0x7ffffe370400780c */ /* 0x000fe20003f46070 */
[----:B------:R-:W-:-:S02]  /*15b30*/  VIADD R4, R5, 0xfffffeb5 ;  /* 0xfffffeb505047836 */ /* 0x000fc40000000000 */
[----:B------:R-:W-:Y:S04]  /*15b40*/  LDGSTS.E [R82+0x11c00], desc[UR26][R22.64], !P1 ;  /* 0x11c0000016527fae */ /* 0x000fe8000c9a101a */
[----:B------:R-:W-:Y:S04]  /*15b50*/  LDGSTS.E [R82+0x11e00], desc[UR26][R28.64], !P1 ;  /* 0x11e000001c527fae */ /* 0x000fe8000c9a101a */
[----:B------:R-:W5:Y:S01]  /*15b60*/  LDL.64 R24, [R1+0x5a0] ;  /* 0x0005a00001187983 */ /* 0x000f620000100a00 */
        /* <DEDUP_REMOVED lines=9> */
[----:B------:R-:W4:Y:S01]  /*15c00*/  LDL.64 R16, [R1+0x468] ;  /* 0x0004680001107983 */ /* 0x000f220000100a00 */
[----:B------:R-:W-:-:S02]  /*15c10*/  VIADD R4, R9, 0xfffffeb4 ;  /* 0xfffffeb409047836 */ /* 0x000fc40000000000 */
[----:B------:R-:W-:Y:S01]  /*15c20*/  VIADD R5, R7, 0xfffffeb2 ;  /* 0xfffffeb207057836 */ /* 0x000fe20000000000 */
[----:B------:R-:W1:Y:S01]  /*15c30*/  LDC R9, c[0x0][0x3a0] ;  /* 0x0000e800ff097b82 */ /* 0x000e620000000800 */
[----:B------:R-:W4:Y:S04]  /*15c40*/  LDL.64 R30, [R1+0x480] ;  /* 0x00048000011e7983 */ /* 0x000f280000100a00 */
[----:B---3--:R-:W-:Y:S01]  /*15c50*/  LDGSTS.E [R82+0x12800], desc[UR26][R14.64], !P1 ;  /* 0x128000000e527fae */ /* 0x008fe2000c9a101a */
[----:B------:R-:W-:Y:S02]  /*15c60*/  ISETP.GE.U32.AND P4, PT, R4, 0x7ffffe35, PT ;  /* 0x7ffffe350400780c */ /* 0x000fe40003f86070 */
[----:B------:R-:W3:Y:S01]  /*15c70*/  LDC R7, c[0x0][0x3a0] ;  /* 0x0000e800ff077b82 */ /* 0x000ee20000000800 */
[----:B------:R-:W3:Y:S01]  /*15c80*/  LDL.64 R14, [R1+0x478] ;  /* 0x00047800010e7983 */ /* 0x000ee20000100a00 */
[----:B------:R-:W-:-:S02]  /*15c90*/  IADD3 R4, PT, PT, R8, -0x14d, RZ ;  /* 0xfffffeb308047810 */ /* 0x000fc40007ffe0ff */
[----:B------:R-:W-:-:S04]  /*15ca0*/  ISETP.GE.U32.AND P2, PT, R5, 0x7ffffe33, PT ;  /* 0x7ffffe330500780c */ /* 0x000fc80003f46070 */
[----:B------:R-:W1:Y:S08]  /*15cb0*/  LDC R8, c[0x0][0x3a0] ;  /* 0x0000e800ff087b82 */ /* 0x000e700000000800 */
[----:B------:R-:W1:Y:S01]  /*15cc0*/  LDC R5, c[0x0][0x3a0] ;  /* 0x0000e800ff057b82 */ /* 0x000e620000000800 */
[----:B-----5:R-:W-:Y:S01]  /*15cd0*/  LDGSTS.E [R82+0x12a00], desc[UR26][R26.64], !P1 ;  /* 0x12a000001a527fae */ /* 0x020fe2000c9a101a */
[----:B------:R-:W-:Y:S01]  /*15ce0*/  ISETP.GE.U32.AND P1, PT, R4, 0x7ffffe34, PT ;  /* 0x7ffffe340400780c */ /* 0x000fe20003f26070 */
[----:B------:R-:W-:-:S05]  /*15cf0*/  VIADD R4, R6, 0xfffffeb1 ;  /* 0xfffffeb106047836 */ /* 0x000fca0000000000 */
[----:B------:R-:W5:Y:S01]  /*15d00*/  LDC R6, c[0x0][0x3a0] ;  /* 0x0000e800ff067b82 */ /* 0x000f620000000800 */
[----:B------:R-:W5:Y:S04]  /*15d10*/  LDL.64 R26, [R1+0x578] ;  /* 0x00057800011a7983 */ /* 0x000f680000100a00 */
[----:B------:R-:W-:Y:S04]  /*15d20*/  LDGSTS.E [R82+0x12c00], desc[UR26][R24.64], !P4 ;  /* 0x12c0000018527fae */ /* 0x000fe8000e1a101a */
        /* <DEDUP_REMOVED lines=11> */
[----:B------:R-:W-:Y:S04]  /*15de0*/  LDGSTS.E [R82+0x13800], desc[UR26][R32.64], !P4 ;  /* 0x1380000020527fae */ /* 0x000fe8000e1a101a */
[----:B------:R-:W4:Y:S01]  /*15df0*/  LDL.64 R16, [R1+0x4b0] ;  /* 0x0004b00001107983 */ /* 0x000f220000100a00 */
[----:B------:R-:W-:-:S02]  /*15e00*/  VIADD R4, R12, 0xfffffeb0 ;  /* 0xfffffeb00c047836 */ /* 0x000fc40000000000 */
[----:B------:R-:W1:Y:S01]  /*15e10*/  LDC R12, c[0x0][0x3a0] ;  /* 0x0000e800ff0c7b82 */ /* 0x000e620000000800 */
[----:B------:R-:W4:Y:S04]  /*15e20*/  LDL.64 R32, [R1+0x5b8] ;  /* 0x0005b80001207983 */ /* 0x000f280000100a00 */
[----:B---3--:R-:W-:Y:S04]  /*15e30*/  LDGSTS.E [R82+0x13a00], desc[UR26][R14.64], !P4 ;  /* 0x13a000000e527fae */ /* 0x008fe8000e1a101a */
[----:B------:R-:W3:Y:S01]  /*15e40*/  LDL.64 R14, [R1+0x558] ;  /* 0x00055800010e7983 */ /* 0x000ee20000100a00 */
[----:B------:R-:W-:-:S02]  /*15e50*/  ISETP.GE.U32.AND P1, PT, R4, 0x7ffffe31, PT ;  /* 0x7ffffe310400780c */ /* 0x000fc40003f26070 */
[----:B------:R-:W-:Y:S02]  /*15e60*/  IADD3 R4, PT, PT, R11, -0x151, RZ ;  /* 0xfffffeaf0b047810 */ /* 0x000fe40007ffe0ff */
[----:B------:R-:W2:Y:S02]  /*15e70*/  LDC R11, c[0x0][0x3a0] ;  /* 0x0000e800ff0b7b82 */ /* 0x000ea40000000800 */
[----:B------:R-:W-:Y:S01]  /*15e80*/  ISETP.GE.U32.AND P2, PT, R4, 0x7ffffe30, PT ;  /* 0x7ffffe300400780c */ /* 0x000fe20003f46070 */
[----:B-1----:R-:W-:-:S05]  /*15e90*/  VIADD R4, R10, 0xfffffeae ;  /* 0xfffffeae0a047836 */ /* 0x002fca0000000000 */
[----:B------:R-:W-:Y:S01]  /*15ea0*/  ISETP.GE.U32.AND P4, PT, R4, 0x7ffffe2f, PT ;  /* 0x7ffffe2f0400780c */ /* 0x000fe20003f86070 */
[----:B------:R-:W-:Y:S01]  /*15eb0*/  VIADD R4, R5, 0xfffffead ;  /* 0xfffffead05047836 */ /* 0x000fe20000000000 */
[----:B------:R-:W1:Y:S01]  /*15ec0*/  LDC R10, c[0x0][0x3a0] ;  /* 0x0000e800ff0a7b82 */ /* 0x000e620000000800 */
[----:B-----5:R-:W-:Y:S04]  /*15ed0*/  LDGSTS.E [R82+0x13c00], desc[UR26][R26.64], !P1 ;  /* 0x13c000001a527fae */ /* 0x020fe8000c9a101a */
[----:B------:R-:W-:Y:S01]  /*15ee0*/  LDGSTS.E [R82+0x13e00], desc[UR26][R30.64], !P1 ;  /* 0x13e000001e527fae */ /* 0x000fe2000c9a101a */
[----:B------:R-:W-:Y:S01]  /*15ef0*/  ISETP.GE.U32.AND P1, PT, R4, 0x7ffffe2e, PT ;  /* 0x7ffffe2e0400780c */ /* 0x000fe20003f26070 */
[----:B------:R-:W-:Y:S02]  /*15f00*/  VIADD R4, R9, 0xfffffeac ;  /* 0xfffffeac09047836 */ /* 0x000fe40000000000 */
[----:B------:R-:W-:Y:S01]  /*15f10*/  VIADD R5, R7, 0xfffffeaa ;  /* 0xfffffeaa07057836 */ /* 0x000fe20000000000 */
[----:B------:R-:W5:Y:S01]  /*15f20*/  LDC R9, c[0x0][0x3a0] ;  /* 0x0000e800ff097b82 */ /* 0x000f620000000800 */
[----:B------:R-:W5:Y:S04]  /*15f30*/  LDL.64 R26, [R1+0x4c0] ;  /* 0x0004c000011a7983 */ /* 0x000f680000100a00 */
[----:B------:R-:W5:Y:S03]  /*15f40*/  LDL.64 R30, [R1+0x550] ;  /* 0x00055000011e7983 */ /* 0x000f660000100a00 */
[----:B------:R-:W1:Y:S01]  /*15f50*/  LDC R7, c[0x0][0x3a0] ;  /* 0x0000e800ff077b82 */ /* 0x000e620000000800 */
        /* <DEDUP_REMOVED lines=19> */
[----:B------:R-:W-:-:S06]  /*16090*/  VIADD R4, R6, 0xfffffea9 ;  /* 0xfffffea906047836 */ /* 0x000fcc0000000000 */
[----:B------:R-:W1:Y:S08]  /*160a0*/  LDC R5, c[0x0][0x3a0] ;  /* 0x0000e800ff057b82 */ /* 0x000e700000000800 */
[----:B------:R-:W1:Y:S01]  /*160b0*/  LDC R6, c[0x0][0x3a0] ;  /* 0x0000e800ff067b82 */ /* 0x000e620000000800 */
[----:B-----5:R-:W-:Y:S01]  /*160c0*/  LDGSTS.E [R82+0x14e00], desc[UR26][R26.64], !P2 ;  /* 0x14e000001a527fae */ /* 0x020fe2000d1a101a */
[----:B------:R-:W-:Y:S01]  /*160d0*/  ISETP.GE.U32.AND P2, PT, R4, 0x7ffffe2a, PT ;  /* 0x7ffffe2a0400780c */ /* 0x000fe20003f46070 */
[----:B------:R-:W-:-:S02]  /*160e0*/  VIADD R4, R12, 0xfffffea8 ;  /* 0xfffffea80c047836 */ /* 0x000fc40000000000 */
[----:B------:R-:W-:Y:S03]  /*160f0*/  LDGSTS.E [R82+0x15000], desc[UR26][R30.64], !P1 ;  /* 0x150000001e527fae */ /* 0x000fe6000c9a101a */
[----:B------:R-:W5:Y:S01]  /*16100*/  LDC R12, c[0x0][0x3a0] ;  /* 0x0000e800ff0c7b82 */ /* 0x000f620000000800 */
[----:B------:R-:W5:Y:S04]  /*16110*/  LDL.64 R26, [R1+0x508] ;  /* 0x00050800011a7983 */ /* 0x000f680000100a00 */
[----:B------:R-:W5:Y:S04]  /*16120*/  LDL.64 R30, [R1+0x5e8] ;  /* 0x0005e800011e7983 */ /* 0x000f680000100a00 */
[----:B------:R-:W-:Y:S01]  /*16130*/  LDGSTS.E [R82+0x15200], desc[UR26][R24.64], !P1 ;  /* 0x1520000018527fae */ /* 0x000fe2000c9a101a */
[----:B------:R-:W-:-:S02]  /*16140*/  ISETP.GE.U32.AND P1, PT, R4, 0x7ffffe29, PT ;  /* 0x7ffffe290400780c */ /* 0x000fc40003f26070 */
[----:B------:R-:W-:Y:S01]  /*16150*/  IADD3 R4, PT, PT, R11, -0x159, RZ ;  /* 0xfffffea70b047810 */ /* 0x000fe20007ffe0ff */
[----:B------:R-:W-:Y:S01]  /*16160*/  LDGSTS.E [R82+0x15400], desc[UR26][R22.64], !P4 ;  /* 0x1540000016527fae */ /* 0x000fe2000e1a101a */
[----:B------:R-:W3:Y:S03]  /*16170*/  LDC R11, c[0x0][0x3a0] ;  /* 0x0000e800ff0b7b82 */ /* 0x000ee60000000800 */
[----:B------:R-:W5:Y:S04]  /*16180*/  LDL.64 R24, [R1+0x510] ;  /* 0x0005100001187983 */ /* 0x000f680000100a00 */
[----:B------:R-:W5:Y:S04]  /*16190*/  LDL.64 R22, [R1+0x5f0] ;  /* 0x0005f00001167983 */ /* 0x000f680000100a00 */
[----:B--2---:R-:W-:Y:S01]  /*161a0*/  LDGSTS.E [R82+0x15600], desc[UR26][R20.64], !P4 ;  /* 0x1560000014527fae */ /* 0x004fe2000e1a101a */
[----:B------:R-:W-:-:S03]  /*161b0*/  ISETP.GE.U32.AND P4, PT, R4, 0x7ffffe28, PT ;  /* 0x7ffffe280400780c */ /* 0x000fc60003f86070 */
[----:B------:R-:W-:Y:S04]  /*161c0*/  LDGSTS.E [R82+0x15800], desc[UR26][R32.64], !P2 ;  /* 0x1580000020527fae */ /* 0x000fe8000d1a101a */
[----:B------:R-:W2:Y:S01]  /*161d0*/  LDL.64 R20, [R1+0x518] ;  /* 0x0005180001147983 */ /* 0x000ea20000100a00 */
[----:B-1----:R-:W-:Y:S02]  /*161e0*/  VIADD R4, R10, 0xfffffea6 ;  /* 0xfffffea60a047836 */ /* 0x002fe40000000000 */
[----:B------:R-:W1:Y:S01]  /*161f0*/  LDC R10, c[0x0][0x3a0] ;  /* 0x0000e800ff0a7b82 */ /* 0x000e620000000800 */
        /* <DEDUP_REMOVED lines=9> */
[----:B------:R-:W-:Y:S01]  /*16290*/  ISETP.GE.U32.AND P2, PT, R4, 0x7ffffe27, PT ;  /* 0x7ffffe270400780c */ /* 0x000fe20003f46070 */
[----:B------:R-:W-:-:S05]  /*162a0*/  VIADD R4, R5, 0xfffffea5 ;  /* 0xfffffea505047836 */ /* 0x000fca0000000000 */
[----:B------:R-:W-:Y:S01]  /*162b0*/  ISETP.GE.U32.AND P1, PT, R4, 0x7ffffe26, PT ;  /* 0x7ffffe260400780c */ /* 0x000fe20003f26070 */
[----:B------:R-:W-:Y:S01]  /*162c0*/  VIADD R4, R9, 0xfffffea4 ;  /* 0xfffffea409047836 */ /* 0x000fe20000000000 */
[----:B-----5:R-:W-:Y:S04]  /*162d0*/  LDGSTS.E [R82+0x16200], desc[UR26][R26.64], !P4 ;  /* 0x162000001a527fae */ /* 0x020fe8000e1a101a */
[----:B------:R-:W-:Y:S01]  /*162e0*/  ISETP.GE.U32.AND P4, PT, R4, 0x7ffffe25, PT ;  /* 0x7ffffe250400780c */ /* 0x000fe20003f86070 */
[----:B------:R-:W-:Y:S01]  /*162f0*/  VIADD R5, R7, 0xfffffea2 ;  /* 0xfffffea207057836 */ /* 0x000fe20000000000 */
[----:B------:R-:W-:Y:S01]  /*16300*/  IADD3 R4, PT, PT, R8, -0x15d, RZ ;  /* 0xfffffea308047810 */ /* 0x000fe20007ffe0ff */
[----:B------:R-:W-:Y:S01]  /*16310*/  LDGSTS.E [R82+0x16400], desc[UR26][R30.64], !P2 ;  /* 0x164000001e527fae */ /* 0x000fe2000d1a101a */
[----:B------:R-:W5:Y:S03]  /*16320*/  LDC R9, c[0x0][0x3a0] ;  /* 0x0000e800ff097b82 */ /* 0x000f660000000800 */
[----:B------:R-:W5:Y:S05]  /*16330*/  LDL.64 R26, [R1+0x620] ;  /* 0x00062000011a7983 */ /* 0x000f6a0000100a00 */
[----:B------:R-:W1:Y:S01]  /*16340*/  LDC R8, c[0x0][0x3a0] ;  /* 0x0000e800ff087b82 */ /* 0x000e620000000800 */
[----:B------:R-:W5:Y:S04]  /*16350*/  LDL.64 R30, [R1+0x658] ;  /* 0x00065800011e7983 */ /* 0x000f680000100a00 */
        /* <DEDUP_REMOVED lines=11> */
[----:B------:R-:W-:Y:S04]  /*16410*/  LDGSTS.E [R82+0x17000], desc[UR26][R28.64], !P1 ;  /* 0x170000001c527fae */ /* 0x000fe8000c9a101a */
[----:B------:R-:W4:Y:S01]  /*16420*/  LDL.64 R16, [R1+0x5c0] ;  /* 0x0005c00001107983 */ /* 0x000f220000100a00 */
[----:B------:R-:W-:Y:S01]  /*16430*/  VIADD R4, R6, 0xfffffea1 ;  /* 0xfffffea106047836 */ /* 0x000fe20000000000 */
[----:B------:R-:W-:Y:S01]  /*16440*/  ISETP.GE.U32.AND P2, PT, R5, 0x7ffffe23, PT ;  /* 0x7ffffe230500780c */ /* 0x000fe20003f46070 */
[----:B------:R-:W1:Y:S01]  /*16450*/  LDC R6, c[0x0][0x3a0] ;  /* 0x0000e800ff067b82 */ /* 0x000e620000000800 */
[----:B------:R-:W4:Y:S04]  /*16460*/  LDL.64 R28, [R1+0x660] ;  /* 0x00066000011c7983 */ /* 0x000f280000100a00 */
[----:B---3--:R-:W-:Y:S01]  /*16470*/  LDGSTS.E [R82+0x17200], desc[UR26][R14.64], !P1 ;  /* 0x172000000e527fae */ /* 0x008fe2000c9a101a */
[----:B------:R-:W-:-:S02]  /*16480*/  ISETP.GE.U32.AND P4, PT, R4, 0x7ffffe22, PT ;  /* 0x7ffffe220400780c */ /* 0x000fc40003f86070 */
[----:B------:R-:W3:Y:S01]  /*16490*/  LDC R5, c[0x0][0x3a0] ;  /* 0x0000e800ff057b82 */ /* 0x000ee20000000800 */
[----:B------:R-:W3:Y:S01]  /*164a0*/  LDL.64 R14, [R1+0x5d0] ;  /* 0x0005d000010e7983 */ /* 0x000ee20000100a00 */
[----:B------:R-:W-:-:S06]  /*164b0*/  VIADD R4, R12, 0xfffffea0 ;  /* 0xfffffea00c047836 */ /* 0x000fcc0000000000 */
[----:B------:R-:W2:Y:S01]  /*164c0*/  LDC R12, c[0x0][0x3a0] ;  /* 0x0000e800ff0c7b82 */ /* 0x000ea20000000800 */
[----:B------:R-:W-:Y:S02]  /*164d0*/  ISETP.GE.U32.AND P1, PT, R4, 0x7ffffe21, PT ;  /* 0x7ffffe210400780c */ /* 0x000fe40003f26070 */
[----:B------:R-:W-:-:S05]  /*164e0*/  IADD3 R4, PT, PT, R11, -0x161, RZ ;  /* 0xfffffe9f0b047810 */ /* 0x000fca0007ffe0ff */
[----:B------:R-:W2:Y:S01]  /*164f0*/  LDC R11, c[0x0][0x3a0] ;  /* 0x0000e800ff0b7b82 */ /* 0x000ea20000000800 */
[----:B-----5:R-:W-:Y:S04]  /*16500*/  LDGSTS.E [R82+0x17400], desc[UR26][R26.64], !P2 ;  /* 0x174000001a527fae */ /* 0x020fe8000d1a101a */
[----:B------:R-:W-:Y:S01]  /*16510*/  LDGSTS.E [R82+0x17600], desc[UR26][R34.64], !P2 ;  /* 0x1760000022527fae */ /* 0x000fe2000d1a101a */
[----:B------:R-:W-:Y:S01]  /*16520*/  ISETP.GE.U32.AND P2, PT, R4, 0x7ffffe20, PT ;  /* 0x7ffffe200400780c */ /* 0x000fe20003f46070 */
[----:B-1----:R-:W-:Y:S02]  /*16530*/  VIADD R4, R10, 0xfffffe9e ;  /* 0xfffffe9e0a047836 */ /* 0x002fe40000000000 */
[----:B------:R-:W-:Y:S01]  /*16540*/  LDGSTS.E [R82+0x17800], desc[UR26][R32.64], !P4 ;  /* 0x1780000020527fae */ /* 0x000fe2000e1a101a */
[----:B------:R-:W1:Y:S03]  /*16550*/  LDC R10, c[0x0][0x3a0] ;  /* 0x0000e800ff0a7b82 */ /* 0x000e660000000800 */
[----:B------:R-:W5:Y:S04]  /*16560*/  LDL.64 R26, [R1+0x5e0] ;  /* 0x0005e000011a7983 */ /* 0x000f680000100a00 */
[----:B------:R-:W5:Y:S04]  /*16570*/  LDL.64 R34, [R1+0x618] ;  /* 0x0006180001227983 */ /* 0x000f680000100a00 */
[----:B------:R-:W-:Y:S01]  /*16580*/  LDGSTS.E [R82+0x17a00], desc[UR26][R24.64], !P4 ;  /* 0x17a0000018527fae */ /* 0x000fe2000e1a101a */
[----:B------:R-:W-:-:S03]  /*16590*/  ISETP.GE.U32.AND P4, PT, R4, 0x7ffffe1f, PT ;  /* 0x7ffffe1f0400780c */ /* 0x000fc60003f86070 */
        /* <DEDUP_REMOVED lines=11> */
[----:B---3--:R-:W-:-:S03]  /*16650*/  VIADD R4, R5, 0xfffffe9d ;  /* 0xfffffe9d05047836 */ /* 0x008fc60000000000 */
[----:B------:R-:W3:Y:S04]  /*16660*/  LDL.64 R30, [R1+0x6b0] ;  /* 0x0006b000011e7983 */ /* 0x000ee80000100a00 */
[----:B------:R-:W-:Y:S04]  /*16670*/  LDGSTS.E [R82+0x18600], desc[UR26][R14.64], !P4 ;  /* 0x186000000e527fae */ /* 0x000fe8000e1a101a */
[----:B------:R-:W3:Y:S01]  /*16680*/  LDL.64 R14, [R1+0x6a0] ;  /* 0x0006a000010e7983 */ /* 0x000ee20000100a00 */
[----:B------:R-:W-:Y:S01]  /*16690*/  ISETP.GE.U32.AND P1, PT, R4, 0x7ffffe1e, PT ;  /* 0x7ffffe1e0400780c */ /* 0x000fe20003f26070 */
[----:B------:R-:W-:-:S02]  /*166a0*/  VIADD R4, R9, 0xfffffe9c ;  /* 0xfffffe9c09047836 */ /* 0x000fc40000000000 */
[----:B------:R-:W-:Y:S01]  /*166b0*/  VIADD R5, R7, 0xfffffe9a ;  /* 0xfffffe9a07057836 */ /* 0x000fe20000000000 */
[----:B------:R-:W1:Y:S02]  /*166c0*/  LDC R9, c[0x0][0x3a0] ;  /* 0x0000e800ff097b82 */ /* 0x000e640000000800 */
[----:B------:R-:W-:Y:S02]  /*166d0*/  ISETP.GE.U32.AND P2, PT, R4, 0x7ffffe1d, PT ;  /* 0x7ffffe1d0400780c */ /* 0x000fe40003f46070 */
[----:B------:R-:W-:-:S05]  /*166e0*/  IADD3 R4, PT, PT, R8, -0x165, RZ ;  /* 0xfffffe9b08047810 */ /* 0x000fca0007ffe0ff */
[----:B------:R-:W-:Y:S01]  /*166f0*/  LDGSTS.E [R82+0x18800], desc[UR26][R28.64], !P1 ;  /* 0x188000001c527fae */ /* 0x000fe2000c9a101a */
[----:B------:R-:W-:Y:S01]  /*16700*/  ISETP.GE.U32.AND P4, PT, R5, 0x7ffffe1b, PT ;  /* 0x7ffffe1b0500780c */ /* 0x000fe20003f86070 */
[----:B------:R-:W1:Y:S02]  /*16710*/  LDC R8, c[0x0][0x3a0] ;  /* 0x0000e800ff087b82 */ /* 0x000e640000000800 */
[----:B-----5:R-:W-:Y:S01]  /*16720*/  LDGSTS.E [R82+0x18a00], desc[UR26][R26.64], !P1 ;  /* 0x18a000001a527fae */ /* 0x020fe2000c9a101a */
[----:B------:R-:W-:Y:S01]  /*16730*/  ISETP.GE.U32.AND P1, PT, R4, 0x7ffffe1c, PT ;  /* 0x7ffffe1c0400780c */ /* 0x000fe20003f26070 */
[----:B------:R-:W-:-:S04]  /*16740*/  VIADD R4, R6, 0xfffffe99 ;  /* 0xfffffe9906047836 */ /* 0x000fc80000000000 */
[----:B------:R-:W5:Y:S01]  /*16750*/  LDC R5, c[0x0][0x3a0] ;  /* 0x0000e800ff057b82 */ /* 0x000f620000000800 */
[----:B------:R-:W5:Y:S07]  /*16760*/  LDL.64 R28, [R1+0x640] ;  /* 0x00064000011c7983 */ /* 0x000f6e0000100a00 */
[----:B------:R-:W1:Y:S01]  /*16770*/  LDC R7, c[0x0][0x3a0] ;  /* 0x0000e800ff077b82 */ /* 0x000e620000000800 */
[----:B------:R-:W5:Y:S07]  /*16780*/  LDL.64 R26, [R1+0x6c0] ;  /* 0x0006c000011a7983 */ /* 0x000f6e0000100a00 */
[----:B------:R-:W1:Y:S01]  /*16790*/  LDC R6, c[0x0][0x3a0] ;  /* 0x0000e800ff067b82 */ /* 0x000e620000000800 */
        /* <DEDUP_REMOVED lines=15> */
[----:B---3--:R-:W-:Y:S01]  /*16890*/  LDGSTS.E [R82+0x19800], desc[UR26][R14.64], !P2 ;  /* 0x198000000e527fae */ /* 0x008fe2000d1a101a */
[----:B------:R-:W-:-:S03]  /*168a0*/  ISETP.GE.U32.AND P1, PT, R4, 0x7ffffe19, PT ;  /* 0x7ffffe190400780c */ /* 0x000fc60003f26070 */
[----:B------:R-:W3:Y:S01]  /*168b0*/  LDL.64 R14, [R1+0x6f0] ;  /* 0x0006f000010e7983 */ /* 0x000ee20000100a00 */
[----:B------:R-:W-:Y:S02]  /*168c0*/  IADD3 R4, PT, PT, R11, -0x169, RZ ;  /* 0xfffffe970b047810 */ /* 0x000fe40007ffe0ff */
[----:B------:R-:W2:Y:S01]  /*168d0*/  LDC R11, c[0x0][0x3a0] ;  /* 0x0000e800ff0b7b82 */ /* 0x000ea20000000800 */
[----:B------:R-:W-:Y:S01]  /*168e0*/  LDGSTS.E [R82+0x19a00], desc[UR26][R32.64], !P2 ;  /* 0x19a0000020527fae */ /* 0x000fe2000d1a101a */
[----:B------:R-:W-:Y:S01]  /*168f0*/  ISETP.GE.U32.AND P4, PT, R4, 0x7ffffe18, PT ;  /* 0x7ffffe180400780c */ /* 0x000fe20003f86070 */
[----:B-1----:R-:W-:-:S04]  /*16900*/  VIADD R4, R10, 0xfffffe96 ;  /* 0xfffffe960a047836 */ /* 0x002fc80000000000 */
[----:B------:R-:W-:Y:S01]  /*16910*/  LDGSTS.E [R82+0x19c00], desc[UR26][R30.64], !P1 ;  /* 0x19c000001e527fae */ /* 0x000fe2000c9a101a */
[----:B------:R-:W-:Y:S01]  /*16920*/  ISETP.GE.U32.AND P2, PT, R4, 0x7ffffe17, PT ;  /* 0x7ffffe170400780c */ /* 0x000fe20003f46070 */
[----:B-----5:R-:W-:Y:S01]  /*16930*/  VIADD R4, R5, 0xfffffe95 ;  /* 0xfffffe9505047836 */ /* 0x020fe20000000000 */
[----:B------:R-:W1:Y:S01]  /*16940*/  LDC R10, c[0x0][0x3a0] ;  /* 0x0000e800ff0a7b82 */ /* 0x000e620000000800 */
[----:B------:R-:W-:Y:S04]  /*16950*/  LDGSTS.E [R82+0x19e00], desc[UR26][R28.64], !P1 ;  /* 0x19e000001c527fae */ /* 0x000fe8000c9a101a */
[----:B------:R-:W5:Y:S04]  /*16960*/  LDL.64 R32, [R1+0x688] ;  /* 0x0006880001207983 */ /* 0x000f680000100a00 */
[----:B------:R-:W5:Y:S01]  /*16970*/  LDL.64 R30, [R1+0x690] ;  /* 0x00069000011e7983 */ /* 0x000f620000100a00 */
[----:B------:R-:W-:Y:S01]  /*16980*/  ISETP.GE.U32.AND P1, PT, R4, 0x7ffffe16, PT ;  /* 0x7ffffe160400780c */ /* 0x000fe20003f26070 */
[----:B------:R-:W-:-:S02]  /*16990*/  VIADD R4, R9, 0xfffffe94 ;  /* 0xfffffe9409047836 */ /* 0x000fc40000000000 */
[----:B------:R-:W-:Y:S01]  /*169a0*/  LDGSTS.E [R82+0x1a000], desc[UR26][R26.64], !P4 ;  /* 0x1a0000001a527fae */ /* 0x000fe2000e1a101a */
[----:B------:R-:W-:Y:S01]  /*169b0*/  VIADD R5, R7, 0xfffffe92 ;  /* 0xfffffe9207057836 */ /* 0x000fe20000000000 */
[----:B------:R-:W1:Y:S02]  /*169c0*/  LDC R9, c[0x0][0x3a0] ;  /* 0x0000e800ff097b82 */ /* 0x000e640000000800 */
[----:B------:R-:W5:Y:S06]  /*169d0*/  LDL.64 R28, [R1+0x6f8] ;  /* 0x0006f800011c7983 */ /* 0x000f6c0000100a00 */
[----:B------:R-:W1:Y:S01]  /*169e0*/  LDC R7, c[0x0][0x3a0] ;  /* 0x0000e800ff077b82 */ /* 0x000e620000000800 */
[----:B------:R-:W5:Y:S04]  /*169f0*/  LDL.64 R26, [R1+0x6a8] ;  /* 0x0006a800011a7983 */ /* 0x000f680000100a00 */
[----:B------:R-:W-:Y:S01]  /*16a00*/  LDGSTS.E [R82+0x1a200], desc[UR26][R24.64], !P4 ;  /* 0x1a20000018527fae */ /* 0x000fe2000e1a101a */
[----:B------:R-:W-:-:S03]  /*16a10*/  ISETP.GE.U32.AND P4, PT, R4, 0x7ffffe15, PT ;  /* 0x7ffffe150400780c */ /* 0x000fc60003f86070 */
        /* <DEDUP_REMOVED lines=15> */
[----:B------:R-:W-:Y:S01]  /*16b10*/  VIADD R4, R6, 0xfffffe91 ;  /* 0xfffffe9106047836 */ /* 0x000fe20000000000 */
[----:B-----5:R-:W-:Y:S04]  /*16b20*/  LDGSTS.E [R82+0x1ae00], desc[UR26][R30.64], !P4 ;  /* 0x1ae000001e527fae */ /* 0x020fe8000e1a101a */
[----:B------:R-:W-:Y:S01]  /*16b30*/  ISETP.GE.U32.AND P4, PT, R4, 0x7ffffe12, PT ;  /* 0x7ffffe120400780c */ /* 0x000fe20003f86070 */
[----:B------:R-:W-:Y:S01]  /*16b40*/  VIADD R4, R12, 0xfffffe90 ;  /* 0xfffffe900c047836 */ /* 0x000fe20000000000 */
[----:B------:R-:W5:Y:S01]  /*16b50*/  LDC R5, c[0x0][0x3a0] ;  /* 0x0000e800ff057b82 */ /* 0x000f620000000800 */
[----:B------:R-:W5:Y:S04]  /*16b60*/  LDL.64 R12, [R1+0x920] ;  /* 0x00092000010c7983 */ /* 0x000f680000100a00 */
[----:B------:R-:W-:Y:S03]  /*16b70*/  LDGSTS.E [R82+0x1b000], desc[UR26][R28.64], !P2 ;  /* 0x1b0000001c527fae */ /* 0x000fe6000d1a101a */
[----:B------:R-:W1:Y:S01]  /*16b80*/  LDC R6, c[0x0][0x3a0] ;  /* 0x0000e800ff067b82 */ /* 0x000e620000000800 */
[----:B------:R-:W5:Y:S04]  /*16b90*/  LDL.64 R30, [R1+0x780] ;  /* 0x00078000011e7983 */ /* 0x000f680000100a00 */
[----:B------:R-:W-:Y:S01]  /*16ba0*/  LDGSTS.E [R82+0x1b200], desc[UR26][R26.64], !P2 ;  /* 0x1b2000001a527fae */ /* 0x000fe2000d1a101a */
[----:B------:R-:W-:-:S03]  /*16bb0*/  ISETP.GE.U32.AND P2, PT, R4, 0x7ffffe11, PT ;  /* 0x7ffffe110400780c */ /* 0x000fc60003f46070 */
[----:B------:R-:W5:Y:S04]  /*16bc0*/  LDL.64 R28, [R1+0x700] ;  /* 0x00070000011c7983 */ /* 0x000f680000100a00 */
        /* <DEDUP_REMOVED lines=14> */
[----:B------:R-:W5:Y:S02]  /*16cb0*/  LDC R11, c[0x0][0x3a0] ;  /* 0x0000e800ff0b7b82 */ /* 0x000f640000000800 */
[----:B------:R-:W-:Y:S01]  /*16cc0*/  ISETP.GE.U32.AND P1, PT, R4, 0x7ffffe10, PT ;  /* 0x7ffffe100400780c */ /* 0x000fe20003f26070 */
[----:B-1----:R-:W-:-:S05]  /*16cd0*/  VIADD R4, R10, 0xfffffe8e ;  /* 0xfffffe8e0a047836 */ /* 0x002fca0000000000 */
[----:B------:R-:W-:Y:S01]  /*16ce0*/  ISETP.GE.U32.AND P4, PT, R4, 0x7ffffe0f, PT ;  /* 0x7ffffe0f0400780c */ /* 0x000fe20003f86070 */
[----:B-----5:R-:W-:Y:S01]  /*16cf0*/  VIADD R4, R5, 0xfffffe8d ;  /* 0xfffffe8d05047836 */ /* 0x020fe20000000000 */
[----:B------:R-:W1:Y:S04]  /*16d00*/  LDC R10, c[0x0][0x3a0] ;  /* 0x0000e800ff0a7b82 */ /* 0x000e680000000800 */
[----:B------:R-:W-:Y:S01]  /*16d10*/  ISETP.GE.U32.AND P2, PT, R4, 0x7ffffe0e, PT ;  /* 0x7ffffe0e0400780c */ /* 0x000fe20003f46070 */
[----:B------:R-:W-:Y:S01]  /*16d20*/  VIADD R4, R9, 0xfffffe8c ;  /* 0xfffffe8c09047836 */ /* 0x000fe20000000000 */
[----:B------:R-:W-:Y:S02]  /*16d30*/  LDGSTS.E [R82+0x1c000], desc[UR26][R38.64], !P1 ;  /* 0x1c00000026527fae */ /* 0x000fe4000c9a101a */
[----:B------:R-:W5:Y:S02]  /*16d40*/  LDC R9, c[0x0][0x3a0] ;  /* 0x0000e800ff097b82 */ /* 0x000f640000000800 */
[----:B------:R-:W-:Y:S01]  /*16d50*/  LDGSTS.E [R82+0x1c200], desc[UR26][R36.64], !P1 ;  /* 0x1c20000024527fae */ /* 0x000fe2000c9a101a */
[----:B------:R-:W-:-:S02]  /*16d60*/  ISETP.GE.U32.AND P1, PT, R4, 0x7ffffe0d, PT ;  /* 0x7ffffe0d0400780c */ /* 0x000fc40003f26070 */
[----:B------:R-:W-:Y:S01]  /*16d70*/  IADD3 R4, PT, PT, R8, -0x175, RZ ;  /* 0xfffffe8b08047810 */ /* 0x000fe20007ffe0ff */
[----:B------:R-:W-:Y:S01]  /*16d80*/  LDGSTS.E [R82+0x1c400], desc[UR26][R34.64], !P4 ;  /* 0x1c40000022527fae */ /* 0x000fe2000e1a101a */
[----:B------:R-:W-:Y:S01]  /*16d90*/  VIADD R5, R7, 0xfffffe8a ;  /* 0xfffffe8a07057836 */ /* 0x000fe20000000000 */
[----:B------:R-:W1:Y:S02]  /*16da0*/  LDC R8, c[0x0][0x3a0] ;  /* 0x0000e800ff087b82 */ /* 0x000e640000000800 */
[----:B------:R-:W-:Y:S01]  /*16db0*/  LDGSTS.E [R82+0x1c600], desc[UR26][R32.64], !P4 ;  /* 0x1c60000020527fae */ /* 0x000fe2000e1a101a */
[----:B------:R-:W-:Y:S01]  /*16dc0*/  ISETP.GE.U32.AND P4, PT, R4, 0x7ffffe0c, PT ;  /* 0x7ffffe0c0400780c */ /* 0x000fe20003f86070 */
[----:B------:R-:W-:Y:S02]  /*16dd0*/  VIADD R4, R6, 0xfffffe89 ;  /* 0xfffffe8906047836 */ /* 0x000fe40000000000 */
[----:B------:R-:W-:Y:S02]  /*16de0*/  LDGSTS.E [R82+0x1c800], desc[UR26][R30.64], !P2 ;  /* 0x1c8000001e527fae */ /* 0x000fe4000d1a101a */
[----:B------:R-:W3:Y:S02]  /*16df0*/  LDC R6, c[0x0][0x3a0] ;  /* 0x0000e800ff067b82 */ /* 0x000ee40000000800 */
[----:B------:R-:W-:Y:S01]  /*16e00*/  LDGSTS.E [R82+0x1ca00], desc[UR26][R28.64], !P2 ;  /* 0x1ca000001c527fae */ /* 0x000fe2000d1a101a */
[----:B------:R-:W-:-:S03]  /*16e10*/  ISETP.GE.U32.AND P2, PT, R5, 0x7ffffe0b, PT ;  /* 0x7ffffe0b0500780c */ /* 0x000fc60003f46070 */
[----:B------:R-:W-:Y:S02]  /*16e20*/  LDGSTS.E [R82+0x1cc00], desc[UR26][R26.64], !P1 ;  /* 0x1cc000001a527fae */ /* 0x000fe4000c9a101a */
[----:B------:R-:W3:Y:S02]  /*16e30*/  LDC R5, c[0x0][0x3a0] ;  /* 0x0000e800ff057b82 */ /* 0x000ee40000000800 */
[----:B------:R-:W-:Y:S01]  /*16e40*/  LDGSTS.E [R82+0x1ce00], desc[UR26][R24.64], !P1 ;  /* 0x1ce0000018527fae */ /* 0x000fe2000c9a101a */
[----:B------:R-:W-:Y:S01]  /*16e50*/  ISETP.GE.U32.AND P1, PT, R4, 0x7ffffe0a, PT ;  /* 0x7ffffe0a0400780c */ /* 0x000fe20003f26070 */
[----:B------:R-:W-:Y:S02]  /*16e60*/  VIADD R4, R11, 0xfffffe88 ;  /* 0xfffffe880b047836 */ /* 0x000fe40000000000 */
[----:B------:R-:W-:Y:S02]  /*16e70*/  LDGSTS.E [R82+0x1d000], desc[UR26][R22.64], !P4 ;  /* 0x1d00000016527fae */ /* 0x000fe4000e1a101a */
[----:B------:R-:W3:Y:S02]  /*16e80*/  LDC R7, c[0x0][0x3a0] ;  /* 0x0000e800ff077b82 */ /* 0x000ee40000000800 */
[----:B------:R-:W3:Y:S04]  /*16e90*/  LDL.64 R28, [R1+0xcc0] ;  /* 0x000cc000011c7983 */ /* 0x000ee80000100a00 */
[----:B------:R-:W3:Y:S04]  /*16ea0*/  LDL.64 R26, [R1+0xcb8] ;  /* 0x000cb800011a7983 */ /* 0x000ee80000100a00 */
[----:B------:R-:W3:Y:S04]  /*16eb0*/  LDL.64 R24, [R1+0xcb0] ;  /* 0x000cb00001187983 */ /* 0x000ee80000100a00 */
[----:B------:R-:W3:Y:S04]  /*16ec0*/  LDL.64 R22, [R1+0xca8] ;  /* 0x000ca80001167983 */ /* 0x000ee80000100a00 */
[----:B--2---:R-:W-:Y:S01]  /*16ed0*/  LDGSTS.E [R82+0x1d200], desc[UR26][R20.64], !P4 ;  /* 0x1d20000014527fae */ /* 0x004fe2000e1a101a */
[----:B------:R-:W-:-:S02]  /*16ee0*/  ISETP.GE.U32.AND P4, PT, R4, 0x7ffffe09, PT ;  /* 0x7ffffe090400780c */ /* 0x000fc40003f86070 */
[----:B-1----:R-:W-:Y:S02]  /*16ef0*/  IADD3 R4, PT, PT, R10, -0x179, RZ ;  /* 0xfffffe870a047810 */ /* 0x002fe40007ffe0ff */
[----:B------:R-:W2:Y:S04]  /*16f00*/  LDL.64 R10, [R1+0x758] ;  /* 0x00075800010a7983 */ /* 0x000ea80000100a00 */
[----:B----4-:R-:W-:Y:S04]  /*16f10*/  LDGSTS.E [R82+0x1d400], desc[UR26][R18.64], !P2 ;  /* 0x1d40000012527fae */ /* 0x010fe8000d1a101a */
[----:B------:R-:W-:Y:S01]  /*16f20*/  LDGSTS.E [R82+0x1d600], desc[UR26][R16.64], !P2 ;  /* 0x1d60000010527fae */ /* 0x000fe2000d1a101a */
[----:B------:R-:W-:Y:S01]  /*16f30*/  ISETP.GE.U32.AND P2, PT, R4, 0x7ffffe08, PT ;  /* 0x7ffffe080400780c */ /* 0x000fe20003f46070 */
[----:B-----5:R-:W-:-:S02]  /*16f40*/  VIADD R4, R9, 0xfffffe86 ;  /* 0xfffffe8609047836 */ /* 0x020fc40000000000 */
[----:B------:R-:W1:Y:S01]  /*16f50*/  LDC R9, c[0x0][0x3a0] ;  /* 0x0000e800ff097b82 */ /* 0x000e620000000800 */
[----:B---3--:R3:W-:Y:S04]  /*16f60*/  LDGSTS.E [R82+0x1d800], desc[UR26][R14.64], !P1 ;  /* 0x1d8000000e527fae */ /* 0x0087e8000c9a101a */
[----:B------:R4:W-:Y:S01]  /*16f70*/  LDGSTS.E [R82+0x1da00], desc[UR26][R234.64], !P1 ;  /* 0x1da00000ea527fae */ /* 0x0009e2000c9a101a */
[----:B------:R-:W-:-:S03]  /*16f80*/  ISETP.GE.U32.AND P1, PT, R4, 0x7ffffe07, PT ;  /* 0x7ffffe070400780c */ /* 0x000fc60003f26070 */
[----:B------:R4:W-:Y:S04]  /*16f90*/  LDGSTS.E [R82+0x1dc00], desc[UR26][R232.64], !P4 ;  /* 0x1dc00000e8527fae */ /* 0x0009e8000e1a101a */
[----:B------:R4:W-:Y:S04]  /*16fa0*/  LDGSTS.E [R82+0x1de00], desc[UR26][R230.64], !P4 ;  /* 0x1de00000e6527fae */ /* 0x0009e8000e1a101a */
[----:B------:R4:W-:Y:S04]  /*16fb0*/  LDGSTS.E [R82+0x1e000], desc[UR26][R228.64], !P2 ;  /* 0x1e000000e4527fae */ /* 0x0009e8000d1a101a */
[----:B------:R4:W-:Y:S04]  /*16fc0*/  LDGSTS.E [R82+0x1e200], desc[UR26][R224.64], !P2 ;  /* 0x1e200000e0527fae */ /* 0x0009e8000d1a101a */
[----:B------:R4:W-:Y:S04]  /*16fd0*/  LDGSTS.E [R82+0x1e400], desc[UR26][R222.64], !P1 ;  /* 0x1e400000de527fae */ /* 0x0009e8000c9a101a */
[----:B------:R-:W5:Y:S04]  /*16fe0*/  LDL.LU R223, [R1+0xc10] ;  /* 0x000c100001df7983 */ /* 0x000f680000300800 */
[----:B------:R-:W4:Y:S04]  /*16ff0*/  LDL.LU R222, [R1+0xc0c] ;  /* 0x000c0c0001de7983 */ /* 0x000f280000300800 */
[----:B------:R-:W4:Y:S04]  /*17000*/  LDL.LU R217, [R1+0xc08] ;  /* 0x000c080001d97983 */ /* 0x000f280000300800 */
[----:B------:R-:W4:Y:S04]  /*17010*/  LDL.LU R216, [R1+0x86c] ;  /* 0x00086c0001d87983 */ /* 0x000f280000300800 */
[----:B------:R-:W4:Y:S04]  /*17020*/  LDL.LU R87, [R1+0x860] ;  /* 0x0008600001577983 */ /* 0x000f280000300800 */
[----:B------:R-:W4:Y:S04]  /*17030*/  LDL.LU R86, [R1+0x324] ;  /* 0x0003240001567983 */ /* 0x000f280000300800 */
[----:B------:R-:W4:Y:S04]  /*17040*/  LDL.LU R85, [R1+0x120] ;  /* 0x0001200001557983 */ /* 0x000f280000300800 */
[----:B------:R-:W4:Y:S04]  /*17050*/  LDL.64 R108, [R1+0x968] ;  /* 0x00096800016c7983 */ /* 0x000f280000100a00 */
[----:B------:R-:W5:Y:S04]  /*17060*/  LDL.64 R106, [R1+0x788] ;  /* 0x00078800016a7983 */ /* 0x000f680000100a00 */
        /* <DEDUP_REMOVED lines=16> */
[----:B------:R-:W5:Y:S01]  /*17170*/  LDL.64 R50, [R1+0xc20] ;  /* 0x000c200001327983 */ /* 0x000f620000100a00 */
[----:B---3--:R-:W-:-:S03]  /*17180*/  IADD3 R14, PT, PT, R226, -0x100, RZ ;  /* 0xffffff00e20e7810 */ /* 0x008fc60007ffe0ff */
[----:B------:R-:W3:Y:S04]  /*17190*/  LDL.64 R34, [R1+0xc60] ;  /* 0x000c600001227983 */ /* 0x000ee80000100a00 */
[----:B------:R-:W3:Y:S04]  /*171a0*/  LDL.64 R18, [R1+0xc98] ;  /* 0x000c980001127983 */ /* 0x000ee80000100a00 */
[----:B------:R-:W3:Y:S04]  /*171b0*/  LDL.64 R64, [R1+0xbc8] ;  /* 0x000bc80001407983 */ /* 0x000ee80000100a00 */
[----:B------:R-:W3:Y:S04]  /*171c0*/  LDL.64 R48, [R1+0xc18] ;  /* 0x000c180001307983 */ /* 0x000ee80000100a00 */
[----:B------:R-:W3:Y:S01]  /*171d0*/  LDL.64 R32, [R1+0xc58] ;  /* 0x000c580001207983 */ /* 0x000ee20000100a00 */
[----:B------:R-:W-:-:S03]  /*171e0*/  ISETP.GE.AND P5, PT, R83, R14, PT ;  /* 0x0000000e5300720c */ /* 0x000fc60003fa6270 */
[----:B------:R-:W3:Y:S04]  /*171f0*/  LDL.64 R16, [R1+0xc90] ;  /* 0x000c900001107983 */ /* 0x000ee80000100a00 */
[----:B------:R-:W3:Y:S04]  /*17200*/  LDL.64 R62, [R1+0xbc0] ;  /* 0x000bc000013e7983 */ /* 0x000ee80000100a00 */
[----:B------:R-:W3:Y:S04]  /*17210*/  LDL.64 R46, [R1+0xbf8] ;  /* 0x000bf800012e7983 */ /* 0x000ee80000100a00 */
[----:B------:R-:W3:Y:S04]  /*17220*/  LDL.64 R30, [R1+0xc48] ;  /* 0x000c4800011e7983 */ /* 0x000ee80000100a00 */
[----:B------:R-:W3:Y:S01]  /*17230*/  LDL.64 R14, [R1+0x870] ;  /* 0x00087000010e7983 */ /* 0x000ee20000100a00 */
[----:B------:R-:W-:-:S02]  /*17240*/  VIADD R4, R6, 0xfffffe85 ;  /* 0xfffffe8506047836 */ /* 0x000fc40000000000 */
[----:B------:R-:W1:Y:S01]  /*17250*/  LDC R6, c[0x0][0x3a0] ;  /* 0x0000e800ff067b82 */ /* 0x000e620000000800 */
[----:B--2---:R2:W-:Y:S02]  /*17260*/  LDGSTS.E [R82+0x1e600], desc[UR26][R10.64], !P1 ;  /* 0x1e6000000a527fae */ /* 0x0045e4000c9a101a */
[----:B------:R-:W-:Y:S01]  /*17270*/  ISETP.GE.U32.AND P4, PT, R4, 0x7ffffe06, PT ;  /* 0x7ffffe060400780c */ /* 0x000fe20003f86070 */
[----:B------:R-:W-:-:S05]  /*17280*/  VIADD R4, R5, 0xfffffe84 ;  /* 0xfffffe8405047836 */ /* 0x000fca0000000000 */
[----:B------:R-:W-:Y:S01]  /*17290*/  ISETP.GE.U32.AND P2, PT, R4, 0x7ffffe05, PT ;  /* 0x7ffffe050400780c */ /* 0x000fe20003f46070 */
[----:B------:R-:W-:-:S06]  /*172a0*/  VIADD R4, R8, 0xfffffe83 ;  /* 0xfffffe8308047836 */ /* 0x000fcc0000000000 */
[----:B------:R2:W-:Y:S04]  /*172b0*/  LDGSTS.E [R82+0x1e800], desc[UR26][R12.64], !P4 ;  /* 0x1e8000000c527fae */ /* 0x0005e8000e1a101a */
[----:B------:R2:W-:Y:S01]  /*172c0*/  LDGSTS.E [R82+0x1ea00], desc[UR26][R118.64], !P4 ;  /* 0x1ea0000076527fae */ /* 0x0005e2000e1a101a */
[----:B------:R-:W-:Y:S01]  /*172d0*/  ISETP.GE.U32.AND P4, PT, R4, 0x7ffffe04, PT ;  /* 0x7ffffe040400780c */ /* 0x000fe20003f86070 */
[----:B-1----:R-:W-:Y:S02]  /*172e0*/  VIADD R4, R9, 0xfffffe81 ;  /* 0xfffffe8109047836 */ /* 0x002fe40000000000 */
[----:B------:R2:W-:Y:S01]  /*172f0*/  LDGSTS.E [R82+0x1ec00], desc[UR26][R116.64], !P2 ;  /* 0x1ec0000074527fae */ /* 0x0005e2000d1a101a */
[----:B------:R-:W-:-:S03]  /*17300*/  VIADD R5, R7, 0xfffffe82 ;  /* 0xfffffe8207057836 */ /* 0x000fc60000000000 */
[----:B------:R2:W-:Y:S01]  /*17310*/  LDGSTS.E [R82+0x1ee00], desc[UR26][R114.64], !P2 ;  /* 0x1ee0000072527fae */ /* 0x0005e2000d1a101a */
[----:B------:R-:W-:Y:S02]  /*17320*/  ISETP.GE.U32.AND P2, PT, R4, 0x7ffffe02, PT ;  /* 0x7ffffe020400780c */ /* 0x000fe40003f46070 */
[----:B------:R-:W-:Y:S02]  /*17330*/  SEL R4, RZ, 0x4, P5 ;  /* 0x00000004ff047807 */ /* 0x000fe40002800000 */
[----:B------:R-:W-:Y:S01]  /*17340*/  ISETP.GT.AND P5, PT, R84, 0x17f, PT ;  /* 0x0000017f5400780c */ /* 0x000fe20003fa4270 */
[----:B------:R2:W-:Y:S01]  /*17350*/  LDGSTS.E [R82+0x1f000], desc[UR26][R112.64], !P4 ;  /* 0x1f00000070527fae */ /* 0x0005e2000e1a101a */
[----:B------:R-:W-:Y:S02]  /*17360*/  ISETP.GE.U32.AND P1, PT, R5, 0x7ffffe03, PT ;  /* 0x7ffffe030500780c */ /* 0x000fe40003f26070 */
[----:B------:R-:W-:Y:S01]  /*17370*/  IADD3 R6, PT, PT, R6, -0x180, RZ ;  /* 0xfffffe8006067810 */ /* 0x000fe20007ffe0ff */
[----:B------:R2:W-:Y:S01]  /*17380*/  LDGSTS.E [R82+0x1f200], desc[UR26][R110.64], !P4 ;  /* 0x1f2000006e527fae */ /* 0x0005e2000e1a101a */
[----:B------:R-:W-:-:S02]  /*17390*/  SEL R4, R4, RZ, P5 ;  /* 0x000000ff04047207 */ /* 0x000fc40002800000 */
[----:B------:R-:W-:Y:S02]  /*173a0*/  ISETP.GE.U32.AND P5, PT, R6, 0x7ffffe01, PT ;  /* 0x7ffffe010600780c */ /* 0x000fe40003fa6070 */
[----:B------:R-:W-:Y:S01]  /*173b0*/  ISETP.NE.U32.AND P4, PT, R4, RZ, PT ;  /* 0x000000ff0400720c */ /* 0x000fe20003f85070 */
[----:B------:R-:W-:-:S04]  /*173c0*/  UMOV UR4, URZ ;  /* 0x000000ff00047c82 */ /* 0x000fc80008000000 */
[----:B----4-:R2:W-:Y:S04]  /*173d0*/  LDGSTS.E [R82+0x1f400], desc[UR26][R108.64], !P1 ;  /* 0x1f4000006c527fae */ /* 0x0105e8000c9a101a */
[----:B-----5:R2:W-:Y:S04]  /*173e0*/  LDGSTS.E [R82+0x1f600], desc[UR26][R106.64], !P1 ;  /* 0x1f6000006a527fae */ /* 0x0205e8000c9a101a */
[----:B------:R2:W-:Y:S04]  /*173f0*/  LDGSTS.E [R82+0x1f800], desc[UR26][R104.64], !P2 ;  /* 0x1f80000068527fae */ /* 0x0005e8000d1a101a */
[----:B------:R2:W-:Y:S04]  /*17400*/  LDGSTS.E [R82+0x1fa00], desc[UR26][R102.64], !P2 ;  /* 0x1fa0000066527fae */ /* 0x0005e8000d1a101a */
[----:B------:R2:W-:Y:S04]  /*17410*/  LDGSTS.E [R82+0x1fc00], desc[UR26][R100.64], !P5 ;  /* 0x1fc0000064527fae */ /* 0x0005e8000e9a101a */
[----:B------:R2:W-:Y:S04]  /*17420*/  LDGSTS.E [R82+0x1fe00], desc[UR26][R98.64], !P5 ;  /* 0x1fe0000062527fae */ /* 0x0005e8000e9a101a */
[----:B------:R-:W0:Y:S04]  /*17430*/  LDGDEPBAR ;  /* 0x00000000000079af */ /* 0x000e280000000000 */
[----:B------:R2:W-:Y:S04]  /*17440*/  LDGSTS.E [R223+0x48000], desc[UR26][R96.64], P4 ;  /* 0x4800000060df7fae */ /* 0x0005e8000a1a101a */
        /* <DEDUP_REMOVED lines=15> */
[----:B------:R2:W-:Y:S01]  /*17540*/  LDGSTS.E [R87+0x48200], desc[UR26][R88.64], P4 ;  /* 0x4820000058577fae */ /* 0x0005e2000a1a101a */
[----:B------:R-:W-:-:S03]  /*17550*/  ISETP.GE.AND P2, PT, R84, 0x100, PT ;  /* 0x000001005400780c */ /* 0x000fc60003f46270 */
[----:B------:R2:W-:Y:S04]  /*17560*/  LDGSTS.E [R87+0x48600], desc[UR26][R52.64], P4 ;  /* 0x4860000034577fae */ /* 0x0005e8000a1a101a */
[----:B------:R2:W-:Y:S04]  /*17570*/  LDGSTS.E [R87+0x48a00], desc[UR26][R36.64], P4 ;  /* 0x48a0000024577fae */ /* 0x0005e8000a1a101a */
[----:B------:R2:W-:Y:S04]  /*17580*/  LDGSTS.E [R87+0x48e00], desc[UR26][R20.64], P4 ;  /* 0x48e0000014577fae */ /* 0x0005e8000a1a101a */
[----:B------:R2:W-:Y:S04]  /*17590*/  LDGSTS.E [R86+0x48280], desc[UR26][R66.64], P4 ;  /* 0x4828000042567fae */ /* 0x0005e8000a1a101a */
[----:B------:R2:W-:Y:S04]  /*175a0*/  LDGSTS.E [R86+0x48680], desc[UR26][R50.64], P4 ;  /* 0x4868000032567fae */ /* 0x0005e8000a1a101a */
[----:B---3--:R2:W-:Y:S04]  /*175b0*/  LDGSTS.E [R86+0x48a80], desc[UR26][R34.64], P4 ;  /* 0x48a8000022567fae */ /* 0x0085e8000a1a101a */
        /* <DEDUP_REMOVED lines=10> */
[----:B------:R-:W0:Y:S01]  /*17660*/  LDGDEPBAR ;  /* 0x00000000000079af */ /* 0x000e220000000000 */
[----:B------:R-:W-:Y:S09]  /*17670*/  @!P2 BRA `(.L_x_15) ;  /* 0x000001200098a947 */ /* 0x000ff20003800000 */
[----:B------:R-:W-:Y:S01]  /*17680*/  STL [R1+0x860], R68 ;  /* 0x0008604401007387 */ /* 0x000fe20000100800 */
[----:B------:R-:W-:Y:S01]  /*17690*/  SHF.R.S32.HI R4, RZ, 0x1f, R84 ;  /* 0x0000001fff047819 */ /* 0x000fe20000011454 */
[----:B--2---:R-:W-:Y:S01]  /*176a0*/  IMAD.MOV.U32 R86, RZ, RZ, R148 ;  /* 0x000000ffff567224 */ /* 0x004fe200078e0094 */
[----:B------:R-:W-:Y:S01]  /*176b0*/  MOV R216, R150 ;  /* 0x0000009600d87202 */ /* 0x000fe20000000f00 */
[----:B------:R-:W-:Y:S01]  /*176c0*/  STL [R1+0x858], R69 ;  /* 0x0008584501007387 */ /* 0x000fe20000100800 */
[----:B------:R-:W-:Y:S01]  /*176d0*/  LEA.HI R4, R4, R84, RZ, 0x7 ;  /* 0x0000005404047211 */ /* 0x000fe200078f38ff */
[----:B------:R-:W-:Y:S01]  /*176e0*/  IMAD.MOV.U32 R84, RZ, RZ, R147 ;  /* 0x000000ffff547224 */ /* 0x000fe200078e0093 */
[----:B------:R-:W-:Y:S01]  /*176f0*/  MOV R220, R154 ;  /* 0x0000009a00dc7202 */ /* 0x000fe20000000f00 */
[----:B------:R-:W-:Y:S01]  /*17700*/  STL [R1+0x85c], R70 ;  /* 0x00085c4601007387 */ /* 0x000fe20000100800 */
[----:B------:R-:W-:Y:S01]  /*17710*/  IMAD.MOV.U32 R85, RZ, RZ, R149 ;  /* 0x000000ffff557224 */ /* 0x000fe200078e0095 */
[----:B------:R-:W-:Y:S01]  /*17720*/  MOV R224, R158 ;  /* 0x0000009e00e07202 */ /* 0x000fe20000000f00 */
[----:B------:R-:W-:Y:S01]  /*17730*/  IMAD.MOV.U32 R87, RZ, RZ, R151 ;  /* 0x000000ffff577224 */ /* 0x000fe200078e0097 */
        /* <DEDUP_REMOVED lines=16> */
[----:B------:R1:W-:Y:S01]  /*17840*/  STL [R1+0x840], R131 ;  /* 0x0008408301007387 */ /* 0x0003e20000100800 */
        /* <DEDUP_REMOVED lines=12> */
[----:B------:R-:W-:-:S02]  /*17910*/  IMAD.MOV.U32 R235, RZ, RZ, R171 ;  /* 0x000000ffffeb7224 */ /* 0x000fc400078e00ab */
[----:B------:R-:W-:Y:S01]  /*17920*/  IMAD.MOV.U32 R238, RZ, RZ, R172 ;  /* 0x000000ffffee7224 */ /* 0x000fe200078e00ac */
[----:B------:R-:W-:Y:S01]  /*17930*/  STL [R1+0x830], R133 ;  /* 0x0008308501007387 */ /* 0x000fe20000100800 */
[----:B------:R-:W-:Y:S02]  /*17940*/  IMAD.MOV.U32 R237, RZ, RZ, R173 ;  /* 0x000000ffffed7224 */ /* 0x000fe400078e00ad */
[----:B------:R-:W-:Y:S01]  /*17950*/  IMAD.MOV.U32 R239, RZ, RZ, R175 ;  /* 0x000000ffffef7224 */ /* 0x000fe200078e00af */
[----:B------:R-:W-:Y:S01]  /*17960*/  STL [R1+0x834], R76 ;  /* 0x0008344c01007387 */ /* 0x000fe20000100800 */
[----:B------:R-:W-:Y:S02]  /*17970*/  IMAD.MOV.U32 R242, RZ, RZ, R176 ;  /* 0x000000fffff27224 */ /* 0x000fe400078e00b0 */
[----:B------:R-:W-:Y:S01]  /*17980*/  IMAD.MOV.U32 R241, RZ, RZ, R177 ;  /* 0x000000fffff17224 */ /* 0x000fe200078e00b1 */
[----:B------:R-:W-:Y:S01]  /*17990*/  STL [R1+0x828], R77 ;  /* 0x0008284d01007387 */ /* 0x000fe20000100800 */
[----:B------:R-:W-:-:S02]  /*179a0*/  IMAD.MOV.U32 R243, RZ, RZ, R179 ;  /* 0x000000fffff37224 */ /* 0x000fc400078e00b3 */
[----:B------:R-:W-:Y:S01]  /*179b0*/  IMAD.MOV.U32 R246, RZ, RZ, R180 ;  /* 0x000000fffff67224 */ /* 0x000fe200078e00b4 */
[----:B------:R-:W-:Y:S01]  /*179c0*/  STL [R1+0x82c], R134 ;  /* 0x00082c8601007387 */ /* 0x000fe20000100800 */
[----:B------:R-:W-:Y:S02]  /*179d0*/  IMAD.MOV.U32 R245, RZ, RZ, R181 ;  /* 0x000000fffff57224 */ /* 0x000fe400078e00b5 */
[----:B------:R-:W-:Y:S01]  /*179e0*/  IMAD.MOV.U32 R247, RZ, RZ, R183 ;  /* 0x000000fffff77224 */ /* 0x000fe200078e00b7 */
[----:B------:R2:W-:Y:S01]  /*179f0*/  STL [R1+0x820], R135 ;  /* 0x0008208701007387 */ /* 0x0005e20000100800 */
[----:B------:R-:W-:Y:S02]  /*17a00*/  IMAD.MOV.U32 R250, RZ, RZ, R184 ;  /* 0x000000fffffa7224 */ /* 0x000fe400078e00b8 */
[----:B------:R-:W-:Y:S01]  /*17a10*/  IMAD.MOV.U32 R249, RZ, RZ, R185 ;  /* 0x000000fffff97224 */ /* 0x000fe200078e00b9 */
[----:B------:R-:W-:Y:S01]  /*17a20*/  STL [R1+0x824], R78 ;  /* 0x0008244e01007387 */ /* 0x000fe20000100800 */
[----:B------:R-:W-:-:S03]  /*17a30*/  IMAD.MOV.U32 R251, RZ, RZ, R187 ;  /* 0x000000fffffb7224 */ /* 0x000fc600078e00bb */
[----:B------:R3:W-:Y:S04]  /*17a40*/  STL [R1+0x818], R79 ;  /* 0x0008184f01007387 */ /* 0x0007e80000100800 */
[----:B------:R-:W-:Y:S04]  /*17a50*/  STL [R1+0x81c], R136 ;  /* 0x00081c8801007387 */ /* 0x000fe80000100800 */
        /* <DEDUP_REMOVED lines=21> */
[----:B------:R-:W-:Y:S04]  /*17bb0*/  STL [R1], R189 ;  /* 0x000000bd01007387 */ /* 0x000fe80000100800 */
[----:B------:R-:W-:Y:S04]  /*17bc0*/  STL [R1+0xc], R190 ;  /* 0x00000cbe01007387 */ /* 0x000fe80000100800 */
[----:B------:R-:W-:Y:S04]  /*17bd0*/  STL [R1+0x8], R191 ;  /* 0x000008bf01007387 */ /* 0x000fe80000100800 */
[----:B------:R-:W-:Y:S04]  /*17be0*/  STL [R1+0x14], R192 ;  /* 0x000014c001007387 */ /* 0x000fe80000100800 */
[----:B------:R-:W-:Y:S04]  /*17bf0*/  STL [R1+0x10], R193 ;  /* 0x000010c101007387 */ /* 0x000fe80000100800 */
[----:B------:R-:W-:Y:S04]  /*17c00*/  STL [R1+0x1c], R194 ;  /* 0x00001cc201007387 */ /* 0x000fe80000100800 */
[----:B------:R-:W-:Y:S04]  /*17c10*/  STL [R1+0x18], R195 ;  /* 0x000018c301007387 */ /* 0x000fe80000100800 */
[----:B-1----:R-:W4:Y:S04]  /*17c20*/  LDL.LU.64 R130, [R1+0x128] ;  /* 0x0001280001827983 */ /* 0x002f280000300a00 */
[----:B------:R-:W-:Y:S04]  /*17c30*/  STL [R1+0x24], R196 ;  /* 0x000024c401007387 */ /* 0x000fe80000100800 */
[----:B------:R-:W-:Y:S04]  /*17c40*/  STL [R1+0x20], R197 ;  /* 0x000020c501007387 */ /* 0x000fe80000100800 */
[----:B--2---:R-:W2:Y:S04]  /*17c50*/  LDL.LU.64 R134, [R1+0x140] ;  /* 0x0001400001867983 */ /* 0x004ea80000300a00 */
[----:B------:R-:W-:Y:S04]  /*17c60*/  STL [R1+0x2c], R198 ;  /* 0x00002cc601007387 */ /* 0x000fe80000100800 */
[----:B------:R-:W-:Y:S04]  /*17c70*/  STL [R1+0x28], R199 ;  /* 0x000028c701007387 */ /* 0x000fe80000100800 */
[----:B------:R-:W5:Y:S04]  /*17c80*/  LDL.LU.64 R76, [R1+0x148] ;  /* 0x00014800014c7983 */ /* 0x000f680000300a00 */
        /* <DEDUP_REMOVED lines=20> */
[----:B---3--:R-:W3:Y:S04]  /*17dd0*/  LDL.LU.64 R78, [R1+0x180] ;  /* 0x00018000014e7983 */ /* 0x008ee80000300a00 */
[----:B------:R-:W-:Y:S04]  /*17de0*/  STL [R1+0x6c], R214 ;  /* 0x00006cd601007387 */ /* 0x000fe80000100800 */
[----:B------:R-:W-:Y:S04]  /*17df0*/  STL [R1+0x68], R215 ;  /* 0x000068d701007387 */ /* 0x000fe80000100800 */
[----:B------:R-:W3:Y:S04]  /*17e00*/  LDL.LU.64 R74, [R1+0x188] ;  /* 0x00018800014a7983 */ /* 0x000ee80000300a00 */
[----:B----4-:R1:W-:Y:S01]  /*17e10*/  STL [R1+0x74], R130 ;  /* 0x0000748201007387 */ /* 0x0103e20000100800 */
[----:B------:R-:W-:-:S03]  /*17e20*/  IMAD.MOV.U32 R5, RZ, RZ, R131 ;  /* 0x000000ffff057224 */ /* 0x000fc600078e0083 */
[----:B-1----:R-:W4:Y:S04]  /*17e30*/  LDL.LU.64 R130, [R1+0x190] ;  /* 0x0001900001827983 */ /* 0x002f280000300a00 */
[----:B------:R1:W-:Y:S04]  /*17e40*/  STL [R1+0x70], R5 ;  /* 0x0000700501007387 */ /* 0x0003e80000100800 */
[----:B--2---:R2:W-:Y:S01]  /*17e50*/  STL [R1+0x7c], R134 ;  /* 0x00007c8601007387 */ /* 0x0045e20000100800 */
[----:B-1----:R-:W-:-:S03]  /*17e60*/  IMAD.MOV.U32 R5, RZ, RZ, R135 ;  /* 0x000000ffff057224 */ /* 0x002fc600078e0087 */
[----:B--2---:R-:W2:Y:S04]  /*17e70*/  LDL.LU.64 R134, [R1+0x1a0] ;  /* 0x0001a00001867983 */ /* 0x004ea80000300a00 */
[----:B------:R1:W-:Y:S04]  /*17e80*/  STL [R1+0x78], R5 ;  /* 0x0000780501007387 */ /* 0x0003e80000100800 */
[----:B-----5:R5:W-:Y:S01]  /*17e90*/  STL [R1+0x84], R76 ;  /* 0x0000844c01007387 */ /* 0x020be20000100800 */
[----:B-1----:R-:W-:-:S03]  /*17ea0*/  MOV R5, R77 ;  /* 0x0000004d00057202 */ /* 0x002fc60000000f00 */
[----:B-----5:R-:W5:Y:S04]  /*17eb0*/  LDL.LU.64 R76, [R1+0x198] ;  /* 0x00019800014c7983 */ /* 0x020f680000300a00 */
[----:B------:R1:W-:Y:S04]  /*17ec0*/  STL [R1+0x80], R5 ;  /* 0x0000800501007387 */ /* 0x0003e80000100800 */
[----:B------:R1:W-:Y:S02]  /*17ed0*/  STL [R1+0x8c], R72 ;  /* 0x00008c4801007387 */ /* 0x0003e40000100800 */
[----:B-1----:R-:W-:-:S02]  /*17ee0*/  IMAD.MOV.U32 R5, RZ, RZ, R73 ;  /* 0x000000ffff057224 */ /* 0x002fc400078e0049 */
[----:B------:R-:W5:Y:S04]  /*17ef0*/  LDL.LU.64 R72, [R1+0x1b0] ;  /* 0x0001b00001487983 */ /* 0x000f680000300a00 */
        /* <DEDUP_REMOVED lines=9> */
[----:B------:R3:W-:Y:S01]  /*17f90*/  STL [R1+0xa4], R6 ;  /* 0x0000a40601007387 */ /* 0x0007e20000100800 */
[----:B-1----:R-:W-:-:S03]  /*17fa0*/  MOV R5, R7 ;  /* 0x0000000700057202 */ /* 0x002fc60000000f00 */
[----:B---3--:R-:W3:Y:S04]  /*17fb0*/  LDL.LU.64 R6, [R1+0x1b8] ;  /* 0x0001b80001067983 */ /* 0x008ee80000300a00 */
[----:B------:R1:W-:Y:S04]  /*17fc0*/  STL [R1+0xa0], R5 ;  /* 0x0000a00501007387 */ /* 0x0003e80000100800 */
[----:B------:R1:W-:Y:S02]  /*17fd0*/  STL [R1+0xac], R132 ;  /* 0x0000ac8401007387 */ /* 0x0003e40000100800 */
[----:B-1----:R-:W-:-:S02]  /*17fe0*/  IMAD.MOV.U32 R5, RZ, RZ, R133 ;  /* 0x000000ffff057224 */ /* 0x002fc400078e0085 */
[----:B------:R-:W3:Y:S04]  /*17ff0*/  LDL.LU.64 R132, [R1+0x1d0] ;  /* 0x0001d00001847983 */ /* 0x000ee80000300a00 */
        /* <DEDUP_REMOVED lines=10> */
[----:B-1----:R-:W-:-:S02]  /*180a0*/  MOV R5, R75 ;  /* 0x0000004b00057202 */ /* 0x002fc40000000f00 */
[----:B------:R-:W3:Y:S04]  /*180b0*/  LDL.LU.64 R74, [R1+0x1d8] ;  /* 0x0001d800014a7983 */ /* 0x000ee80000300a00 */
[----:B------:R1:W-:Y:S04]  /*180c0*/  STL [R1+0xc0], R5 ;  /* 0x0000c00501007387 */ /* 0x0003e80000100800 */
[----:B----4-:R4:W-:Y:S01]  /*180d0*/  STL [R1+0xcc], R130 ;  /* 0x0000cc8201007387 */ /* 0x0109e20000100800 */
[----:B-1----:R-:W-:-:S03]  /*180e0*/  IMAD.MOV.U32 R5, RZ, RZ, R131 ;  /* 0x000000ffff057224 */ /* 0x002fc600078e0083 */
[----:B----4-:R-:W4:Y:S04]  /*180f0*/  LDL.LU.64 R130, [R1+0x1f0] ;  /* 0x0001f00001827983 */ /* 0x010f280000300a00 */
[----:B------:R1:W-:Y:S04]  /*18100*/  STL [R1+0xc8], R5 ;  /* 0x0000c80501007387 */ /* 0x0003e80000100800 */
[----:B--2---:R2:W-:Y:S01]  /*18110*/  STL [R1+0xd4], R134 ;  /* 0x0000d48601007387 */ /* 0x0045e20000100800 */
[----:B-1----:R-:W-:-:S03]  /*18120*/  IMAD.MOV.U32 R5, RZ, RZ, R135 ;  /* 0x000000ffff057224 */ /* 0x002fc600078e0087 */
[----:B--2---:R-:W2:Y:S04]  /*18130*/  LDL.LU.64 R134, [R1+0x1e8] ;  /* 0x0001e80001867983 */ /* 0x004ea80000300a00 */
[----:B------:R1:W-:Y:S04]  /*18140*/  STL [R1+0xd0], R5 ;  /* 0x0000d00501007387 */ /* 0x0003e80000100800 */
[----:B-----5:R5:W-:Y:S01]  /*18150*/  STL [R1+0xdc], R76 ;  /* 0x0000dc4c01007387 */ /* 0x020be20000100800 */
[----:B-1----:R-:W-:-:S03]  /*18160*/  IMAD.MOV.U32 R5, RZ, RZ, R77 ;  /* 0x000000ffff057224 */ /* 0x002fc600078e004d */
[----:B-----5:R-:W5:Y:S04]  /*18170*/  LDL.LU.64 R76, [R1+0x200] ;  /* 0x00020000014c7983 */ /* 0x020f680000300a00 */
[----:B------:R1:W-:Y:S04]  /*18180*/  STL [R1+0xd8], R5 ;  /* 0x0000d80501007387 */ /* 0x0003e80000100800 */
[----:B------:R1:W-:Y:S02]  /*18190*/  STL [R1+0xe4], R72 ;  /* 0x0000e44801007387 */ /* 0x0003e40000100800 */
[----:B-1----:R-:W-:-:S02]  /*181a0*/  MOV R5, R73 ;  /* 0x0000004900057202 */ /* 0x002fc40000000f00 */
        /* <DEDUP_REMOVED lines=10> */
[----:B---3--:R3:W-:Y:S01]  /*18250*/  STL [R1+0xfc], R6 ;  /* 0x0000fc0601007387 */ /* 0x0087e20000100800 */
[----:B-1----:R-:W-:-:S03]  /*18260*/  IMAD.MOV.U32 R5, RZ, RZ, R7 ;  /* 0x000000ffff057224 */ /* 0x002fc600078e0007 */
[----:B---3--:R-:W3:Y:S04]  /*18270*/  LDL.LU.64 R6, [R1+0x220] ;  /* 0x0002200001067983 */ /* 0x008ee80000300a00 */
[----:B------:R1:W-:Y:S04]  /*18280*/  STL [R1+0xf8], R5 ;  /* 0x0000f80501007387 */ /* 0x0003e80000100800 */
[----:B------:R1:W-:Y:S02]  /*18290*/  STL [R1+0x104], R132 ;  /* 0x0001048401007387 */ /* 0x0003e40000100800 */
[----:B-1----:R-:W-:-:S02]  /*182a0*/  MOV R5, R133 ;  /* 0x0000008500057202 */ /* 0x002fc40000000f00 */
        /* <DEDUP_REMOVED lines=14> */
[----:B----4-:R4:W-:Y:S01]  /*18390*/  STL [R1+0x128], R130 ;  /* 0x0001288201007387 */ /* 0x0109e20000100800 */
[----:B-1----:R-:W-:-:S03]  /*183a0*/  MOV R5, R131 ;  /* 0x0000008300057202 */ /* 0x002fc60000000f00 */
        /* <DEDUP_REMOVED lines=11> */
[----:B-1----:R-:W-:-:S02]  /*18460*/  IMAD.MOV.U32 R5, RZ, RZ, R73 ;  /* 0x000000ffff057224 */ /* 0x002fc400078e0049 */
[----:B------:R-:W5:Y:S04]  /*18470*/  LDL.LU.64 R72, [R1+0x310] ;  /* 0x0003100001487983 */ /* 0x000f680000300a00 */
        /* <DEDUP_REMOVED lines=30> */
[----:B-1----:R-:W-:-:S03]  /*18660*/  IMAD.MOV.U32 R5, RZ, RZ, R131 ;  /* 0x000000ffff057224 */ /* 0x002fc600078e0083 */
[----:B----4-:R-:W4:Y:S04]  /*18670*/  LDL.LU.64 R130, [R1+0x368] ;  /* 0x0003680001827983 */ /* 0x010f280000300a00 */
[----:B------:R1:W-:Y:S04]  /*18680*/  STL [R1+0x17c], R5 ;  /* 0x00017c0501007387 */ /* 0x0003e80000100800 */
[----:B--2---:R2:W-:Y:S01]  /*18690*/  STL [R1+0x188], R134 ;  /* 0x0001888601007387 */ /* 0x0045e20000100800 */
[----:B-1----:R-:W-:-:S03]  /*186a0*/  MOV R5, R135 ;  /* 0x0000008700057202 */ /* 0x002fc60000000f00 */
        /* <DEDUP_REMOVED lines=354> */
[----:B-----5:R-:W-:Y:S04]  /*19cd0*/  STL [R1+0x454], R76 ;  /* 0x0004544c01007387 */ /* 0x020fe80000100800 */
[----:B------:R-:W5:Y:S01]  /*19ce0*/  LDL.LU.64 R136, [R1+0x628] ;  /* 0x0006280001887983 */ /* 0x000f620000300a00 */
[----:B-1----:R-:W-:-:S05]  /*19cf0*/  IMAD.MOV.U32 R5, RZ, RZ, R77 ;  /* 0x000000ffff057224 */ /* 0x002fca00078e004d */
[----:B------:R1:W-:Y:S04]  /*19d00*/  STL [R1+0x450], R5 ;  /* 0x0004500501007387 */ /* 0x0003e80000100800 */
[----:B------:R1:W-:Y:S02]  /*19d10*/  STL [R1+0x45c], R72 ;  /* 0x00045c4801007387 */ /* 0x0003e40000100800 */
[----:B-1----:R-:W-:Y:S02]  /*19d20*/  IMAD.MOV.U32 R5, RZ, RZ, R73 ;  /* 0x000000ffff057224 */ /* 0x002fe400078e0049 */
        /* <DEDUP_REMOVED lines=14> */
[----:B------:R-:W-:Y:S04]  /*19e10*/  STL [R1+0x47c], R132 ;  /* 0x00047c8401007387 */ /* 0x000fe80000100800 */
[----:B------:R-:W3:Y:S01]  /*19e20*/  LDL.LU.64 R76, [R1+0x5c0] ;  /* 0x0005c000014c7983 */ /* 0x000ee20000300a00 */
[----:B-1----:R-:W-:-:S05]  /*19e30*/  IMAD.MOV.U32 R5, RZ, RZ, R133 ;  /* 0x000000ffff057224 */ /* 0x002fca00078e0085 */
[----:B------:R1:W-:Y:S02]  /*19e40*/  STL [R1+0x478], R5 ;  /* 0x0004780501007387 */ /* 0x0003e40000100800 */
[----:B-1----:R-:W-:Y:S02]  /*19e50*/  IMAD.MOV.U32 R5, RZ, RZ, R9 ;  /* 0x000000ffff057224 */ /* 0x002fe400078e0009 */
[----:B------:R1:W-:Y:S04]  /*19e60*/  STL [R1+0x484], R8 ;  /* 0x0004840801007387 */ /* 0x0003e80000100800 */
[----:B-1----:R-:W3:Y:S04]  /*19e70*/  LDL.LU.64 R8, [R1+0x658] ;  /* 0x0006580001087983 */ /* 0x002ee80000300a00 */
[----:B------:R1:W-:Y:S04]  /*19e80*/  STL [R1+0x480], R5 ;  /* 0x0004800501007387 */ /* 0x0003e80000100800 */
[----:B------:R1:W-:Y:S04]  /*19e90*/  STL [R1+0x48c], R78 ;  /* 0x00048c4e01007387 */ /* 0x0003e80000100800 */
[----:B------:R-:W3:Y:S01]  /*19ea0*/  LDL.LU.64 R132, [R1+0x5d0] ;  /* 0x0005d00001847983 */ /* 0x000ee20000300a00 */
[----:B-1----:R-:W-:-:S03]  /*19eb0*/  MOV R5, R79 ;  /* 0x0000004f00057202 */ /* 0x002fc60000000f00 */
[----:B------:R-:W-:Y:S04]  /*19ec0*/  STL [R1+0x494], R74 ;  /* 0x0004944a01007387 */ /* 0x000fe80000100800 */
[----:B------:R1:W-:Y:S04]  /*19ed0*/  STL [R1+0x488], R5 ;  /* 0x0004880501007387 */ /* 0x0003e80000100800 */
[----:B------:R-:W3:Y:S01]  /*19ee0*/  LDL.LU.64 R78, [R1+0x660] ;  /* 0x00066000014e7983 */ /* 0x000ee20000300a00 */
[----:B-1----:R-:W-:-:S03]  /*19ef0*/  IMAD.MOV.U32 R5, RZ, RZ, R75 ;  /* 0x000000ffff057224 */ /* 0x002fc600078e004b */
[----:B----4-:R-:W-:Y:S04]  /*19f00*/  STL [R1+0x49c], R130 ;  /* 0x00049c8201007387 */ /* 0x010fe80000100800 */
[----:B------:R1:W-:Y:S04]  /*19f10*/  STL [R1+0x490], R5 ;  /* 0x0004900501007387 */ /* 0x0003e80000100800 */
[----:B------:R-:W4:Y:S01]  /*19f20*/  LDL.LU.64 R74, [R1+0x5e0] ;  /* 0x0005e000014a7983 */ /* 0x000f220000300a00 */
[----:B-1----:R-:W-:-:S03]  /*19f30*/  IMAD.MOV.U32 R5, RZ, RZ, R131 ;  /* 0x000000ffff057224 */ /* 0x002fc600078e0083 */
[----:B--2---:R-:W-:Y:S04]  /*19f40*/  STL [R1+0x4a4], R134 ;  /* 0x0004a48601007387 */ /* 0x004fe80000100800 */
[----:B------:R1:W-:Y:S04]  /*19f50*/  STL [R1+0x498], R5 ;  /* 0x0004980501007387 */ /* 0x0003e80000100800 */
[----:B------:R-:W2:Y:S01]  /*19f60*/  LDL.LU.64 R130, [R1+0x670] ;  /* 0x0006700001827983 */ /* 0x000ea20000300a00 */
[----:B-1----:R-:W-:-:S03]  /*19f70*/  IMAD.MOV.U32 R5, RZ, RZ, R135 ;  /* 0x000000ffff057224 */ /* 0x002fc600078e0087 */
[----:B-----5:R-:W-:Y:S04]  /*19f80*/  STL [R1+0x4ac], R136 ;  /* 0x0004ac8801007387 */ /* 0x020fe80000100800 */
[----:B------:R1:W-:Y:S04]  /*19f90*/  STL [R1+0x4a0], R5 ;  /* 0x0004a00501007387 */ /* 0x0003e80000100800 */
[----:B------:R-:W5:Y:S01]  /*19fa0*/  LDL.LU.64 R134, [R1+0x5f8] ;  /* 0x0005f80001867983 */ /* 0x000f620000300a00 */
[----:B-1----:R-:W-:-:S03]  /*19fb0*/  MOV R5, R137 ;  /* 0x0000008900057202 */ /* 0x002fc60000000f00 */
[----:B------:R-:W-:Y:S04]  /*19fc0*/  STL [R1+0x4b4], R72 ;  /* 0x0004b44801007387 */ /* 0x000fe80000100800 */
        /* <DEDUP_REMOVED lines=22> */
[----:B------:R-:W-:Y:S04]  /*1a130*/  STL [R1+0x4e4], R132 ;  /* 0x0004e48401007387 */ /* 0x000fe80000100800 */
[----:B------:R1:W-:Y:S04]  /*1a140*/  STL [R1+0x4d8], R5 ;  /* 0x0004d80501007387 */ /* 0x0003e80000100800 */
[----:B------:R-:W3:Y:S01]  /*1a150*/  LDL.LU.64 R8, [R1+0x630] ;  /* 0x0006300001087983 */ /* 0x000ee20000300a00 */
[----:B-1----:R-:W-:-:S03]  /*1a160*/  IMAD.MOV.U32 R5, RZ, RZ, R133 ;  /* 0x000000ffff057224 */ /* 0x002fc600078e0085 */
[----:B------:R-:W-:Y:S04]  /*1a170*/  STL [R1+0x4ec], R78 ;  /* 0x0004ec4e01007387 */ /* 0x000fe80000100800 */
[----:B------:R1:W-:Y:S04]  /*1a180*/  STL [R1+0x4e0], R5 ;  /* 0x0004e00501007387 */ /* 0x0003e80000100800 */
[----:B------:R-:W3:Y:S01]  /*1a190*/  LDL.LU.64 R132, [R1+0x6b0] ;  /* 0x0006b00001847983 */ /* 0x000ee20000300a00 */
[----:B-1----:R-:W-:-:S03]  /*1a1a0*/  MOV R5, R79 ;  /* 0x0000004f00057202 */ /* 0x002fc60000000f00 */
        /* <DEDUP_REMOVED lines=10> */
[----:B------:R-:W5:Y:S04]  /*1a250*/  LDL.LU.64 R130, [R1+0x650] ;  /* 0x0006500001827983 */ /* 0x000f680000300a00 */
[----:B------:R-:W5:Y:S01]  /*1a260*/  LDL.LU.64 R136, [R1+0x6d0] ;  /* 0x0006d00001887983 */ /* 0x000f620000300a00 */
[----:B-1----:R-:W-:-:S05]  /*1a270*/  IMAD.MOV.U32 R5, RZ, RZ, R135 ;  /* 0x000000ffff057224 */ /* 0x002fca00078e0087 */
[----:B------:R1:W-:Y:S04]  /*1a280*/  STL [R1+0x500], R5 ;  /* 0x0005000501007387 */ /* 0x0003e80000100800 */
[----:B------:R1:W-:Y:S02]  /*1a290*/  STL [R1+0x50c], R72 ;  /* 0x00050c4801007387 */ /* 0x0003e40000100800 */
[----:B-1----:R-:W-:Y:S02]  /*1a2a0*/  MOV R5, R73 ;  /* 0x0000004900057202 */ /* 0x002fe40000000f00 */
[----:B------:R-:W5:Y:S04]  /*1a2b0*/  LDL.LU.64 R72, [R1+0x668] ;  /* 0x0006680001487983 */ /* 0x000f680000300a00 */
[----:B------:R1:W-:Y:S04]  /*1a2c0*/  STL [R1+0x508], R5 ;  /* 0x0005080501007387 */ /* 0x0003e80000100800 */
[----:B------:R1:W-:Y:S02]  /*1a2d0*/  STL [R1+0x514], R70 ;  /* 0x0005144601007387 */ /* 0x0003e40000100800 */
[----:B-1----:R-:W-:-:S02]  /*1a2e0*/  IMAD.MOV.U32 R5, RZ, RZ, R71 ;  /* 0x000000ffff057224 */ /* 0x002fc400078e0047 */
[----:B------:R-:W5:Y:S04]  /*1a2f0*/  LDL.LU.64 R70, [R1+0x6d8] ;  /* 0x0006d80001467983 */ /* 0x000f680000300a00 */
[----:B------:R1:W-:Y:S04]  /*1a300*/  STL [R1+0x510], R5 ;  /* 0x0005100501007387 */ /* 0x0003e80000100800 */
[----:B------:R3:W-:Y:S04]  /*1a310*/  STL [R1+0x51c], R68 ;  /* 0x00051c4401007387 */ /* 0x0007e80000100800 */
[----:B------:R-:W5:Y:S01]  /*1a320*/  LDL.LU.64 R78, [R1+0x678] ;  /* 0x00067800014e7983 */ /* 0x000f620000300a00 */
[----:B-1----:R-:W-:-:S03]  /*1a330*/  IMAD.MOV.U32 R5, RZ, RZ, R69 ;  /* 0x000000ffff057224 */ /* 0x002fc600078e0045 */
[----:B---3--:R-:W-:Y:S04]  /*1a340*/  STL [R1+0x524], R6 ;  /* 0x0005240601007387 */ /* 0x008fe80000100800 */
[----:B------:R1:W-:Y:S04]  /*1a350*/  STL [R1+0x518], R5 ;  /* 0x0005180501007387 */ /* 0x0003e80000100800 */
[----:B------:R-:W3:Y:S01]  /*1a360*/  LDL.LU.64 R68, [R1+0x6f0] ;  /* 0x0006f00001447983 */ /* 0x000ee20000300a00 */
[----:B-1----:R-:W-:-:S03]  /*1a370*/  IMAD.MOV.U32 R5, RZ, RZ, R7 ;  /* 0x000000ffff057224 */ /* 0x002fc600078e0007 */
[----:B------:R-:W-:Y:S04]  /*1a380*/  STL [R1+0x52c], R76 ;  /* 0x00052c4c01007387 */ /* 0x000fe80000100800 */
[----:B------:R1:W-:Y:S04]  /*1a390*/  STL [R1+0x520], R5 ;  /* 0x0005200501007387 */ /* 0x0003e80000100800 */
[----:B------:R-:W3:Y:S04]  /*1a3a0*/  LDL.LU.64 R6, [R1+0x690] ;  /* 0x0006900001067983 */ /* 0x000ee80000300a00 */
[----:B------:R-:W3:Y:S01]  /*1a3b0*/  LDL.LU.64 R134, [R1+0x6f8] ;  /* 0x0006f80001867983 */ /* 0x000ee20000300a00 */
[----:B-1----:R-:W-:-:S05]  /*1a3c0*/  MOV R5, R77 ;  /* 0x0000004d00057202 */ /* 0x002fca0000000f00 */
[----:B------:R1:W-:Y:S04]  /*1a3d0*/  STL [R1+0x528], R5 ;  /* 0x0005280501007387 */ /* 0x0003e80000100800 */
[----:B------:R1:W-:Y:S02]  /*1a3e0*/  STL [R1+0x534], R8 ;  /* 0x0005340801007387 */ /* 0x0003e40000100800 */
[----:B-1----:R-:W-:Y:S02]  /*1a3f0*/  IMAD.MOV.U32 R5, RZ, RZ, R9 ;  /* 0x000000ffff057224 */ /* 0x002fe400078e0009 */
[----:B------:R-:W3:Y:S04]  /*1a400*/  LDL.LU.64 R8, [R1+0x6a8] ;  /* 0x0006a80001087983 */ /* 0x000ee80000300a00 */
[----:B------:R1:W-:Y:S04]  /*1a410*/  STL [R1+0x530], R5 ;  /* 0x0005300501007387 */ /* 0x0003e80000100800 */
[----:B------:R4:W-:Y:S01]  /*1a420*/  STL [R1+0x53c], R132 ;  /* 0x00053c8401007387 */ /* 0x0009e20000100800 */
[----:B-1----:R-:W-:-:S03]  /*1a430*/  IMAD.MOV.U32 R5, RZ, RZ, R133 ;  /* 0x000000ffff057224 */ /* 0x002fc600078e0085 */
[----:B------:R-:W3:Y:S04]  /*1a440*/  LDL.LU.64 R76, [R1+0x708] ;  /* 0x00070800014c7983 */ /* 0x000ee80000300a00 */
[----:B------:R1:W-:Y:S04]  /*1a450*/  STL [R1+0x538], R5 ;  /* 0x0005380501007387 */ /* 0x0003e80000100800 */
[----:B----4-:R-:W-:Y:S04]  /*1a460*/  STL [R1+0x544], R120 ;  /* 0x0005447801007387 */ /* 0x010fe80000100800 */
[----:B------:R-:W4:Y:S01]  /*1a470*/  LDL.LU.64 R132, [R1+0x6b8] ;  /* 0x0006b80001847983 */ /* 0x000f220000300a00 */
[----:B-1----:R-:W-:-:S03]  /*1a480*/  IMAD.MOV.U32 R5, RZ, RZ, R121 ;  /* 0x000000ffff057224 */ /* 0x002fc600078e0079 */
[----:B--2---:R-:W-:Y:S04]  /*1a490*/  STL [R1+0x54c], R74 ;  /* 0x00054c4a01007387 */ /* 0x004fe80000100800 */
[----:B------:R1:W-:Y:S02]  /*1a4a0*/  STL [R1+0x540], R5 ;  /* 0x0005400501007387 */ /* 0x0003e40000100800 */
[----:B-1----:R-:W-:Y:S02]  /*1a4b0*/  MOV R5, R75 ;  /* 0x0000004b00057202 */ /* 0x002fe40000000f00 */
[----:B------:R-:W2:Y:S04]  /*1a4c0*/  LDL.LU.64 R74, [R1+0x728] ;  /* 0x00072800014a7983 */ /* 0x000ea80000300a00 */
[----:B------:R1:W-:Y:S04]  /*1a4d0*/  STL [R1+0x548], R5 ;  /* 0x0005480501007387 */ /* 0x0003e80000100800 */
[----:B-----5:R5:W-:Y:S01]  /*1a4e0*/  STL [R1+0x554], R130 ;  /* 0x0005548201007387 */ /* 0x020be20000100800 */
[----:B-1----:R-:W-:-:S03]  /*1a4f0*/  IMAD.MOV.U32 R5, RZ, RZ, R131 ;  /* 0x000000ffff057224 */ /* 0x002fc600078e0083 */
[----:B------:R-:W-:Y:S04]  /*1a500*/  STL [R1+0x55c], R136 ;  /* 0x00055c8801007387 */ /* 0x000fe80000100800 */
[----:B------:R1:W-:Y:S04]  /*1a510*/  STL [R1+0x550], R5 ;  /* 0x0005500501007387 */ /* 0x0003e80000100800 */
[----:B-----5:R-:W5:Y:S01]  /*1a520*/  LDL.LU.64 R130, [R1+0x6c8] ;  /* 0x0006c80001827983 */ /* 0x020f620000300a00 */
[----:B-1----:R-:W-:-:S03]  /*1a530*/  IMAD.MOV.U32 R5, RZ, RZ, R137 ;  /* 0x000000ffff057224 */ /* 0x002fc600078e0089 */
[----:B------:R-:W-:Y:S04]  /*1a540*/  STL [R1+0x564], R72 ;  /* 0x0005644801007387 */ /* 0x000fe80000100800 */
[----:B------:R1:W-:Y:S02]  /*1a550*/  STL [R1+0x558], R5 ;  /* 0x0005580501007387 */ /* 0x0003e40000100800 */
[----:B-1----:R-:W-:Y:S02]  /*1a560*/  IMAD.MOV.U32 R5, RZ, RZ, R73 ;  /* 0x000000ffff057224 */ /* 0x002fe400078e0049 */
[----:B------:R-:W5:Y:S04]  /*1a570*/  LDL.LU.64 R72, [R1+0x738] ;  /* 0x0007380001487983 */ /* 0x000f680000300a00 */
[----:B------:R1:W-:Y:S04]  /*1a580*/  STL [R1+0x560], R5 ;  /* 0x0005600501007387 */ /* 0x0003e80000100800 */
[----:B------:R1:W-:Y:S02]  /*1a590*/  STL [R1+0x56c], R70 ;  /* 0x00056c4601007387 */ /* 0x0003e40000100800 */
[----:B-1----:R-:W-:-:S02]  /*1a5a0*/  MOV R5, R71 ;  /* 0x0000004700057202 */ /* 0x002fc40000000f00 */
[----:B------:R-:W-:Y:S04]  /*1a5b0*/  STL [R1+0x574], R78 ;  /* 0x0005744e01007387 */ /* 0x000fe80000100800 */
[----:B------:R1:W-:Y:S04]  /*1a5c0*/  STL [R1+0x568], R5 ;  /* 0x0005680501007387 */ /* 0x0003e80000100800 */
[----:B------:R-:W5:Y:S01]  /*1a5d0*/  LDL.LU.64 R70, [R1+0x6e0] ;  /* 0x0006e00001467983 */ /* 0x000f620000300a00 */
[----:B-1----:R-:W-:-:S03]  /*1a5e0*/  IMAD.MOV.U32 R5, RZ, RZ, R79 ;  /* 0x000000ffff057224 */ /* 0x002fc600078e004f */
[----:B---3--:R-:W-:Y:S04]  /*1a5f0*/  STL [R1+0x57c], R68 ;  /* 0x00057c4401007387 */ /* 0x008fe80000100800 */
[----:B------:R1:W-:Y:S02]  /*1a600*/  STL [R1+0x570], R5 ;  /* 0x0005700501007387 */ /* 0x0003e40000100800 */
[----:B-1----:R-:W-:Y:S02]  /*1a610*/  IMAD.MOV.U32 R5, RZ, RZ, R69 ;  /* 0x000000ffff057224 */ /* 0x002fe400078e0045 */
[----:B------:R-:W3:Y:S04]  /*1a620*/  LDL.LU.64 R68, [R1+0x750] ;  /* 0x0007500001447983 */ /* 0x000ee80000300a00 */
[----:B------:R1:W-:Y:S04]  /*1a630*/  STL [R1+0x578], R5 ;  /* 0x0005780501007387 */ /* 0x0003e80000100800 */
[----:B------:R1:W-:Y:S02]  /*1a640*/  STL [R1+0x584], R6 ;  /* 0x0005840601007387 */ /* 0x0003e40000100800 */
[----:B-1----:R-:W-:-:S02]  /*1a650*/  IMAD.MOV.U32 R5, RZ, RZ, R7 ;  /* 0x000000ffff057224 */ /* 0x002fc400078e0007 */
[----:B------:R-:W-:Y:S04]  /*1a660*/  STL [R1+0x58c], R134 ;  /* 0x00058c8601007387 */ /* 0x000fe80000100800 */
[----:B------:R1:W-:Y:S04]  /*1a670*/  STL [R1+0x580], R5 ;  /* 0x0005800501007387 */ /* 0x0003e80000100800 */
[----:B------:R-:W3:Y:S01]  /*1a680*/  LDL.LU.64 R6, [R1+0x6e8] ;  /* 0x0006e80001067983 */ /* 0x000ee20000300a00 */
[----:B-1----:R-:W-:-:S03]  /*1a690*/  MOV R5, R135 ;  /* 0x0000008700057202 */ /* 0x002fc60000000f00 */
[----:B------:R-:W-:Y:S04]  /*1a6a0*/  STL [R1+0x594], R8 ;  /* 0x0005940801007387 */ /* 0x000fe80000100800 */
[----:B------:R1:W-:Y:S02]  /*1a6b0*/  STL [R1+0x588], R5 ;  /* 0x0005880501007387 */ /* 0x0003e40000100800 */
[----:B-1----:R-:W-:Y:S02]  /*1a6c0*/  IMAD.MOV.U32 R5, RZ, RZ, R9 ;  /* 0x000000ffff057224 */ /* 0x002fe400078e0009 */
[----:B------:R-:W3:Y:S04]  /*1a6d0*/  LDL.LU.64 R8, [R1+0x768] ;  /* 0x0007680001087983 */ /* 0x000ee80000300a00 */
[----:B------:R1:W-:Y:S04]  /*1a6e0*/  STL [R1+0x590], R5 ;  /* 0x0005900501007387 */ /* 0x0003e80000100800 */
[----:B------:R-:W-:Y:S01]  /*1a6f0*/  STL [R1+0x59c], R76 ;  /* 0x00059c4c01007387 */ /* 0x000fe20000100800 */
[----:B-1----:R-:W-:-:S03]  /*1a700*/  IMAD.MOV.U32 R5, RZ, RZ, R77 ;  /* 0x000000ffff057224 */ /* 0x002fc600078e004d */
[----:B----4-:R-:W-:Y:S04]  /*1a710*/  STL [R1+0x5a4], R132 ;  /* 0x0005a48401007387 */ /* 0x010fe80000100800 */
[----:B------:R1:W-:Y:S04]  /*1a720*/  STL [R1+0x598], R5 ;  /* 0x0005980501007387 */ /* 0x0003e80000100800 */
[----:B------:R-:W4:Y:S04]  /*1a730*/  LDL.LU.64 R140, [R1+0x688] ;  /* 0x00068800018c7983 */ /* 0x000f280000300a00 */
[----:B------:R-:W4:Y:S01]  /*1a740*/  LDL.LU.64 R122, [R1+0x780] ;  /* 0x00078000017a7983 */ /* 0x000f220000300a00 */
[----:B-1----:R-:W-:-:S05]  /*1a750*/  IMAD.MOV.U32 R5, RZ, RZ, R133 ;  /* 0x000000ffff057224 */ /* 0x002fca00078e0085 */
[----:B------:R1:W-:Y:S04]  /*1a760*/  STL [R1+0x5a0], R5 ;  /* 0x0005a00501007387 */ /* 0x0003e80000100800 */
[----:B--2---:R-:W-:Y:S04]  /*1a770*/  STL [R1+0x5ac], R74 ;  /* 0x0005ac4a01007387 */ /* 0x004fe80000100800 */
[----:B------:R-:W2:Y:S01]  /*1a780*/  LDL.LU.64 R138, [R1+0x700] ;  /* 0x00070000018a7983 */ /* 0x000ea20000300a00 */
[----:B-1----:R-:W-:-:S03]  /*1a790*/  MOV R5, R75 ;  /* 0x0000004b00057202 */ /* 0x002fc60000000f00 */
[----:B------:R-:W2:Y:S04]  /*1a7a0*/  LDL.LU.64 R120, [R1+0x7a0] ;  /* 0x0007a00001787983 */ /* 0x000ea80000300a00 */
[----:B------:R1:W-:Y:S04]  /*1a7b0*/  STL [R1+0x5a8], R5 ;  /* 0x0005a80501007387 */ /* 0x0003e80000100800 */
[----:B-----5:R-:W-:Y:S04]  /*1a7c0*/  STL [R1+0x5b4], R130 ;  /* 0x0005b48201007387 */ /* 0x020fe80000100800 */
[----:B------:R-:W5:Y:S01]  /*1a7d0*/  LDL.LU.64 R136, [R1+0x710] ;  /* 0x0007100001887983 */ /* 0x000f620000300a00 */
[----:B-1----:R-:W-:-:S03]  /*1a7e0*/  IMAD.MOV.U32 R5, RZ, RZ, R131 ;  /* 0x000000ffff057224 */ /* 0x002fc600078e0083 */
[----:B------:R-:W5:Y:S04]  /*1a7f0*/  LDL.LU.64 R78, [R1+0x7a8] ;  /* 0x0007a800014e7983 */ /* 0x000f680000300a00 */
[----:B------:R1:W-:Y:S04]  /*1a800*/  STL [R1+0x5b0], R5 ;  /* 0x0005b00501007387 */ /* 0x0003e80000100800 */
[----:B------:R-:W-:Y:S04]  /*1a810*/  STL [R1+0x5bc], R72 ;  /* 0x0005bc4801007387 */ /* 0x000fe80000100800 */
        /* <DEDUP_REMOVED lines=9> */
[----:B---3--:R-:W-:Y:S04]  /*1a8b0*/  STL [R1+0x5cc], R68 ;  /* 0x0005cc4401007387 */ /* 0x008fe80000100800 */
[----:B------:R-:W3:Y:S01]  /*1a8c0*/  LDL.LU.64 R130, [R1+0x730] ;  /* 0x0007300001827983 */ /* 0x000ee20000300a00 */
[----:B-1----:R-:W-:-:S03]  /*1a8d0*/  MOV R5, R69 ;  /* 0x0000004500057202 */ /* 0x002fc60000000f00 */
[----:B------:R-:W3:Y:S04]  /*1a8e0*/  LDL.LU.64 R72, [R1+0x8e0] ;  /* 0x0008e00001487983 */ /* 0x000ee80000300a00 */
[----:B------:R1:W-:Y:S04]  /*1a8f0*/  STL [R1+0x5c8], R5 ;  /* 0x0005c80501007387 */ /* 0x0003e80000100800 */
[----:B------:R1:W-:Y:S04]  /*1a900*/  STL [R1+0x5d4], R6 ;  /* 0x0005d40601007387 */ /* 0x0003e80000100800 */
[----:B------:R-:W3:Y:S01]  /*1a910*/  LDL.LU.64 R70, [R1+0x740] ;  /* 0x0007400001467983 */ /* 0x000ee20000300a00 */
[----:B-1----:R-:W-:-:S03]  /*1a920*/  IMAD.MOV.U32 R5, RZ, RZ, R7 ;  /* 0x000000ffff057224 */ /* 0x002fc600078e0007 */
[----:B------:R-:W3:Y:S04]  /*1a930*/  LDL.LU.64 R68, [R1+0x8f8] ;  /* 0x0008f80001447983 */ /* 0x000ee80000300a00 */
[----:B------:R1:W-:Y:S04]  /*1a940*/  STL [R1+0x5d0], R5 ;  /* 0x0005d00501007387 */ /* 0x0003e80000100800 */
[----:B------:R1:W-:Y:S04]  /*1a950*/  STL [R1+0x5dc], R8 ;  /* 0x0005dc0801007387 */ /* 0x0003e80000100800 */
[----:B------:R-:W3:Y:S01]  /*1a960*/  LDL.LU.64 R6, [R1+0x748] ;  /* 0x0007480001067983 */ /* 0x000ee20000300a00 */
[----:B-1----:R-:W-:-:S03]  /*1a970*/  IMAD.MOV.U32 R5, RZ, RZ, R9 ;  /* 0x000000ffff057224 */ /* 0x002fc600078e0009 */
[----:B------:R-:W3:Y:S04]  /*1a980*/  LDL.LU.64 R8, [R1+0x910] ;  /* 0x0009100001087983 */ /* 0x000ee80000300a00 */
[----:B------:R4:W-:Y:S02]  /*1a990*/  STL [R1+0x5d8], R5 ;  /* 0x0005d80501007387 */ /* 0x0009e40000100800 */
[----:B----4-:R-:W-:Y:S02]  /*1a9a0*/  IMAD.MOV.U32 R5, RZ, RZ, R141 ;  /* 0x000000ffff057224 */ /* 0x010fe400078e008d */
[----:B------:R-:W-:Y:S04]  /*1a9b0*/  STL [R1+0x5e4], R140 ;  /* 0x0005e48c01007387 */ /* 0x000fe80000100800 */
[----:B------:R-:W-:Y:S04]  /*1a9c0*/  STL [R1+0x5ec], R122 ;  /* 0x0005ec7a01007387 */ /* 0x000fe80000100800 */
[----:B------:R1:W-:Y:S02]  /*1a9d0*/  STL [R1+0x5e0], R5 ;  /* 0x0005e00501007387 */ /* 0x0003e40000100800 */
[----:B-1----:R-:W-:-:S02]  /*1a9e0*/  MOV R5, R123 ;  /* 0x0000007b00057202 */ /* 0x002fc40000000f00 */
[----:B--2---:R-:W-:Y:S04]  /*1a9f0*/  STL [R1+0x5f4], R138 ;  /* 0x0005f48a01007387 */ /* 0x004fe80000100800 */
[----:B------:R1:W-:Y:S04]  /*1aa00*/  STL [R1+0x5e8], R5 ;  /* 0x0005e80501007387 */ /* 0x0003e80000100800 */
[----:B------:R-:W-:Y:S01]  /*1aa10*/  STL [R1+0x5fc], R120 ;  /* 0x0005fc7801007387 */ /* 0x000fe20000100800 */
[----:B-1----:R-:W-:-:S05]  /*1aa20*/  IMAD.MOV.U32 R5, RZ, RZ, R139 ;  /* 0x000000ffff057224 */ /* 0x002fca00078e008b */
[----:B------:R1:W-:Y:S04]  /*1aa30*/  STL [R1+0x5f0], R5 ;  /* 0x0005f00501007387 */ /* 0x0003e80000100800 */
[----:B-----5:R-:W-:Y:S01]  /*1aa40*/  STL [R1+0x604], R136 ;  /* 0x0006048801007387 */ /* 0x020fe20000100800 */
[----:B-1----:R-:W-:-:S05]  /*1aa50*/  IMAD.MOV.U32 R5, RZ, RZ, R121 ;  /* 0x000000ffff057224 */ /* 0x002fca00078e0079 */
[----:B------:R1:W-:Y:S04]  /*1aa60*/  STL [R1+0x5f8], R5 ;  /* 0x0005f80501007387 */ /* 0x0003e80000100800 */
[----:B------:R-:W-:Y:S01]  /*1aa70*/  STL [R1+0x60c], R78 ;  /* 0x00060c4e01007387 */ /* 0x000fe20000100800 */
[----:B-1----:R-:W-:-:S05]  /*1aa80*/  IMAD.MOV.U32 R5, RZ, RZ, R137 ;  /* 0x000000ffff057224 */ /* 0x002fca00078e0089 */
[----:B------:R1:W-:Y:S04]  /*1aa90*/  STL [R1+0x600], R5 ;  /* 0x0006000501007387 */ /* 0x0003e80000100800 */
[----:B------:R-:W-:Y:S01]  /*1aaa0*/  STL [R1+0x614], R134 ;  /* 0x0006148601007387 */ /* 0x000fe20000100800 */
[----:B-1----:R-:W-:-:S05]  /*1aab0*/  MOV R5, R79 ;  /* 0x0000004f00057202 */ /* 0x002fca0000000f00 */
[----:B------:R1:W-:Y:S04]  /*1aac0*/  STL [R1+0x608], R5 ;  /* 0x0006080501007387 */ /* 0x0003e80000100800 */
[----:B------:R-:W-:Y:S01]  /*1aad0*/  STL [R1+0x61c], R76 ;  /* 0x00061c4c01007387 */ /* 0x000fe20000100800 */
[----:B-1----:R-:W-:-:S05]  /*1aae0*/  IMAD.MOV.U32 R5, RZ, RZ, R135 ;  /* 0x000000ffff057224 */ /* 0x002fca00078e0087 */
[----:B------:R1:W-:Y:S04]  /*1aaf0*/  STL [R1+0x610], R5 ;  /* 0x0006100501007387 */ /* 0x0003e80000100800 */
[----:B------:R-:W-:Y:S01]  /*1ab00*/  STL [R1+0x624], R132 ;  /* 0x0006248401007387 */ /* 0x000fe20000100800 */
[----:B-1----:R-:W-:-:S05]  /*1ab10*/  IMAD.MOV.U32 R5, RZ, RZ, R77 ;  /* 0x000000ffff057224 */ /* 0x002fca00078e004d */
[----:B------:R1:W-:Y:S04]  /*1ab20*/  STL [R1+0x618], R5 ;  /* 0x0006180501007387 */ /* 0x0003e80000100800 */
[----:B------:R-:W-:Y:S01]  /*1ab30*/  STL [R1+0x62c], R74 ;  /* 0x00062c4a01007387 */ /* 0x000fe20000100800 */
[----:B-1----:R-:W-:-:S05]  /*1ab40*/  IMAD.MOV.U32 R5, RZ, RZ, R133 ;  /* 0x000000ffff057224 */ /* 0x002fca00078e0085 */
[----:B------:R1:W-:Y:S04]  /*1ab50*/  STL [R1+0x620], R5 ;  /* 0x0006200501007387 */ /* 0x0003e80000100800 */
[----:B---3--:R-:W-:Y:S01]  /*1ab60*/  STL [R1+0x634], R130 ;  /* 0x0006348201007387 */ /* 0x008fe20000100800 */
        /* <DEDUP_REMOVED lines=150> */
[----:B-1----:R-:W-:Y:S01]  /*1b4d0*/  IMAD.MOV.U32 R5, RZ, RZ, R17 ;  /* 0x000000ffff057224 */ /* 0x002fe200078e0011 */
[----:B------:R-:W-:-:S04]  /*1b4e0*/  SHF.R.S32.HI R4, RZ, 0x7, R4 ;  /* 0x00000007ff047819 */ /* 0x000fc80000011404 */
[----:B------:R1:W-:Y:S02]  /*1b4f0*/  STL [R1+0x7b8], R5 ;  /* 0x0007b80501007387 */ /* 0x0003e40000100800 */
[----:B-1----:R-:W-:-:S05]  /*1b500*/  IMAD.MOV.U32 R5, RZ, RZ, R15 ;  /* 0x000000ffff057224 */ /* 0x002fca00078e000f */
[----:B------:R1:W-:Y:S02]  /*1b510*/  STL [R1+0x7c0], R5 ;  /* 0x0007c00501007387 */ /* 0x0003e40000100800 */
[----:B-1----:R-:W-:-:S05]  /*1b520*/  VIMNMX R5, PT, PT, R4, 0x2, !PT ;  /* 0x0000000204057848 */ /* 0x002fca0007fe0100 */
[----:B------:R-:W-:-:S05]  /*1b530*/  VIADD R5, R5, 0xfffffffe ;  /* 0xfffffffe05057836 */ /* 0x000fca0000000000 */
[----:B------:R1:W-:Y:S01]  /*1b540*/  STL [R1+0x86c], R5 ;  /* 0x00086c0501007387 */ /* 0x0003e20000100800 */
[----:B------:R-:W-:Y:S01]  /*1b550*/  IADD3 R6, PT, PT, R4, -0x3, RZ ;  /* 0xfffffffd04067810 */ /* 0x000fe20007ffe0ff */
[----:B------:R-:W-:Y:S02]  /*1b560*/  IMAD.MOV.U32 R4, RZ, RZ, RZ ;  /* 0x000000ffff047224 */ /* 0x000fe400078e00ff */
[----:B------:R-:W-:Y:S01]  /*1b570*/  IMAD.MOV.U32 R82, RZ, RZ, RZ ;  /* 0x000000ffff527224 */ /* 0x000fe200078e00ff */
[----:B------:R-:W-:Y:S01]  /*1b580*/  UMOV UR12, 0x1 ;  /* 0x00000001000c7882 */ /* 0x000fe20000000000 */
[----:B------:R-:W-:Y:S01]  /*1b590*/  UMOV UR13, 0x2 ;  /* 0x00000002000d7882 */ /* 0x000fe20000000000 */
[----:B------:R-:W-:Y:S01]  /*1b5a0*/  UMOV UR5, URZ ;  /* 0x000000ff00057c82 */ /* 0x000fe20008000000 */
[----:B------:R-:W-:Y:S01]  /*1b5b0*/  UMOV UR6, URZ ;  /* 0x000000ff00067c82 */ /* 0x000fe20008000000 */
[----:B------:R-:W-:-:S05]  /*1b5c0*/  UMOV UR15, URZ ;  /* 0x000000ff000f7c82 */ /* 0x000fca0008000000 */
.L_x_18:
[----:B------:R-:W-:Y:S01]  /*1b5d0*/  SHF.L.U32 R4, R4, 0x1f, RZ ;  /* 0x0000001f04047819 */ /* 0x000fe200000006ff */
[----:B------:R-:W-:-:S03]  /*1b5e0*/  UIADD3 UR6, UPT, UPT, UR6, 0x1, URZ ;  /* 0x0000000106067890 */ /* 0x000fc6000fffe0ff */
[----:B------:R-:W2:Y:S01]  /*1b5f0*/  SYNCS.PHASECHK.TRANS64.TRYWAIT P2, [UR10], R4 ;  /* 0x00000004ff0075a7 */ /* 0x000ea2000804110a */
[----:B------:R-:W-:-:S04]  /*1b600*/  UISETP.GT.AND UP1, UPT, UR6, 0x1, UPT ;  /* 0x000000010600788c */ /* 0x000fc8000bf24270 */
[----:B------:R-:W-:-:S04]  /*1b610*/  USEL UR6, UR6, URZ, !UP1 ;  /* 0x000000ff06067287 */ /* 0x000fc8000c800000 */
[----:B------:R-:W-:Y:S01]  /*1b620*/  ULEA UR14, UR6, UR7, 0x11 ;  /* 0x00000007060e7291 */ /* 0x000fe2000f8e88ff */
[----:B--2---:R-:W-:Y:S11]  /*1b630*/  @!P2 BRA `(.L_x_16) ;  /* 0x0000010800e8a947 */ /* 0x004ff60003800000 */
.L_x_26:
[----:B------:R-:W-:-:S04]  /*1b640*/  DEPBAR.LE SB0, 0x2 ;  /* 0x000080800000791a */ /* 0x000fc80000000000 */
[----:B------:R-:W-:Y:S01]  /*1b650*/  BAR.SYNC.DEFER_BLOCKING 0x0 ;  /* 0x0000000000007b1d */ /* 0x000fe20000010000 */
[----:B------:R-:W-:Y:S02]  /*1b660*/  UIADD3 UR5, UPT, UPT, UR5, 0x1, URZ ;  /* 0x0000000105057890 */ /* 0x000fe4000fffe0ff */
[----:B------:R-:W-:Y:S02]  /*1b670*/  ULEA UR10, UR12, UR7, 0x3 ;  /* 0x000000070c0a7291 */ /* 0x000fe4000f8e18ff */
[----:B------:R-:W-:Y:S02]  /*1b680*/  UISETP.GT.AND UP1, UPT, UR5, 0x2, UPT ;  /* 0x000000020500788c */ /* 0x000fe4000bf24270 */
[----:B------:R-:W-:Y:S02]  /*1b690*/  UIADD3 UR10, UPT, UPT, UR10, 0x4c000, URZ ;  /* 0x0004c0000a0a7890 */ /* 0x000fe4000fffe0ff */
[----:B------:R-:W-:Y:S01]  /*1b6a0*/  USEL UR5, UR5, URZ, !UP1 ;  /* 0x000000ff05057287 */ /* 0x000fe2000c800000 */
[----:B------:R-:W-:Y:S01]  /*1b6b0*/  UMOV UR4, UR15 ;  /* 0x0000000f00047c82 */ /* 0x000fe20008000000 */
[----:B-1----:R-:W1:Y:S04]  /*1b6c0*/  LDSM.16.M88.4 R4, [R3+UR14] ;  /* 0x0000000e0304783b */ /* 0x002e680008000200 */
[----:B------:R-:W2:Y:S04]  /*1b6d0*/  LDSM.16.M88.4 R8, [R3+UR14+0x800] ;  /* 0x0008000e0308783b */ /* 0x000ea80008000200 */
[----:B------:R-:W3:Y:S04]  /*1b6e0*/  LDSM.16.M88.4 R212, [R3+UR14+0x1000] ;  /* 0x0010000e03d4783b */ /* 0x000ee80008000200 */
[----:B------:R-:W4:Y:S04]  /*1b6f0*/  LDSM.16.M88.4 R204, [R3+UR14+0x1800] ;  /* 0x0018000e03cc783b */ /* 0x000f280008000200 */
[----:B------:R-:W5:Y:S04]  /*1b700*/  LDSM.16.M88.4 R208, [R3+UR14+0x2000] ;  /* 0x0020000e03d0783b */ /* 0x000f680008000200 */
[----:B------:R-:W5:Y:S04]  /*1b710*/  LDSM.16.M88.4 R196, [R3+UR14+0x2800] ;  /* 0x0028000e03c4783b */ /* 0x000f680008000200 */
[----:B------:R-:W5:Y:S04]  /*1b720*/  LDSM.16.M88.4 R200, [R3+UR14+0x3000] ;  /* 0x0030000e03c8783b */ /* 0x000f680008000200 */
[----:B------:R-:W5:Y:S04]  /*1b730*/  LDSM.16.M88.4 R188, [R3+UR14+0x3800] ;  /* 0x0038000e03bc783b */ /* 0x000f680008000200 */
[----:B------:R-:W5:Y:S04]  /*1b740*/  LDSM.16.M88.4 R192, [R3+UR14+0x4000] ;  /* 0x0040000e03c0783b */ /* 0x000f680008000200 */
[----:B------:R-:W5:Y:S04]  /*1b750*/  LDSM.16.M88.4 R180, [R3+UR14+0x4800] ;  /* 0x0048000e03b4783b */ /* 0x000f680008000200 */
[----:B------:R-:W5:Y:S01]  /*1b760*/  LDSM.16.M88.4 R184, [R3+UR14+0x5000] ;  /* 0x0050000e03b8783b */ /* 0x000f620008000200 */
[----:B-1----:R-:W-:-:S02]  /*1b770*/  IMAD.MOV.U32 R12, RZ, RZ, R4 ;  /* 0x000000ffff0c7224 */ /* 0x002fc400078e0004 */
[----:B------:R-:W-:Y:S01]  /*1b780*/  IMAD.MOV.U32 R13, RZ, RZ, R6 ;  /* 0x000000ffff0d7224 */ /* 0x000fe200078e0006 */
[----:B------:R-:W1:Y:S01]  /*1b790*/  LDSM.16.M88.4 R172, [R3+UR14+0x5800] ;  /* 0x0058000e03ac783b */ /* 0x000e620008000200 */
[----:B--2---:R-:W-:Y:S01]  /*1b7a0*/  IMAD.MOV.U32 R14, RZ, RZ, R8 ;  /* 0x000000ffff0e7224 */ /* 0x004fe200078e0008 */
[----:B------:R-:W-:Y:S01]  /*1b7b0*/  MOV R15, R10 ;  /* 0x0000000a000f7202 */ /* 0x000fe20000000f00 */
[----:B------:R-:W-:Y:S01]  /*1b7c0*/  IMAD.MOV.U32 R4, RZ, RZ, R5 ;  /* 0x000000ffff047224 */ /* 0x000fe200078e0005 */
[----:B------:R-:W2:Y:S01]  /*1b7d0*/  LDSM.16.M88.4 R176, [R3+UR14+0x6000] ;  /* 0x0060000e03b0783b */ /* 0x000ea20008000200 */
[----:B---3--:R-:W-:Y:S02]  /*1b7e0*/  IMAD.MOV.U32 R16, RZ, RZ, R212 ;  /* 0x000000ffff107224 */ /* 0x008fe400078e00d4 */
[----:B------:R-:W-:Y:S01]  /*1b7f0*/  IMAD.MOV.U32 R17, RZ, RZ, R214 ;  /* 0x000000ffff117224 */ /* 0x000fe200078e00d6 */
[----:B------:R-:W3:Y:S01]  /*1b800*/  LDSM.16.M88.4 R164, [R3+UR14+0x6800] ;  /* 0x0068000e03a4783b */ /* 0x000ee20008000200 */
[----:B----4-:R-:W-:Y:S01]  /*1b810*/  IMAD.MOV.U32 R18, RZ, RZ, R204 ;  /* 0x000000ffff127224 */ /* 0x010fe200078e00cc */
[----:B------:R-:W-:Y:S01]  /*1b820*/  MOV R19, R206 ;  /* 0x000000ce00137202 */ /* 0x000fe20000000f00 */
[----:B------:R-:W-:Y:S01]  /*1b830*/  IMAD.MOV.U32 R5, RZ, RZ, R7 ;  /* 0x000000ffff057224 */ /* 0x000fe200078e0007 */
[----:B------:R-:W4:Y:S01]  /*1b840*/  LDSM.16.M88.4 R168, [R3+UR14+0x7000] ;  /* 0x0070000e03a8783b */ /* 0x000f220008000200 */
[----:B-----5:R-:W-:Y:S01]  /*1b850*/  IMAD.MOV.U32 R20, RZ, RZ, R208 ;  /* 0x000000ffff147224 */ /* 0x020fe200078e00d0 */
[----:B------:R-:W-:Y:S01]  /*1b860*/  MOV R7, R11 ;  /* 0x0000000b00077202 */ /* 0x000fe20000000f00 */
[----:B------:R-:W-:Y:S01]  /*1b870*/  IMAD.MOV.U32 R21, RZ, RZ, R210 ;  /* 0x000000ffff157224 */ /* 0x000fe200078e00d2 */
[----:B------:R-:W5:Y:S01]  /*1b880*/  LDSM.16.M88.4 R156, [R3+UR14+0x7800] ;  /* 0x0078000e039c783b */ /* 0x000f620008000200 */
[----:B------:R-:W-:Y:S01]  /*1b890*/  IMAD.MOV.U32 R22, RZ, RZ, R196 ;  /* 0x000000ffff167224 */ /* 0x000fe200078e00c4 */
        /* <DEDUP_REMOVED lines=11> */
[----:B------:R-:W-:-:S02]  /*1b950*/  IMAD.MOV.U32 R28, RZ, RZ, R192 ;  /* 0x000000ffff1c7224 */ /* 0x000fc400078e00c0 */
[----:B------:R-:W-:Y:S01]  /*1b960*/  IMAD.MOV.U32 R29, RZ, RZ, R194 ;  /* 0x000000ffff1d7224 */ /* 0x000fe200078e00c2 */
[----:B------:R-:W5:Y:S01]  /*1b970*/  LDSM.16.M88.4 R140, [R3+UR14+0x9800] ;  /* 0x0098000e038c783b */ /* 0x000f620008000200 */
[----:B------:R-:W-:Y:S01]  /*1b980*/  IMAD.MOV.U32 R30, RZ, RZ, R180 ;  /* 0x000000ffff1e7224 */ /* 0x000fe200078e00b4 */
[----:B------:R-:W-:Y:S01]  /*1b990*/  MOV R31, R182 ;  /* 0x000000b6001f7202 */ /* 0x000fe20000000f00 */
[----:B------:R-:W-:Y:S01]  /*1b9a0*/  IMAD.MOV.U32 R9, RZ, RZ, R215 ;  /* 0x000000ffff097224 */ /* 0x000fe200078e00d7 */
[----:B------:R-:W5:Y:S01]  /*1b9b0*/  LDSM.16.M88.4 R144, [R3+UR14+0xa000] ;  /* 0x00a0000e0390783b */ /* 0x000f620008000200 */
[----:B------:R-:W-:Y:S02]  /*1b9c0*/  IMAD.MOV.U32 R32, RZ, RZ, R184 ;  /* 0x000000ffff207224 */ /* 0x000fe400078e00b8 */
[----:B------:R-:W-:Y:S01]  /*1b9d0*/  IMAD.MOV.U32 R33, RZ, RZ, R186 ;  /* 0x000000ffff217224 */ /* 0x000fe200078e00ba */
[----:B------:R-:W5:Y:S01]  /*1b9e0*/  LDSM.16.M88.4 R132, [R3+UR14+0xa800] ;  /* 0x00a8000e0384783b */ /* 0x000f620008000200 */
[----:B-1----:R-:W-:Y:S01]  /*1b9f0*/  IMAD.MOV.U32 R34, RZ, RZ, R172 ;  /* 0x000000ffff227224 */ /* 0x002fe200078e00ac */
[----:B------:R-:W-:Y:S01]  /*1ba00*/  MOV R35, R174 ;  /* 0x000000ae00237202 */ /* 0x000fe20000000f00 */
[----:B------:R-:W-:Y:S01]  /*1ba10*/  IMAD.MOV.U32 R10, RZ, RZ, R205 ;  /* 0x000000ffff0a7224 */ /* 0x000fe200078e00cd */
[----:B------:R-:W1:Y:S01]  /*1ba20*/  LDSM.16.M88.4 R136, [R3+UR14+0xb000] ;  /* 0x00b0000e0388783b */ /* 0x000e620008000200 */
[----:B--2---:R-:W-:-:S02]  /*1ba30*/  IMAD.MOV.U32 R36, RZ, RZ, R176 ;  /* 0x000000ffff247224 */ /* 0x004fc400078e00b0 */
[----:B------:R-:W-:Y:S01]  /*1ba40*/  IMAD.MOV.U32 R37, RZ, RZ, R178 ;  /* 0x000000ffff257224 */ /* 0x000fe200078e00b2 */
[----:B------:R-:W2:Y:S01]  /*1ba50*/  LDSM.16.M88.4 R124, [R3+UR14+0xb800] ;  /* 0x00b8000e037c783b */ /* 0x000ea20008000200 */
[----:B---3--:R-:W-:Y:S01]  /*1ba60*/  IMAD.MOV.U32 R38, RZ, RZ, R164 ;  /* 0x000000ffff267224 */ /* 0x008fe200078e00a4 */
[----:B------:R-:W-:Y:S02]  /*1ba70*/  MOV R39, R166 ;  /* 0x000000a600277202 */ /* 0x000fe40000000f00 */
[----:B------:R-:W3:Y:S01]  /*1ba80*/  LDSM.16.M88.4 R128, [R3+UR14+0xc000] ;  /* 0x00c0000e0380783b */ /* 0x000ee20008000200 */
[----:B----4-:R-:W-:Y:S02]  /*1ba90*/  IMAD.MOV.U32 R40, RZ, RZ, R168 ;  /* 0x000000ffff287224 */ /* 0x010fe400078e00a8 */
[----:B------:R-:W-:Y:S01]  /*1baa0*/  IMAD.MOV.U32 R41, RZ, RZ, R170 ;  /* 0x000000ffff297224 */ /* 0x000fe200078e00aa */
[----:B------:R-:W4:Y:S01]  /*1bab0*/  LDSM.16.M88.4 R116, [R3+UR14+0xc800] ;  /* 0x00c8000e0374783b */ /* 0x000f220008000200 */
[----:B-----5:R-:W-:Y:S01]  /*1bac0*/  IMAD.MOV.U32 R42, RZ, RZ, R156 ;  /* 0x000000ffff2a7224 */ /* 0x020fe200078e009c */
[----:B------:R-:W-:-:S02]  /*1bad0*/  MOV R43, R158 ;  /* 0x0000009e002b7202 */ /* 0x000fc40000000f00 */
[----:B------:R-:W5:Y:S01]  /*1bae0*/  LDSM.16.M88.4 R120, [R3+UR14+0xd000] ;  /* 0x00d0000e0378783b */ /* 0x000f620008000200 */
[----:B------:R-:W-:Y:S02]  /*1baf0*/  IMAD.MOV.U32 R44, RZ, RZ, R160 ;  /* 0x000000ffff2c7224 */ /* 0x000fe400078e00a0 */
[----:B------:R-:W-:Y:S01]  /*1bb00*/  IMAD.MOV.U32 R45, RZ, RZ, R162 ;  /* 0x000000ffff2d7224 */ /* 0x000fe200078e00a2 */
[----:B------:R-:W5:Y:S01]  /*1bb10*/  LDSM.16.M88.4 R108, [R3+UR14+0xd800] ;  /* 0x00d8000e036c783b */ /* 0x000f620008000200 */
[----:B------:R-:W-:Y:S01]  /*1bb20*/  IMAD.MOV.U32 R46, RZ, RZ, R148 ;  /* 0x000000ffff2e7224 */ /* 0x000fe200078e0094 */
[----:B------:R-:W-:Y:S02]  /*1bb30*/  MOV R47, R150 ;  /* 0x00000096002f7202 */ /* 0x000fe40000000f00 */
[----:B------:R-:W5:Y:S01]  /*1bb40*/  LDSM.16.M88.4 R112, [R3+UR14+0xe000] ;  /* 0x00e0000e0370783b */ /* 0x000f620008000200 */
[----:B------:R-:W-:Y:S02]  /*1bb50*/  IMAD.MOV.U32 R48, RZ, RZ, R152 ;  /* 0x000000ffff307224 */ /* 0x000fe400078e0098 */
[----:B------:R-:W-:Y:S01]  /*1bb60*/  IMAD.MOV.U32 R49, RZ, RZ, R154 ;  /* 0x000000ffff317224 */ /* 0x000fe200078e009a */
[----:B------:R-:W5:Y:S01]  /*1bb70*/  LDSM.16.M88.4 R100, [R3+UR14+0xe800] ;  /* 0x00e8000e0364783b */ /* 0x000f620008000200 */
[----:B------:R-:W-:Y:S01]  /*1bb80*/  IMAD.MOV.U32 R50, RZ, RZ, R140 ;  /* 0x000000ffff327224 */ /* 0x000fe200078e008c */
[----:B------:R-:W-:-:S02]  /*1bb90*/  MOV R51, R142 ;  /* 0x0000008e00337202 */ /* 0x000fc40000000f00 */
[----:B------:R-:W5:Y:S01]  /*1bba0*/  LDSM.16.M88.4 R104, [R3+UR14+0xf000] ;  /* 0x00f0000e0368783b */ /* 0x000f620008000200 */
[----:B------:R-:W-:Y:S02]  /*1bbb0*/  IMAD.MOV.U32 R52, RZ, RZ, R144 ;  /* 0x000000ffff347224 */ /* 0x000fe400078e0090 */
[----:B------:R-:W-:Y:S01]  /*1bbc0*/  IMAD.MOV.U32 R53, RZ, RZ, R146 ;  /* 0x000000ffff357224 */ /* 0x000fe200078e0092 */
[----:B------:R-:W5:Y:S01]  /*1bbd0*/  LDSM.16.M88.4 R76, [R3+UR14+0xf800] ;  /* 0x00f8000e034c783b */ /* 0x000f620008000200 */
[----:B------:R-:W-:Y:S01]  /*1bbe0*/  IMAD.MOV.U32 R54, RZ, RZ, R132 ;  /* 0x000000ffff367224 */ /* 0x000fe200078e0084 */
[----:B------:R-:W-:Y:S01]  /*1bbf0*/  MOV R55, R134 ;  /* 0x0000008600377202 */ /* 0x000fe20000000f00 */
[----:B-1----:R-:W-:Y:S01]  /*1bc00*/  IMAD.MOV.U32 R56, RZ, RZ, R136 ;  /* 0x000000ffff387224 */ /* 0x002fe200078e0088 */
[----:B------:R-:W-:Y:S01]  /*1bc10*/  LDSM.16.M88.4 R96, [R3+UR14+0x10000] ;  /* 0x0100000e0360783b */ /* 0x000fe20008000200 */
[----:B------:R-:W-:Y:S02]  /*1bc20*/  IMAD.MOV.U32 R57, RZ, RZ, R138 ;  /* 0x000000ffff397224 */ /* 0x000fe400078e008a */
[----:B--2---:R-:W-:Y:S01]  /*1bc30*/  IMAD.MOV.U32 R58, RZ, RZ, R124 ;  /* 0x000000ffff3a7224 */ /* 0x004fe200078e007c */
[----:B------:R-:W-:Y:S01]  /*1bc40*/  MOV R59, R126 ;  /* 0x0000007e003b7202 */ /* 0x000fe20000000f00 */
[----:B------:R-:W-:Y:S01]  /*1bc50*/  LDSM.16.M88.4 R88, [R3+UR14+0x10800] ;  /* 0x0108000e0358783b */ /* 0x000fe20008000200 */
[----:B---3--:R-:W-:-:S02]  /*1bc60*/  IMAD.MOV.U32 R60, RZ, RZ, R128 ;  /* 0x000000ffff3c7224 */ /* 0x008fc400078e0080 */
[----:B------:R-:W-:Y:S01]  /*1bc70*/  IMAD.MOV.U32 R61, RZ, RZ, R130 ;  /* 0x000000ffff3d7224 */ /* 0x000fe200078e0082 */
[----:B------:R-:W-:Y:S01]  /*1bc80*/  LDSM.16.M88.4 R92, [R3+UR14+0x11000] ;  /* 0x0110000e035c783b */ /* 0x000fe20008000200 */
[----:B----4-:R-:W-:Y:S01]  /*1bc90*/  IMAD.MOV.U32 R62, RZ, RZ, R116 ;  /* 0x000000ffff3e7224 */ /* 0x010fe200078e0074 */
[----:B------:R-:W-:Y:S02]  /*1bca0*/  MOV R63, R118 ;  /* 0x00000076003f7202 */ /* 0x000fe40000000f00 */
[----:B------:R-:W-:Y:S01]  /*1bcb0*/  LDSM.16.M88.4 R212, [R3+UR14+0x13000] ;  /* 0x0130000e03d4783b */ /* 0x000fe20008000200 */
[----:B-----5:R-:W-:Y:S02]  /*1bcc0*/  IMAD.MOV.U32 R64, RZ, RZ, R120 ;  /* 0x000000ffff407224 */ /* 0x020fe400078e0078 */
[----:B------:R-:W-:Y:S01]  /*1bcd0*/  IMAD.MOV.U32 R65, RZ, RZ, R122 ;  /* 0x000000ffff417224 */ /* 0x000fe200078e007a */
[----:B------:R-:W-:Y:S01]  /*1bce0*/  LDSM.16.M88.4 R204, [R3+UR14+0x14000] ;  /* 0x0140000e03cc783b */ /* 0x000fe20008000200 */
[----:B------:R-:W-:Y:S01]  /*1bcf0*/  IMAD.MOV.U32 R66, RZ, RZ, R108 ;  /* 0x000000ffff427224 */ /* 0x000fe200078e006c */
[----:B------:R-:W-:Y:S01]  /*1bd00*/  MOV R67, R110 ;  /* 0x0000006e00437202 */ /* 0x000fe20000000f00 */
[----:B------:R-:W-:-:S02]  /*1bd10*/  IMAD.MOV.U32 R68, RZ, RZ, R112 ;  /* 0x000000ffff447224 */ /* 0x000fc400078e0070 */
[----:B------:R-:W-:Y:S02]  /*1bd20*/  IMAD.MOV.U32 R69, RZ, RZ, R114 ;  /* 0x000000ffff457224 */ /* 0x000fe400078e0072 */
[----:B------:R-:W-:Y:S01]  /*1bd30*/  IMAD.MOV.U32 R70, RZ, RZ, R100 ;  /* 0x000000ffff467224 */ /* 0x000fe200078e0064 */
[----:B------:R-:W-:Y:S01]  /*1bd40*/  MOV R71, R102 ;  /* 0x0000006600477202 */ /* 0x000fe20000000f00 */
[----:B------:R-:W-:Y:S02]  /*1bd50*/  IMAD.MOV.U32 R72, RZ, RZ, R104 ;  /* 0x000000ffff487224 */ /* 0x000fe400078e0068 */
[----:B------:R-:W-:Y:S02]  /*1bd60*/  IMAD.MOV.U32 R73, RZ, RZ, R106 ;  /* 0x000000ffff497224 */ /* 0x000fe400078e006a */
[----:B------:R-:W-:Y:S01]  /*1bd70*/  IMAD.MOV.U32 R74, RZ, RZ, R76 ;  /* 0x000000ffff4a7224 */ /* 0x000fe200078e004c */
[----:B------:R-:W-:-:S04]  /*1bd80*/  MOV R75, R78 ;  /* 0x0000004e004b7202 */ /* 0x000fc80000000f00 */
[----:B------:R1:W-:Y:S02]  /*1bd90*/  STTM.x64 tmem[UR9+0x80], R12 ;  /* 0x0000800c000079ed */ /* 0x0003e40008340009 */
        /* <DEDUP_REMOVED lines=27> */
[----:B------:R-:W-:Y:S01]  /*1bf50*/  LDSM.16.M88.4 R208, [R3+UR14+0x12800] ;  /* 0x0128000e03d0783b */ /* 0x000fe20008000200 */
[----:B------:R-:W-:Y:S01]  /*1bf60*/  IMAD.MOV.U32 R30, RZ, RZ, R165 ;  /* 0x000000ffff1e7224 */ /* 0x000fe200078e00a5 */
[----:B------:R-:W-:Y:S01]  /*1bf70*/  MOV R67, R79 ;  /* 0x0000004f00437202 */ /* 0x000fe20000000f00 */
[----:B------:R-:W-:Y:S01]  /*1bf80*/  IMAD.MOV.U32 R32, RZ, RZ, R169 ;  /* 0x000000ffff207224 */ /* 0x000fe200078e00a9 */
[----:B------:R-:W-:Y:S01]  /*1bf90*/  LDSM.16.M88.4 R200, [R3+UR14+0x13800] ;  /* 0x0138000e03c8783b */ /* 0x000fe20008000200 */
[----:B------:R-:W-:-:S02]  /*1bfa0*/  IMAD.MOV.U32 R33, RZ, RZ, R171 ;  /* 0x000000ffff217224 */ /* 0x000fc400078e00ab */
[----:B------:R-:W-:Y:S01]  /*1bfb0*/  IMAD.MOV.U32 R34, RZ, RZ, R157 ;  /* 0x000000ffff227224 */ /* 0x000fe200078e009d */
[----:B------:R-:W-:Y:S01]  /*1bfc0*/  LDSM.16.M88.4 R192, [R3+UR14+0x14800] ;  /* 0x0148000e03c0783b */ /* 0x000fe20008000200 */
[----:B------:R-:W-:Y:S02]  /*1bfd0*/  IMAD.MOV.U32 R36, RZ, RZ, R161 ;  /* 0x000000ffff247224 */ /* 0x000fe400078e00a1 */
[----:B------:R-:W-:Y:S01]  /*1bfe0*/  IMAD.MOV.U32 R37, RZ, RZ, R163 ;  /* 0x000000ffff257224 */ /* 0x000fe200078e00a3 */
[----:B------:R-:W-:Y:S01]  /*1bff0*/  LDSM.16.M88.4 R196, [R3+UR14+0x15000] ;  /* 0x0150000e03c4783b */ /* 0x000fe20008000200 */
[----:B------:R-:W-:Y:S02]  /*1c000*/  IMAD.MOV.U32 R38, RZ, RZ, R149 ;  /* 0x000000ffff267224 */ /* 0x000fe400078e0095 */
        /* <DEDUP_REMOVED lines=31> */
[----:B------:R-:W-:Y:S04]  /*1c200*/  LDSM.16.M88.4 R104, [R3+UR14+0x12000] ;  /* 0x0120000e0368783b */ /* 0x000fe80008000200 */
[----:B------:R-:W-:Y:S04]  /*1c210*/  LDSM.16.M88.4 R156, [R3+UR14+0x1a000] ;  /* 0x01a0000e039c783b */ /* 0x000fe80008000200 */
[----:B------:R-:W-:Y:S04]  /*1c220*/  LDSM.16.M88.4 R144, [R3+UR14+0x1a800] ;  /* 0x01a8000e0390783b */ /* 0x000fe80008000200 */
[----:B------:R-:W-:Y:S04]  /*1c230*/  LDSM.16.M88.4 R148, [R3+UR14+0x1b000] ;  /* 0x01b0000e0394783b */ /* 0x000fe80008000200 */
[----:B------:R-:W-:Y:S04]  /*1c240*/  LDSM.16.M88.4 R136, [R3+UR14+0x1b800] ;  /* 0x01b8000e0388783b */ /* 0x000fe80008000200 */
[----:B------:R-:W-:Y:S04]  /*1c250*/  LDSM.16.M88.4 R140, [R3+UR14+0x1c000] ;  /* 0x01c0000e038c783b */ /* 0x000fe80008000200 */
[----:B------:R-:W-:Y:S04]  /*1c260*/  LDSM.16.M88.4 R128, [R3+UR14+0x1c800] ;  /* 0x01c8000e0380783b */ /* 0x000fe80008000200 */
[----:B------:R-:W1:Y:S04]  /*1c270*/  LDSM.16.M88.4 R132, [R3+UR14+0x1d000] ;  /* 0x01d0000e0384783b */ /* 0x000e680008000200 */
[----:B------:R-:W2:Y:S04]  /*1c280*/  LDSM.16.M88.4 R120, [R3+UR14+0x1d800] ;  /* 0x01d8000e0378783b */ /* 0x000ea80008000200 */
[----:B------:R-:W3:Y:S04]  /*1c290*/  LDSM.16.M88.4 R124, [R3+UR14+0x1e000] ;  /* 0x01e0000e037c783b */ /* 0x000ee80008000200 */
[----:B------:R-:W4:Y:S04]  /*1c2a0*/  LDSM.16.M88.4 R112, [R3+UR14+0x1e800] ;  /* 0x01e8000e0370783b */ /* 0x000f280008000200 */
[----:B------:R-:W5:Y:S04]  /*1c2b0*/  LDSM.16.M88.4 R116, [R3+UR14+0x1f000] ;  /* 0x01f0000e0374783b */ /* 0x000f680008000200 */
[----:B------:R-:W5:Y:S01]  /*1c2c0*/  LDSM.16.M88.4 R108, [R3+UR14+0x1f800] ;  /* 0x01f8000e036c783b */ /* 0x000f620008000200 */
[----:B------:R5:W-:Y:S01]  /*1c2d0*/  STTM.x64 tmem[UR9+0x100], R4 ;  /* 0x00010004000079ed */ /* 0x000be20008340009 */
[----:B-1----:R-:W-:-:S02]  /*1c2e0*/  IMAD.MOV.U32 R68, RZ, RZ, R132 ;  /* 0x000000ffff447224 */ /* 0x002fc400078e0084 */
[----:B------:R-:W-:Y:S02]  /*1c2f0*/  IMAD.MOV.U32 R69, RZ, RZ, R134 ;  /* 0x000000ffff457224 */ /* 0x000fe400078e0086 */
[----:B--2---:R-:W-:Y:S01]  /*1c300*/  IMAD.MOV.U32 R70, RZ, RZ, R120 ;  /* 0x000000ffff467224 */ /* 0x004fe200078e0078 */
[----:B------:R-:W-:Y:S01]  /*1c310*/  MOV R71, R122 ;  /* 0x0000007a00477202 */ /* 0x000fe20000000f00 */
[----:B---3--:R-:W-:Y:S02]  /*1c320*/  IMAD.MOV.U32 R72, RZ, RZ, R124 ;  /* 0x000000ffff487224 */ /* 0x008fe400078e007c */
[----:B------:R-:W-:Y:S02]  /*1c330*/  IMAD.MOV.U32 R73, RZ, RZ, R126 ;  /* 0x000000ffff497224 */ /* 0x000fe400078e007e */
[----:B----4-:R-:W-:Y:S01]  /*1c340*/  IMAD.MOV.U32 R74, RZ, RZ, R112 ;  /* 0x000000ffff4a7224 */ /* 0x010fe200078e0070 */
[----:B------:R-:W-:Y:S01]  /*1c350*/  MOV R75, R114 ;  /* 0x00000072004b7202 */ /* 0x000fe20000000f00 */
[----:B-----5:R-:W-:-:S02]  /*1c360*/  IMAD.MOV.U32 R76, RZ, RZ, R116 ;  /* 0x000000ffff4c7224 */ /* 0x020fc400078e0074 */
[----:B------:R-:W-:Y:S02]  /*1c370*/  IMAD.MOV.U32 R77, RZ, RZ, R118 ;  /* 0x000000ffff4d7224 */ /* 0x000fe400078e0076 */
        /* <DEDUP_REMOVED lines=58> */
[----:B------:R1:W-:Y:S01]  /*1c720*/  STTM.x64 tmem[UR9+0xc0], R16 ;  /* 0x0000c010000079ed */ /* 0x0003e20008340009 */
[----:B------:R-:W-:-:S02]  /*1c730*/  IMAD.MOV.U32 R5, RZ, RZ, R99 ;  /* 0x000000ffff057224 */ /* 0x000fc400078e0063 */
[----:B------:R-:W-:Y:S02]  /*1c740*/  IMAD.MOV.U32 R6, RZ, RZ, R89 ;  /* 0x000000ffff067224 */ /* 0x000fe400078e0059 */
[----:B------:R-:W-:Y:S02]  /*1c750*/  IMAD.MOV.U32 R8, RZ, RZ, R93 ;  /* 0x000000ffff087224 */ /* 0x000fe400078e005d */
[----:B------:R-:W-:Y:S02]  /*1c760*/  IMAD.MOV.U32 R9, RZ, RZ, R95 ;  /* 0x000000ffff097224 */ /* 0x000fe400078e005f */
[----:B------:R-:W-:Y:S02]  /*1c770*/  IMAD.MOV.U32 R11, RZ, RZ, R103 ;  /* 0x000000ffff0b7224 */ /* 0x000fe400078e0067 */
[----:B------:R-:W-:Y:S02]  /*1c780*/  IMAD.MOV.U32 R12, RZ, RZ, R105 ;  /* 0x000000ffff0c7224 */ /* 0x000fe400078e0069 */
[----:B------:R-:W-:-:S02]  /*1c790*/  IMAD.MOV.U32 R14, RZ, RZ, R209 ;  /* 0x000000ffff0e7224 */ /* 0x000fc400078e00d1 */
[----:B------:R-:W-:Y:S01]  /*1c7a0*/  IMAD.MOV.U32 R15, RZ, RZ, R211 ;  /* 0x000000ffff0f7224 */ /* 0x000fe200078e00d3 */
[----:B-1----:R-:W-:Y:S01]  /*1c7b0*/  MOV R16, R213 ;  /* 0x000000d500107202 */ /* 0x002fe20000000f00 */
        /* <DEDUP_REMOVED lines=50> */
[----:B------:R-:W-:-:S04]  /*1cae0*/  IMAD.MOV.U32 R66, RZ, RZ, R109 ;  /* 0x000000ffff427224 */ /* 0x000fc800078e006d */
[----:B------:R1:W-:Y:S01]  /*1caf0*/  STTM.x64 tmem[UR9+0x140], R4 ;  /* 0x00014004000079ed */ /* 0x0003e20008340009 */
[----:B------:R-:W2:Y:S02]  /*1cb00*/  FENCE.VIEW.ASYNC.T ;  /* 0x00000000000073c6 */ /* 0x000ea40000000200 */
[----:B--2---:R-:W-:Y:S06]  /*1cb10*/  BAR.SYNC.DEFER_BLOCKING 0x0 ;  /* 0x0000000000007b1d */ /* 0x004fec0000010000 */
        /* <DEDUP_REMOVED lines=8> */
[----:B------:R-:W-:Y:S06]  /*1cba0*/  UCGABAR_ARV ;  /* 0x00000000000079c7 */ /* 0x000fec0008000000 */
[----:B------:R-:W-:Y:S01]  /*1cbb0*/  UCGABAR_WAIT ;  /* 0x0000000000007dc7 */ /* 0x000fe20008000000 */
[----:B------:R-:W-:Y:S01]  /*1cbc0*/  CCTL.IVALL ;  /* 0x00000000ff00798f */ /* 0x000fe20002000000 */
[----:B------:R-:W-:Y:S05]  /*1cbd0*/  @P0 BRA `(.L_x_17) ;  /* 0x0000000800a80947 */ /* 0x000fea0003800000 */
[----:B------:R-:W-:Y:S01]  /*1cbe0*/  ULEA UR17, UR5, UR7, 0xe ;  /* 0x0000000705117291 */ /* 0x000fe2000f8e70ff */
[----:B-1----:R-:W-:Y:S01]  /*1cbf0*/  MOV.SPILL R4, UR13 ;  /* 0x0000000d00047c02 */ /* 0x002fe20009000f00 */
[----:B------:R-:W-:Y:S01]  /*1cc00*/  UMOV UR22, URZ ;  /* 0x000000ff00167c82 */ /* 0x000fe20008000000 */
[----:B------:R-:W-:Y:S01]  /*1cc10*/  UIADD3 UR67, UPT, UPT, UR8, 0x88, URZ ;  /* 0x0000008808437890 */ /* 0x000fe2000fffe0ff */
[----:B------:R-:W-:Y:S01]  /*1cc20*/  MOV.SPILL R5, UR12 ;  /* 0x0000000c00057c02 */ /* 0x000fe20009000f00 */
[----:B------:R-:W-:Y:S02]  /*1cc30*/  UIADD3 UR18, UPT, UPT, UR17, 0x40000, URZ ;  /* 0x0004000011127890 */ /* 0x000fe4000fffe0ff */
[----:B------:R-:W-:Y:S02]  /*1cc40*/  UIADD3 UR68, UPT, UPT, UR8, 0x90, URZ ;  /* 0x0000009008447890 */ /* 0x000fe4000fffe0ff */
[----:B------:R-:W-:Y:S02]  /*1cc50*/  USHF.R.U32.HI UR24, URZ, 0x4, UR18 ;  /* 0x00000004ff187899 */ /* 0x000fe40008011612 */
[----:B------:R-:W-:-:S02]  /*1cc60*/  UIADD3 UR77, UPT, UPT, UR8, 0x98, URZ ;  /* 0x00000098084d7890 */ /* 0x000fc4000fffe0ff */
[----:B------:R-:W-:Y:S01]  /*1cc70*/  USGXT.U32 UR24, UR24, 0xe ;  /* 0x0000000e1818789a */ /* 0x000fe20008000000 */
[----:B------:R-:W-:Y:S01]  /*1cc80*/  UMOV UR44, 0x0 ;  /* 0x00000000002c7882 */ /* 0x000fe20000000000 */
[----:B------:R-:W-:Y:S02]  /*1cc90*/  UMOV UR45, 0x10100910 ;  /* 0x10100910002d7882 */ /* 0x000fe40000000000 */
[----:B------:R-:W-:Y:S01]  /*1cca0*/  UIADD3 UR30, UP1, UPT, UR24, 0x2, URZ ;  /* 0x00000002181e7890 */ /* 0x000fe2000ff3e0ff */
[----:B------:R-:W-:Y:S01]  /*1ccb0*/  UMOV UR25, 0x40004040 ;  /* 0x4000404000197882 */ /* 0x000fe20000000000 */
[----:B------:R-:W-:Y:S02]  /*1ccc0*/  UMOV UR48, 0x0 ;  /* 0x0000000000307882 */ /* 0x000fe40000000000 */
[----:B------:R-:W-:Y:S01]  /*1ccd0*/  UIADD3.X UR31, UPT, UPT, UR22, 0x40004040, URZ, UP1, !UPT ;  /* 0x40004040161f7890 */ /* 0x000fe20008ffe4ff */
[----:B------:R1:W-:Y:S01]  /*1cce0*/  UTCHMMA.2CTA tmem[UR11], gdesc[UR24], tmem[UR8], tmem[UR44], idesc[UR45], UPT ;  /* 0x00ff2c180b0079ea */ /* 0x0003e2000ba00008 */
[----:B------:R-:W-:-:S02]  /*1ccf0*/  UIADD3 UR54, UP1, UPT, UR30, 0x2, URZ ;  /* 0x000000021e367890 */ /* 0x000fc4000ff3e0ff */
[----:B------:R-:W-:Y:S02]  /*1cd00*/  UIADD3 UR56, UP2, UPT, UR30, 0x4, URZ ;  /* 0x000000041e387890 */ /* 0x000fe4000ff5e0ff */
[----:B------:R-:W-:Y:S02]  /*1cd10*/  UIADD3.X UR55, UPT, UPT, UR31, URZ, URZ, UP1, !UPT ;  /* 0x000000ff1f377290 */ /* 0x000fe40008ffe4ff */
[----:B------:R-:W-:Y:S02]  /*1cd20*/  UIADD3.X UR57, UPT, UPT, UR31, URZ, URZ, UP2, !UPT ;  /* 0x000000ff1f397290 */ /* 0x000fe400097fe4ff */
[----:B------:R-:W-:Y:S02]  /*1cd30*/  UIADD3 UR60, UP2, UPT, UR30, 0xfe, URZ ;  /* 0x000000fe1e3c7890 */ /* 0x000fe4000ff5e0ff */
[----:B------:R-:W-:Y:S01]  /*1cd40*/  UIADD3 UR62, UP1, UPT, UR30, 0x100, URZ ;  /* 0x000001001e3e7890 */ /* 0x000fe2000ff3e0ff */
[----:B------:R-:W-:Y:S01]  /*1cd50*/  UMOV UR49, 0x10100910 ;  /* 0x1010091000317882 */ /* 0x000fe20000000000 */
[----:B------:R-:W-:-:S02]  /*1cd60*/  UIADD3.X UR61, UPT, UPT, UR31, URZ, URZ, UP2, !UPT ;  /* 0x000000ff1f3d7290 */ /* 0x000fc400097fe4ff */
[----:B------:R2:W-:Y:S01]  /*1cd70*/  UTCHMMA.2CTA tmem[UR67], gdesc[UR30], tmem[UR8], tmem[UR48], idesc[UR49], UPT ;  /* 0x00ff301e430079ea */ /* 0x0005e2000ba00008 */
[----:B------:R-:W-:Y:S02]  /*1cd80*/  UIADD3 UR76, UPT, UPT, UR8, 0xa0, URZ ;  /* 0x000000a0084c7890 */ /* 0x000fe4000fffe0ff */
[----:B-1----:R-:W-:Y:S02]  /*1cd90*/  UIADD3 UR44, UP2, UPT, UR30, 0x102, URZ ;  /* 0x000001021e2c7890 */ /* 0x002fe4000ff5e0ff */
[----:B------:R-:W-:Y:S01]  /*1cda0*/  UIADD3.X UR63, UPT, UPT, UR31, URZ, URZ, UP1, !UPT ;  /* 0x000000ff1f3f7290 */ /* 0x000fe20008ffe4ff */
[----:B------:R-:W-:Y:S01]  /*1cdb0*/  UMOV UR36, 0x0 ;  /* 0x0000000000247882 */ /* 0x000fe20000000000 */
[----:B------:R-:W-:Y:S01]  /*1cdc0*/  UMOV UR37, 0x10100910 ;  /* 0x1010091000257882 */ /* 0x000fe20000000000 */
[----:B------:R-:W-:Y:S02]  /*1cdd0*/  UIADD3 UR69, UPT, UPT, UR8, 0xa8, URZ ;  /* 0x000000a808457890 */ /* 0x000fe4000fffe0ff */
[----:B------:R1:W-:Y:S01]  /*1cde0*/  UTCHMMA.2CTA tmem[UR68], gdesc[UR54], tmem[UR8], tmem[UR36], idesc[UR37], UPT ;  /* 0x00ff2436440079ea */ /* 0x0003e2000ba00008 */
[----:B--2---:R-:W-:Y:S01]  /*1cdf0*/  UIADD3 UR48, UP1, UPT, UR30, 0x104, URZ ;  /* 0x000001041e307890 */ /* 0x004fe2000ff3e0ff */
[----:B------:R-:W-:Y:S01]  /*1ce00*/  UMOV UR34, 0x0 ;  /* 0x0000000000227882 */ /* 0x000fe20000000000 */
[----:B------:R-:W-:Y:S01]  /*1ce10*/  UMOV UR35, 0x10100910 ;  /* 0x1010091000237882 */ /* 0x000fe20000000000 */
[----:B------:R-:W-:-:S02]  /*1ce20*/  UIADD3 UR70, UPT, UPT, UR8, 0xb0, URZ ;  /* 0x000000b008467890 */ /* 0x000fc4000fffe0ff */
[----:B------:R2:W-:Y:S01]  /*1ce30*/  UTCHMMA.2CTA tmem[UR77], gdesc[UR56], tmem[UR8], tmem[UR34], idesc[UR35], UPT ;  /* 0x00ff22384d0079ea */ /* 0x0005e2000ba00008 */
[----:B------:R-:W-:Y:S02]  /*1ce40*/  UIADD3.X UR45, UPT, UPT, UR31, URZ, URZ, UP2, !UPT ;  /* 0x000000ff1f2d7290 */ /* 0x000fe400097fe4ff */
[----:B------:R-:W-:Y:S02]  /*1ce50*/  UIADD3 UR71, UPT, UPT, UR8, 0xb8, URZ ;  /* 0x000000b808477890 */ /* 0x000fe4000fffe0ff */
[----:B------:R-:W-:Y:S02]  /*1ce60*/  UIADD3.X UR49, UPT, UPT, UR31, URZ, URZ, UP1, !UPT ;  /* 0x000000ff1f317290 */ /* 0x000fe40008ffe4ff */
[----:B-1----:R-:W-:Y:S01]  /*1ce70*/  UIADD3 UR36, UP1, UPT, UR30, 0x200, URZ ;  /* 0x000002001e247890 */ /* 0x002fe2000ff3e0ff */
[----:B------:R-:W-:Y:S01]  /*1ce80*/  UMOV UR28, 0x0 ;  /* 0x00000000001c7882 */ /* 0x000fe20000000000 */
[----:B--2---:R-:W-:Y:S01]  /*1ce90*/  UIADD3 UR34, UP2, UPT, UR30, 0x1fe, URZ ;  /* 0x000001fe1e227890 */ /* 0x004fe2000ff5e0ff */
[----:B------:R-:W-:Y:S01]  /*1cea0*/  UMOV UR29, 0x10100910 ;  /* 0x10100910001d7882 */ /* 0x000fe20000000000 */
[----:B------:R-:W-:Y:S01]  /*1ceb0*/  UMOV UR52, 0x0 ;  /* 0x0000000000347882 */ /* 0x000fe20000000000 */
[----:B------:R-:W-:Y:S01]  /*1cec0*/  UMOV UR53, 0x10100910 ;  /* 0x1010091000357882 */ /* 0x000fe20000000000 */
[----:B------:R1:W-:Y:S01]  /*1ced0*/  UTCHMMA.2CTA tmem[UR76], gdesc[UR60], tmem[UR8], tmem[UR28], idesc[UR29], UPT ;  /* 0x00ff1c3c4c0079ea */ /* 0x0003e2000ba00008 */
[----:B------:R-:W-:Y:S01]  /*1cee0*/  UIADD3.X UR35, UPT, UPT, UR31, URZ, URZ, UP2, !UPT ;  /* 0x000000ff1f237290 */ /* 0x000fe200097fe4ff */
[----:B------:R2:W-:Y:S01]  /*1cef0*/  UTCHMMA.2CTA tmem[UR69], gdesc[UR62], tmem[UR8], tmem[UR52], idesc[UR53], UPT ;  /* 0x00ff343e450079ea */ /* 0x0005e2000ba00008 */
[----:B------:R-:W-:-:S02]  /*1cf00*/  UIADD3 UR66, UPT, UPT, UR8, 0xc0, URZ ;  /* 0x000000c008427890 */ /* 0x000fc4000fffe0ff */
[----:B------:R-:W-:Y:S01]  /*1cf10*/  UIADD3.X UR37, UPT, UPT, UR31, URZ, URZ, UP1, !UPT ;  /* 0x000000ff1f257290 */ /* 0x000fe20008ffe4ff */
[----:B------:R-:W-:Y:S01]  /*1cf20*/  UMOV UR50, 0x0 ;  /* 0x0000000000327882 */ /* 0x000fe20000000000 */
[----:B------:R-:W-:Y:S01]  /*1cf30*/  UMOV UR51, 0x10100910 ;  /* 0x1010091000337882 */ /* 0x000fe20000000000 */
[----:B------:R-:W-:Y:S02]  /*1cf40*/  UIADD3 UR64, UPT, UPT, UR8, 0xc8, URZ ;  /* 0x000000c808407890 */ /* 0x000fe4000fffe0ff */
[----:B------:R3:W-:Y:S01]  /*1cf50*/  UTCHMMA.2CTA tmem[UR70], gdesc[UR44], tmem[UR8], tmem[UR50], idesc[UR51], UPT ;  /* 0x00ff322c460079ea */ /* 0x0007e2000ba00008 */
[----:B-1----:R-:W-:Y:S02]  /*1cf60*/  UIADD3 UR28, UP2, UPT, UR30, 0x202, URZ ;  /* 0x000002021e1c7890 */ /* 0x002fe4000ff5e0ff */
[----:B--2---:R-:W-:Y:S01]  /*1cf70*/  UIADD3 UR52, UP1, UPT, UR30, 0x204, URZ ;  /* 0x000002041e347890 */ /* 0x004fe2000ff3e0ff */
[----:B------:R-:W-:Y:S01]  /*1cf80*/  UMOV UR46, 0x0 ;  /* 0x00000000002e7882 */ /* 0x000fe20000000000 */
[----:B------:R-:W-:Y:S01]  /*1cf90*/  UMOV UR47, 0x10100910 ;  /* 0x10100910002f7882 */ /* 0x000fe20000000000 */
[----:B------:R-:W-:Y:S01]  /*1cfa0*/  UIADD3.X UR29, UPT, UPT, UR31, URZ, URZ, UP2, !UPT ;  /* 0x000000ff1f1d7290 */ /* 0x000fe200097fe4ff */
[----:B------:R1:W-:Y:S01]  /*1cfb0*/  UTCHMMA.2CTA tmem[UR71], gdesc[UR48], tmem[UR8], tmem[UR46], idesc[UR47], UPT ;  /* 0x00ff2e30470079ea */ /* 0x0003e2000ba00008 */
[----:B------:R-:W-:-:S02]  /*1cfc0*/  UIADD3.X UR53, UPT, UPT, UR31, URZ, URZ, UP1, !UPT ;  /* 0x000000ff1f357290 */ /* 0x000fc40008ffe4ff */
[----:B---3--:R-:W-:Y:S01]  /*1cfd0*/  UIADD3 UR50, UP1, UPT, UR30, 0x300, URZ ;  /* 0x000003001e327890 */ /* 0x008fe2000ff3e0ff */
[----:B------:R-:W-:Y:S01]  /*1cfe0*/  UMOV UR42, 0x0 ;  /* 0x00000000002a7882 */ /* 0x000fe20000000000 */
[----:B------:R-:W-:Y:S01]  /*1cff0*/  UMOV UR43, 0x10100910 ;  /* 0x10100910002b7882 */ /* 0x000fe20000000000 */
[----:B------:R-:W-:Y:S01]  /*1d000*/  UMOV UR40, 0x0 ;  /* 0x0000000000287882 */ /* 0x000fe20000000000 */
[----:B------:R-:W-:Y:S01]  /*1d010*/  UMOV UR41, 0x10100910 ;  /* 0x1010091000297882 */ /* 0x000fe20000000000 */
[----:B------:R2:W-:Y:S01]  /*1d020*/  UTCHMMA.2CTA tmem[UR66], gdesc[UR34], tmem[UR8], tmem[UR42], idesc[UR43], UPT ;  /* 0x00ff2a22420079ea */ /* 0x0005e2000ba00008 */
[----:B-1----:R-:W-:Y:S01]  /*1d030*/  UIADD3 UR46, UP2, UPT, UR30, 0x2fe, URZ ;  /* 0x000002fe1e2e7890 */ /* 0x002fe2000ff5e0ff */
[----:B------:R1:W-:Y:S01]  /*1d040*/  UTCHMMA.2CTA tmem[UR64], gdesc[UR36], tmem[UR8], tmem[UR40], idesc[UR41], UPT ;  /* 0x00ff2824400079ea */ /* 0x0003e2000ba00008 */
[----:B------:R-:W-:Y:S02]  /*1d050*/  UIADD3 UR15, UPT, UPT, UR8, 0xd0, URZ ;  /* 0x000000d0080f7890 */ /* 0x000fe4000fffe0ff */
[----:B------:R-:W-:-:S02]  /*1d060*/  UIADD3.X UR47, UPT, UPT, UR31, URZ, URZ, UP2, !UPT ;  /* 0x000000ff1f2f7290 */ /* 0x000fc400097fe4ff */
[----:B------:R-:W-:Y:S02]  /*1d070*/  UIADD3.X UR51, UPT, UPT, UR31, URZ, URZ, UP1, !UPT ;  /* 0x000000ff1f337290 */ /* 0x000fe40008ffe4ff */
[----:B------:R-:W-:Y:S02]  /*1d080*/  UIADD3 UR16, UPT, UPT, UR8, 0xd8, URZ ;  /* 0x000000d808107890 */ /* 0x000fe4000fffe0ff */
[----:B--2---:R-:W-:Y:S02]  /*1d090*/  UIADD3 UR42, UP2, UPT, UR30, 0x302, URZ ;  /* 0x000003021e2a7890 */ /* 0x004fe4000ff5e0ff */
[----:B-1----:R-:W-:Y:S02]  /*1d0a0*/  UIADD3 UR40, UP1, UPT, UR30, 0x304, URZ ;  /* 0x000003041e287890 */ /* 0x002fe4000ff3e0ff */
[----:B------:R-:W-:Y:S02]  /*1d0b0*/  UIADD3 UR17, UPT, UPT, UR8, 0xe0, URZ ;  /* 0x000000e008117890 */ /* 0x000fe4000fffe0ff */
[----:B------:R-:W-:-:S02]  /*1d0c0*/  UIADD3 UR18, UPT, UPT, UR8, 0xe8, URZ ;  /* 0x000000e808127890 */ /* 0x000fc4000fffe0ff */
[----:B------:R-:W-:Y:S02]  /*1d0d0*/  UIADD3 UR19, UPT, UPT, UR8, 0xf0, URZ ;  /* 0x000000f008137890 */ /* 0x000fe4000fffe0ff */
[----:B------:R-:W-:Y:S02]  /*1d0e0*/  UIADD3.X UR43, UPT, UPT, UR31, URZ, URZ, UP2, !UPT ;  /* 0x000000ff1f2b7290 */ /* 0x000fe400097fe4ff */
[----:B------:R-:W-:Y:S02]  /*1d0f0*/  UIADD3 UR20, UPT, UPT, UR8, 0xf8, URZ ;  /* 0x000000f808147890 */ /* 0x000fe4000fffe0ff */
[----:B------:R-:W-:Y:S02]  /*1d100*/  UIADD3.X UR41, UPT, UPT, UR31, URZ, URZ, UP1, !UPT ;  /* 0x000000ff1f297290 */ /* 0x000fe40008ffe4ff */
[----:B------:R-:W-:Y:S02]  /*1d110*/  UIADD3 UR21, UPT, UPT, UR8, 0x40, URZ ;  /* 0x0000004008157890 */ /* 0x000fe4000fffe0ff */
[----:B------:R-:W-:Y:S01]  /*1d120*/  UIADD3 UR22, UPT, UPT, UR8, 0x100, URZ ;  /* 0x0000010008167890 */ /* 0x000fe2000fffe0ff */
[----:B------:R-:W-:Y:S01]  /*1d130*/  UMOV UR38, 0x0 ;  /* 0x0000000000267882 */ /* 0x000fe20000000000 */
[----:B------:R-:W-:Y:S01]  /*1d140*/  UMOV UR39, 0x10100910 ;  /* 0x1010091000277882 */ /* 0x000fe20000000000 */
[----:B------:R-:W-:-:S02]  /*1d150*/  UIADD3 UR23, UPT, UPT, UR8, 0x40, URZ ;  /* 0x0000004008177890 */ /* 0x000fc4000fffe0ff */
[----:B------:R1:W-:Y:S01]  /*1d160*/  UTCHMMA.2CTA tmem[UR15], gdesc[UR28], tmem[UR8], tmem[UR38], idesc[UR39], UPT ;  /* 0x00ff261c0f0079ea */ /* 0x0003e2000ba00008 */
[----:B------:R-:W-:Y:S01]  /*1d170*/  UIADD3 UR58, UPT, UPT, UR8, 0x108, URZ ;  /* 0x00000108083a7890 */ /* 0x000fe2000fffe0ff */
[----:B------:R-:W-:Y:S01]  /*1d180*/  UMOV UR32, 0x0 ;  /* 0x0000000000207882 */ /* 0x000fe20000000000 */
[----:B------:R-:W-:Y:S01]  /*1d190*/  UMOV UR33, 0x10100910 ;  /* 0x1010091000217882 */ /* 0x000fe20000000000 */
[----:B------:R-:W-:Y:S02]  /*1d1a0*/  UIADD3 UR59, UPT, UPT, UR8, 0x40, URZ ;  /* 0x00000040083b7890 */ /* 0x000fe4000fffe0ff */
[----:B------:R2:W-:Y:S01]  /*1d1b0*/  UTCHMMA.2CTA tmem[UR16], gdesc[UR52], tmem[UR8], tmem[UR32], idesc[UR33], UPT ;  /* 0x00ff2034100079ea */ /* 0x0005e2000ba00008 */
        /* <DEDUP_REMOVED lines=10> */
[----:B------:R-:W-:Y:S02]  /*1d260*/  UIADD3 UR70, UPT, UPT, UR8, 0x120, URZ ;  /* 0x0000012008467890 */ /* 0x000fe4000fffe0ff */
[----:B------:R-:W-:Y:S01]  /*1d270*/  UIADD3 UR64, UPT, UPT, UR8, 0x40, URZ ;  /* 0x0000004008407890 */ /* 0x000fe2000fffe0ff */
[----:B------:R-:W-:Y:S01]  /*1d280*/  UMOV UR76, 0x0 ;  /* 0x00000000004c7882 */ /* 0x000fe20000000000 */
[----:B------:R-:W-:Y:S01]  /*1d290*/  UMOV UR77, 0x10100910 ;  /* 0x10100910004d7882 */ /* 0x000fe20000000000 */
[----:B-1----:R-:W-:-:S02]  /*1d2a0*/  UIADD3 UR15, UPT, UPT, UR8, 0x128, URZ ;  /* 0x00000128080f7890 */ /* 0x002fc4000fffe0ff */
[----:B------:R-:W-:Y:S01]  /*1d2b0*/  UTCHMMA.2CTA tmem[UR19], gdesc[UR42], tmem[UR8], tmem[UR76], idesc[UR77], UPT ;  /* 0x00ff4c2a130079ea */ /* 0x000fe2000ba00008 */
[----:B------:R-:W-:Y:S01]  /*1d2c0*/  UMOV UR12, 0x0 ;  /* 0x00000000000c7882 */ /* 0x000fe20000000000 */
[----:B------:R-:W-:Y:S01]  /*1d2d0*/  UMOV UR13, 0x10100910 ;  /* 0x10100910000d7882 */ /* 0x000fe20000000000 */
[----:B------:R-:W-:Y:S02]  /*1d2e0*/  UIADD3 UR38, UPT, UPT, UR8, 0x40, URZ ;  /* 0x0000004008267890 */ /* 0x000fe4000fffe0ff */
[----:B------:R-:W-:Y:S01]  /*1d2f0*/  UTCHMMA.2CTA tmem[UR20], gdesc[UR40], tmem[UR8], tmem[UR12], idesc[UR13], UPT ;  /* 0x00ff0c28140079ea */ /* 0x000fe2000ba00008 */
[----:B--2---:R-:W-:Y:S01]  /*1d300*/  UIADD3 UR16, UPT, UPT, UR8, 0x130, URZ ;  /* 0x0000013008107890 */ /* 0x004fe2000fffe0ff */
[----:B------:R1:W-:Y:S01]  /*1d310*/  UTCHMMA.2CTA tmem[UR22], gdesc[UR24], tmem[UR21], tmem[UR76], idesc[UR77], UPT ;  /* 0x00ff4c18160079ea */ /* 0x0003e2000ba00015 */
[----:B---3--:R-:W-:Y:S01]  /*1d320*/  UIADD3 UR17, UPT, UPT, UR8, 0x40, URZ ;  /* 0x0000004008117890 */ /* 0x008fe2000fffe0ff */
[----:B------:R2:W-:Y:S01]  /*1d330*/  UTCHMMA.2CTA tmem[UR58], gdesc[UR30], tmem[UR23], tmem[UR76], idesc[UR77], UPT ;  /* 0x00ff4c1e3a0079ea */ /* 0x0005e2000ba00017 */
[----:B------:R-:W-:Y:S01]  /*1d340*/  UIADD3 UR71, UPT, UPT, UR8, 0x138, URZ ;  /* 0x0000013808477890 */ /* 0x000fe2000fffe0ff */
[----:B------:R3:W-:Y:S01]  /*1d350*/  UTCHMMA.2CTA tmem[UR65], gdesc[UR54], tmem[UR59], tmem[UR76], idesc[UR77], UPT ;  /* 0x00ff4c36410079ea */ /* 0x0007e2000ba0003b */
[----:B------:R-:W-:-:S02]  /*1d360*/  UIADD3 UR66, UPT, UPT, UR8, 0x40, URZ ;  /* 0x0000004008427890 */ /* 0x000fc4000fffe0ff */
[----:B------:R-:W-:Y:S02]  /*1d370*/  UIADD3 UR39, UPT, UPT, UR8, 0x140, URZ ;  /* 0x0000014008277890 */ /* 0x000fe4000fffe0ff */
[----:B----4-:R-:W-:Y:S01]  /*1d380*/  UIADD3 UR74, UPT, UPT, UR8, 0x40, URZ ;  /* 0x00000040084a7890 */ /* 0x010fe2000fffe0ff */
[----:B-1----:R-:W-:Y:S01]  /*1d390*/  UMOV UR24, 0x0 ;  /* 0x0000000000187882 */ /* 0x002fe20000000000 */
[----:B------:R-:W-:Y:S01]  /*1d3a0*/  UMOV UR25, 0x10100910 ;  /* 0x1010091000197882 */ /* 0x000fe20000000000 */
[----:B------:R-:W-:Y:S01]  /*1d3b0*/  UIADD3 UR73, UPT, UPT, UR8, 0x148, URZ ;  /* 0x0000014808497890 */ /* 0x000fe2000fffe0ff */
[----:B------:R-:W-:Y:S01]  /*1d3c0*/  UTCHMMA.2CTA tmem[UR68], gdesc[UR56], tmem[UR67], tmem[UR24], idesc[UR25], UPT ;  /* 0x00ff1838440079ea */ /* 0x000fe2000ba00043 */
[----:B--2---:R-:W-:Y:S01]  /*1d3d0*/  UMOV UR30, 0x0 ;  /* 0x00000000001e7882 */ /* 0x004fe20000000000 */
[----:B------:R-:W-:Y:S01]  /*1d3e0*/  UMOV UR31, 0x10100910 ;  /* 0x10100910001f7882 */ /* 0x000fe20000000000 */
[----:B------:R-:W-:Y:S01]  /*1d3f0*/  UIADD3 UR72, UPT, UPT, UR8, 0x40, URZ ;  /* 0x0000004008487890 */ /* 0x000fe2000fffe0ff */
[----:B------:R1:W-:Y:S01]  /*1d400*/  UTCHMMA.2CTA tmem[UR70], gdesc[UR60], tmem[UR69], tmem[UR30], idesc[UR31], UPT ;  /* 0x00ff1e3c460079ea */ /* 0x0003e2000ba00045 */
[----:B------:R-:W-:Y:S01]  /*1d410*/  UIADD3 UR75, UPT, UPT, UR8, 0x150, URZ ;  /* 0x00000150084b7890 */ /* 0x000fe2000fffe0ff */
[----:B---3--:R-:W-:Y:S01]  /*1d420*/  UMOV UR54, 0x0 ;  /* 0x0000000000367882 */ /* 0x008fe20000000000 */
[----:B------:R-:W-:Y:S01]  /*1d430*/  UMOV UR55, 0x10100910 ;  /* 0x1010091000377882 */ /* 0x000fe20000000000 */
[----:B------:R-:W-:Y:S01]  /*1d440*/  UIADD3 UR76, UPT, UPT, UR8, 0x40, URZ ;  /* 0x00000040084c7890 */ /* 0x000fe2000fffe0ff */
[----:B------:R-:W-:Y:S01]  /*1d450*/  UTCHMMA.2CTA tmem[UR15], gdesc[UR62], tmem[UR64], tmem[UR54], idesc[UR55], UPT ;  /* 0x00ff363e0f0079ea */ /* 0x000fe2000ba00040 */
[----:B------:R-:W-:Y:S01]  /*1d460*/  UIADD3 UR77, UPT, UPT, UR8, 0x158, URZ ;  /* 0x00000158084d7890 */ /* 0x000fe2000fffe0ff */
[----:B------:R2:W-:Y:S01]  /*1d470*/  UTCHMMA.2CTA tmem[UR16], gdesc[UR44], tmem[UR38], tmem[UR12], idesc[UR13], UPT ;  /* 0x00ff0c2c100079ea */ /* 0x0005e2000ba00026 */
[----:B------:R-:W-:-:S02]  /*1d480*/  UIADD3 UR65, UPT, UPT, UR8, 0x40, URZ ;  /* 0x0000004008417890 */ /* 0x000fc4000fffe0ff */
[----:B------:R-:W-:Y:S02]  /*1d490*/  UIADD3 UR59, UPT, UPT, UR8, 0x160, URZ ;  /* 0x00000160083b7890 */ /* 0x000fe4000fffe0ff */
[----:B------:R-:W-:Y:S02]  /*1d4a0*/  UIADD3 UR58, UPT, UPT, UR8, 0x40, URZ ;  /* 0x00000040083a7890 */ /* 0x000fe4000fffe0ff */
[----:B-1----:R-:W-:Y:S02]  /*1d4b0*/  UIADD3 UR60, UPT, UPT, UR8, 0x168, URZ ;  /* 0x00000168083c7890 */ /* 0x002fe4000fffe0ff */
[----:B------:R-:W-:Y:S01]  /*1d4c0*/  UIADD3 UR61, UPT, UPT, UR8, 0x40, URZ ;  /* 0x00000040083d7890 */ /* 0x000fe2000fffe0ff */
[----:B--2---:R-:W-:Y:S01]  /*1d4d0*/  R2UR.FILL UR13, R4 ;  /* 0x00000000040d72ca */ /* 0x004fe200004e0000 */
[----:B------:R-:W-:Y:S01]  /*1d4e0*/  UIADD3 UR67, UPT, UPT, UR8, 0x170, URZ ;  /* 0x0000017008437890 */ /* 0x000fe2000fffe0ff */
[----:B------:R-:W-:Y:S01]  /*1d4f0*/  R2UR.FILL UR12, R5 ;  /* 0x00000000050c72ca */ /* 0x000fe200004e0000 */
[----:B------:R-:W-:Y:S01]  /*1d500*/  UMOV UR44, 0x0 ;  /* 0x00000000002c7882 */ /* 0x000fe20000000000 */
[----:B------:R-:W-:Y:S01]  /*1d510*/  UMOV UR45, 0x10100910 ;  /* 0x10100910002d7882 */ /* 0x000fe20000000000 */
[----:B------:R-:W-:Y:S01]  /*1d520*/  UMOV UR18, 0x0 ;  /* 0x0000000000127882 */ /* 0x000fe20000000000 */
[----:B------:R-:W-:Y:S01]  /*1d530*/  UMOV UR19, 0x10100910 ;  /* 0x1010091000137882 */ /* 0x000fe20000000000 */
[----:B------:R-:W-:Y:S01]  /*1d540*/  UIADD3 UR68, UPT, UPT, UR8, 0x40, URZ ;  /* 0x0000004008447890 */ /* 0x000fe2000fffe0ff */
[----:B------:R2:W-:Y:S01]  /*1d550*/  UTCHMMA.2CTA tmem[UR71], gdesc[UR48], tmem[UR17], tmem[UR44], idesc[UR45], UPT ;  /* 0x00ff2c30470079ea */ /* 0x0005e2000ba00011 */
[----:B------:R-:W-:Y:S01]  /*1d560*/  UIADD3 UR15, UPT, UPT, UR8, 0x178, URZ ;  /* 0x00000178080f7890 */ /* 0x000fe2000fffe0ff */
[----:B------:R2:W-:Y:S01]  /*1d570*/  UTCHMMA.2CTA tmem[UR39], gdesc[UR34], tmem[UR66], tmem[UR18], idesc[UR19], UPT ;  /* 0x00ff1222270079ea */ /* 0x0005e2000ba00042 */
[----:B------:R-:W-:Y:S01]  /*1d580*/  UMOV UR20, 0x0 ;  /* 0x0000000000147882 */ /* 0x000fe20000000000 */
[----:B------:R-:W-:Y:S01]  /*1d590*/  UMOV UR21, 0x10100910 ;  /* 0x1010091000157882 */ /* 0x000fe20000000000 */
[----:B------:R-:W-:Y:S01]  /*1d5a0*/  UMOV UR22, 0x0 ;  /* 0x0000000000167882 */ /* 0x000fe20000000000 */
[----:B------:R-:W-:Y:S01]  /*1d5b0*/  UMOV UR23, 0x10100910 ;  /* 0x1010091000177882 */ /* 0x000fe20000000000 */
[----:B------:R2:W-:Y:S01]  /*1d5c0*/  UTCHMMA.2CTA tmem[UR73], gdesc[UR36], tmem[UR74], tmem[UR32], idesc[UR33], UPT ;  /* 0x00ff2024490079ea */ /* 0x0005e2000ba0004a */
        /* <DEDUP_REMOVED lines=10> */
[----:B------:R-:W-:Y:S01]  /*1d670*/  NOP ;  /* 0x0000000000007918 */ /* 0x000fe20000000000 */
.L_x_17:
[----:B-1----:R-:W3:Y:S01]  /*1d680*/  LDL.LU R7, [R1+0x858] ;  /* 0x0008580001077983 */ /* 0x002ee20000300800 */
[----:B------:R-:W1:Y:S03]  /*1d690*/  LDC R5, c[0x0][0x3a0] ;  /* 0x0000e800ff057b82 */ /* 0x000e660000000800 */
[----:B------:R-:W4:Y:S04]  /*1d6a0*/  LDL.LU R6, [R1+0x860] ;  /* 0x0008600001067983 */ /* 0x000f280000300800 */
[----:B------:R-:W5:Y:S04]  /*1d6b0*/  LDL.LU R12, [R1+0x850] ;  /* 0x00085000010c7983 */ /* 0x000f680000300800 */
[----:B--2---:R-:W2:Y:S04]  /*1d6c0*/  LDL.LU R11, [R1+0x85c] ;  /* 0x00085c00010b7983 */ /* 0x004ea80000300800 */
[----:B------:R-:W5:Y:S04]  /*1d6d0*/  LDL.LU R10, [R1+0x848] ;  /* 0x00084800010a7983 */ /* 0x000f680000300800 */
[----:B------:R-:W5:Y:S04]  /*1d6e0*/  LDL.LU R9, [R1+0x854] ;  /* 0x0008540001097983 */ /* 0x000f680000300800 */
[----:B------:R-:W5:Y:S01]  /*1d6f0*/  LDL.LU R15, [R1+0x840] ;  /* 0x00084000010f7983 */ /* 0x000f620000300800 */
[----:B-1----:R-:W-:-:S03]  /*1d700*/  VIADD R5, R5, 0x7f ;  /* 0x0000007f05057836 */ /* 0x002fc60000000000 */
[----:B------:R-:W5:Y:S04]  /*1d710*/  LDL.LU R14, [R1+0x84c] ;  /* 0x00084c00010e7983 */ /* 0x000f680000300800 */
[----:B------:R-:W5:Y:S04]  /*1d720*/  LDL.LU R13, [R1+0x838] ;  /* 0x00083800010d7983 */ /* 0x000f680000300800 */
[----:B------:R-:W5:Y:S01]  /*1d730*/  LDL.LU R8, [R1+0x844] ;  /* 0x0008440001087983 */ /* 0x000f620000300800 */
[----:B------:R-:W-:-:S04]  /*1d740*/  SHF.R.S32.HI R4, RZ, 0x1f, R5 ;  /* 0x0000001fff047819 */ /* 0x000fc80000011405 */
[----:B------:R-:W-:Y:S02]  /*1d750*/  LEA.HI R4, R4, R5, RZ, 0x7 ;  /* 0x0000000504047211 */ /* 0x000fe400078f38ff */
[----:B------:R-:W1:Y:S02]  /*1d760*/  LDC R5, c[0x0][0x3a0] ;  /* 0x0000e800ff057b82 */ /* 0x000e640000000800 */
[----:B------:R-:W-:-:S04]  /*1d770*/  SHF.R.S32.HI R4, RZ, 0x7, R4 ;  /* 0x00000007ff047819 */ /* 0x000fc80000011404 */
[----:B------:R-:W-:Y:S02]  /*1d780*/  IADD3 R4, PT, PT, R4, -0x3, RZ ;  /* 0xfffffffd04047810 */ /* 0x000fe40007ffe0ff */
[----:B------:R-:W-:Y:S02]  /*1d790*/  BAR.SYNC.DEFER_BLOCKING 0x0 ;  /* 0x0000000000007b1d */ /* 0x000fe40000010000 */
[----:B------:R-:W-:Y:S01]  /*1d7a0*/  ISETP.GE.AND P2, PT, R82, R4, PT ;  /* 0x000000045200720c */ /* 0x000fe20003f46270 */
[----:B-1----:R-:W-:-:S04]  /*1d7b0*/  VIADD R5, R5, 0xfffffe80 ;  /* 0xfffffe8005057836 */ /* 0x002fc80000000000 */
[----:B------:R-:W-:-:S05]  /*1d7c0*/  IMAD R5, R82, -0x80, R5 ;  /* 0xffffff8052057824 */ /* 0x000fca00078e0205 */
[----:B------:R-:W-:-:S04]  /*1d7d0*/  ISETP.GT.AND P4, PT, R5, RZ, PT ;  /* 0x000000ff0500720c */ /* 0x000fc80003f84270 */
[----:B------:R-:W-:-:S04]  /*1d7e0*/  SEL R4, RZ, 0x4, !P4 ;  /* 0x00000004ff047807 */ /* 0x000fc80006000000 */
[----:B------:R-:W-:-:S04]  /*1d7f0*/  SEL R4, R4, RZ, !P2 ;  /* 0x000000ff04047207 */ /* 0x000fc80005000000 */
[----:B------:R-:W-:Y:S02]  /*1d800*/  ISETP.NE.U32.AND P5, PT, R4, RZ, PT ;  /* 0x000000ff0400720c */ /* 0x000fe40003fa5070 */
[----:B------:R-:W-:Y:S02]  /*1d810*/  LEA R4, R83, UR14, 0x2 ;  /* 0x0000000e53047c11 */ /* 0x000fe4000f8e10ff */
[-C--:B----4-:R-:W-:Y:S02]  /*1d820*/  IADD3 R6, P4, PT, R6, R2.reuse, RZ ;  /* 0x0000000206067210 */ /* 0x090fe40007f9e0ff */
[----:B--2---:R-:W-:-:S03]  /*1d830*/  IADD3 R11, P6, PT, R11, R2, RZ ;  /* 0x000000020b0b7210 */ /* 0x004fc60007fde0ff */
[--C-:B---3--:R-:W-:Y:S01]  /*1d840*/  IMAD.X R7, R7, 0x1, R0.reuse, P4 ;  /* 0x0000000107077824 */ /* 0x108fe200020e0600 */
[----:B------:R-:W-:Y:S01]  /*1d850*/  ISETP.GT.AND P4, PT, R5, 0x1, PT ;  /* 0x000000010500780c */ /* 0x000fe20003f84270 */
[----:B-----5:R-:W-:Y:S01]  /*1d860*/  IMAD.X R12, R12, 0x1, R0, P6 ;  /* 0x000000010c0c7824 */ /* 0x020fe200030e0600 */
[----:B------:R1:W-:Y:S01]  /*1d870*/  STL [R1+0x860], R6 ;  /* 0x0008600601007387 */ /* 0x0003e20000100800 */
[----:B------:R-:W-:-:S03]  /*1d880*/  IADD3 R9, P6, PT, R9, R2, RZ ;  /* 0x0000000209097210 */ /* 0x000fc60007fde0ff */
[----:B------:R-:W-:Y:S01]  /*1d890*/  @!PT LDS RZ, [RZ] ;  /* 0x00000000fffff984 */ /* 0x000fe20000000800 */
[----:B------:R-:W-:Y:S01]  /*1d8a0*/  @!PT LDS RZ, [RZ] ;  /* 0x00000000fffff984 */ /* 0x000fe20000000800 */
[----:B------:R-:W-:Y:S01]  /*1d8b0*/  @!PT LDS RZ, [RZ] ;  /* 0x00000000fffff984 */ /* 0x000fe20000000800 */
[----:B------:R1:W-:Y:S01]  /*1d8c0*/  LDGSTS.E [R4], desc[UR26][R6.64], P5 ;  /* 0x0000000006047fae */ /* 0x0003e2000a9a101a */
[----:B------:R-:W-:-:S03]  /*1d8d0*/  IADD3.X R10, PT, PT, R10, R0, RZ, P6, !PT ;  /* 0x000000000a0a7210 */ /* 0x000fc600037fe4ff */
[----:B------:R2:W-:Y:S04]  /*1d8e0*/  STL [R1+0x858], R7 ;  /* 0x0008580701007387 */ /* 0x0005e80000100800 */
[----:B------:R-:W-:Y:S01]  /*1d8f0*/  STL [R1+0x85c], R11 ;  /* 0x00085c0b01007387 */ /* 0x000fe20000100800 */
[----:B-1----:R-:W-:-:S03]  /*1d900*/  SEL R6, RZ, 0x4, !P4 ;  /* 0x00000004ff067807 */ /* 0x002fc60006000000 */
[----:B------:R1:W-:Y:S01]  /*1d910*/  STL [R1+0x850], R12 ;  /* 0x0008500c01007387 */ /* 0x0003e20000100800 */
[----:B------:R-:W-:-:S03]  /*1d920*/  SEL R6, R6, RZ, !P2 ;  /* 0x000000ff06067207 */ /* 0x000fc60005000000 */
[----:B------:R-:W3:Y:S04]  /*1d930*/  LDL.LU R19, [R1+0x830] ;  /* 0x0008300001137983 */ /* 0x000ee80000300800 */
[----:B------:R-:W-:Y:S01]  /*1d940*/  STL [R1+0x854], R9 ;  /* 0x0008540901007387 */ /* 0x000fe20000100800 */
[----:B------:R-:W-:-:S03]  /*1d950*/  ISETP.NE.U32.AND P4, PT, R6, RZ, PT ;  /* 0x000000ff0600720c */ /* 0x000fc60003f85070 */
[----:B------:R4:W-:Y:S01]  /*1d960*/  STL [R1+0x848], R10 ;  /* 0x0008480a01007387 */ /* 0x0009e20000100800 */
[----:B------:R-:W-:-:S03]  /*1d970*/  IMAD.MOV.U32 R6, RZ, RZ, R11 ;  /* 0x000000ffff067224 */ /* 0x000fc600078e000b */
[----:B------:R-:W5:Y:S01]  /*1d980*/  LDL.LU R18, [R1+0x83c] ;  /* 0x00083c0001127983 */ /* 0x000f620000300800 */
[----:B--2---:R-:W-:-:S03]  /*1d990*/  IMAD.MOV.U32 R7, RZ, RZ, R12 ;  /* 0x000000ffff077224 */ /* 0x004fc600078e000c */
[----:B-1----:R-:W2:Y:S04]  /*1d9a0*/  LDL.LU R12, [R1+0x828] ;  /* 0x00082800010c7983 */ /* 0x002ea80000300800 */
[----:B------:R-:W2:Y:S04]  /*1d9b0*/  LDL.LU R11, [R1+0x834] ;  /* 0x00083400010b7983 */ /* 0x000ea80000300800 */
[----:B------:R1:W-:Y:S01]  /*1d9c0*/  LDGSTS.E [R4+0x200], desc[UR26][R6.64], P5 ;  /* 0x0020000006047fae */ /* 0x0003e2000a9a101a */
[----:B------:R-:W-:Y:S01]  /*1d9d0*/  ISETP.GT.AND P5, PT, R5, 0x2, PT ;  /* 0x000000020500780c */ /* 0x000fe20003fa4270 */
[----:B-1----:R-:W-:Y:S01]  /*1d9e0*/  IMAD.MOV.U32 R7, RZ, RZ, R10 ;  /* 0x000000ffff077224 */ /* 0x002fe200078e000a */
[----:B------:R-:W-:Y:S01]  /*1d9f0*/  MOV R6, R9 ;  /* 0x0000000900067202 */ /* 0x000fe20000000f00 */
[----:B----4-:R-:W4:Y:S04]  /*1da00*/  LDL.LU R10, [R1+0x820] ;  /* 0x00082000010a7983 */ /* 0x010f280000300800 */
[----:B------:R-:W4:Y:S01]  /*1da10*/  LDL.LU R9, [R1+0x82c] ;  /* 0x00082c0001097983 */ /* 0x000f220000300800 */
[----:B------:R-:W-:-:S03]  /*1da20*/  IADD3 R14, P6, PT, R14, R2, RZ ;  /* 0x000000020e0e7210 */ /* 0x000fc60007fde0ff */
[----:B------:R-:W4:Y:S04]  /*1da30*/  LDL.LU R17, [R1+0x818] ;  /* 0x0008180001117983 */ /* 0x000f280000300800 */
[----:B------:R-:W4:Y:S04]  /*1da40*/  LDL.LU R16, [R1+0x824] ;  /* 0x0008240001107983 */ /* 0x000f280000300800 */
[----:B------:R1:W-:Y:S01]  /*1da50*/  LDGSTS.E [R4+0x400], desc[UR26][R6.64], P4 ;  /* 0x0040000006047fae */ /* 0x0003e2000a1a101a */
[----:B------:R-:W-:Y:S01]  /*1da60*/  IMAD.X R15, R15, 0x1, R0, P6 ;  /* 0x000000010f0f7824 */ /* 0x000fe200030e0600 */
[----:B------:R-:W-:-:S02]  /*1da70*/  IADD3 R8, P6, PT, R8, R2, RZ ;  /* 0x0000000208087210 */ /* 0x000fc40007fde0ff */
[----:B-1----:R-:W-:-:S04]  /*1da80*/  SEL R6, RZ, 0x4, !P5 ;  /* 0x00000004ff067807 */ /* 0x002fc80006800000 */
[----:B------:R-:W-:Y:S01]  /*1da90*/  SEL R6, R6, RZ, !P2 ;  /* 0x000000ff06067207 */ /* 0x000fe20005000000 */
[----:B------:R-:W-:Y:S01]  /*1daa0*/  IMAD.MOV.U32 R7, RZ, RZ, R15 ;  /* 0x000000ffff077224 */ /* 0x000fe200078e000f */
[----:B------:R-:W-:Y:S02]  /*1dab0*/  IADD3.X R13, PT, PT, R13, R0, RZ, P6, !PT ;  /* 0x000000000d0d7210 */ /* 0x000fe400037fe4ff */
[----:B------:R-:W-:Y:S01]  /*1dac0*/  ISETP.NE.U32.AND P5, PT, R6, RZ, PT ;  /* 0x000000ff0600720c */ /* 0x000fe20003fa5070 */
[----:B------:R-:W-:Y:S01]  /*1dad0*/  IMAD.MOV.U32 R6, RZ, RZ, R14 ;  /* 0x000000ffff067224 */ /* 0x000fe200078e000e */
[----:B------:R-:W-:Y:S04]  /*1dae0*/  STL [R1+0x84c], R14 ;  /* 0x00084c0e01007387 */ /* 0x000fe80000100800 */
[----:B------:R1:W-:Y:S04]  /*1daf0*/  STL [R1+0x840], R15 ;  /* 0x0008400f01007387 */ /* 0x0003e80000100800 */
[----:B------:R1:W-:Y:S04]  /*1db00*/  STL [R1+0x844], R8 ;  /* 0x0008440801007387 */ /* 0x0003e80000100800 */
[----:B------:R1:W-:Y:S04]  /*1db10*/  LDGSTS.E [R4+0x600], desc[UR26][R6.64], P4 ;  /* 0x0060000006047fae */ /* 0x0003e8000a1a101a */
[----:B------:R1:W-:Y:S04]  /*1db20*/  STL [R1+0x838], R13 ;  /* 0x0008380d01007387 */ /* 0x0003e80000100800 */
[----:B-1----:R-:W4:Y:S01]  /*1db30*/  LDL.LU R15, [R1+0x810] ;  /* 0x00081000010f7983 */ /* 0x002f220000300800 */
[----:B------:R-:W-:-:S03]  /*1db40*/  MOV R6, R8 ;  /* 0x0000000800067202 */ /* 0x000fc60000000f00 */
[----:B------:R-:W4:Y:S01]  /*1db50*/  LDL.LU R8, [R1+0x81c] ;  /* 0x00081c0001087983 */ /* 0x000f220000300800 */
[----:B------:R-:W-:-:S03]  /*1db60*/  IMAD.MOV.U32 R7, RZ, RZ, R13 ;  /* 0x000000ffff077224 */ /* 0x000fc600078e000d */
[----:B------:R-:W4:Y:S04]  /*1db70*/  LDL.LU R14, [R1+0x808] ;  /* 0x00080800010e7983 */ /* 0x000f280000300800 */
[----:B------:R-:W4:Y:S01]  /*1db80*/  LDL.LU R13, [R1+0x814] ;  /* 0x00081400010d7983 */ /* 0x000f220000300800 */
[----:B------:R-:W-:-:S03]  /*1db90*/  ISETP.GT.AND P4, PT, R5, 0x3, PT ;  /* 0x000000030500780c */ /* 0x000fc60003f84270 */
[----:B------:R1:W-:Y:S02]  /*1dba0*/  LDGSTS.E [R4+0x800], desc[UR26][R6.64], P5 ;  /* 0x0080000006047fae */ /* 0x0003e4000a9a101a */
[----:B-1----:R-:W-:-:S04]  /*1dbb0*/  SEL R6, RZ, 0x4, !P4 ;  /* 0x00000004ff067807 */ /* 0x002fc80006000000 */
[----:B------:R-:W-:-:S04]  /*1dbc0*/  SEL R6, R6, RZ, !P2 ;  /* 0x000000ff06067207 */ /* 0x000fc80005000000 */
[----:B------:R-:W-:Y:S02]  /*1dbd0*/  ISETP.NE.U32.AND P4, PT, R6, RZ, PT ;  /* 0x000000ff0600720c */ /* 0x000fe40003f85070 */
[----:B-----5:R-:W-:-:S05]  /*1dbe0*/  IADD3 R18, P6, PT, R18, R2, RZ ;  /* 0x0000000212127210 */ /* 0x020fca0007fde0ff */
[----:B---3--:R-:W-:Y:S01]  /*1dbf0*/  IMAD.X R19, R19, 0x1, R0, P6 ;  /* 0x0000000113137824 */ /* 0x008fe200030e0600 */
[----:B--2---:R-:W-:Y:S01]  /*1dc00*/  IADD3 R11, P6, PT, R11, R2, RZ ;  /* 0x000000020b0b7210 */ /* 0x004fe20007fde0ff */
[----:B------:R-:W-:Y:S02]  /*1dc10*/  IMAD.MOV.U32 R6, RZ, RZ, R18 ;  /* 0x000000ffff067224 */ /* 0x000fe400078e0012 */
[----:B------:R-:W-:Y:S01]  /*1dc20*/  IMAD.MOV.U32 R7, RZ, RZ, R19 ;  /* 0x000000ffff077224 */ /* 0x000fe200078e0013 */
[----:B------:R-:W-:Y:S01]  /*1dc30*/  IADD3.X R12, PT, PT, R12, R0, RZ, P6, !PT ;  /* 0x000000000c0c7210 */ /* 0x000fe200037fe4ff */
[----:B------:R-:W-:Y:S04]  /*1dc40*/  STL [R1+0x83c], R18 ;  /* 0x00083c1201007387 */ /* 0x000fe80000100800 */
[----:B------:R1:W-:Y:S01]  /*1dc50*/  LDGSTS.E [R4+0xa00], desc[UR26][R6.64], P5 ;  /* 0x00a0000006047fae */ /* 0x0003e2000a9a101a */
[----:B------:R-:W-:-:S03]  /*1dc60*/  ISETP.GT.AND P5, PT, R5, 0x4, PT ;  /* 0x000000040500780c */ /* 0x000fc60003fa4270 */
[----:B------:R-:W-:Y:S01]  /*1dc70*/  STL [R1+0x830], R19 ;  /* 0x0008301301007387 */ /* 0x000fe20000100800 */
[----:B----4-:R-:W-:Y:S01]  /*1dc80*/  IADD3 R9, P6, PT, R9, R2, RZ ;  /* 0x0000000209097210 */ /* 0x010fe20007fde0ff */
[----:B-1----:R-:W-:Y:S01]  /*1dc90*/  IMAD.MOV.U32 R7, RZ, RZ, R12 ;  /* 0x000000ffff077224 */ /* 0x002fe200078e000c */
[----:B------:R-:W-:-:S03]  /*1dca0*/  MOV R6, R11 ;  /* 0x0000000b00067202 */ /* 0x000fc60000000f00 */
[----:B------:R-:W-:Y:S01]  /*1dcb0*/  IMAD.X R10, R10, 0x1, R0, P6 ;  /* 0x000000010a0a7824 */ /* 0x000fe200030e0600 */
[----:B------:R-:W-:Y:S01]  /*1dcc0*/  STL [R1+0x834], R11 ;  /* 0x0008340b01007387 */ /* 0x000fe20000100800 */
[----:B------:R-:W-:-:S03]  /*1dcd0*/  IADD3 R16, P6, PT, R16, R2, RZ ;  /* 0x0000000210107210 */ /* 0x000fc60007fde0ff */
[----:B------:R1:W-:Y:S01]  /*1dce0*/  STL [R1+0x828], R12 ;  /* 0x0008280c01007387 */ /* 0x0003e20000100800 */
[----:B------:R-:W-:-:S03]  /*1dcf0*/  IADD3.X R17, PT, PT, R17, R0, RZ, P6, !PT ;  /* 0x0000000011117210 */ /* 0x000fc600037fe4ff */
[----:B------:R2:W-:Y:S04]  /*1dd00*/  LDGSTS.E [R4+0xc00], desc[UR26][R6.64], P4 ;  /* 0x00c0000006047fae */ /* 0x0005e8000a1a101a */
[----:B------:R-:W-:Y:S04]  /*1dd10*/  STL [R1+0x82c], R9 ;  /* 0x00082c0901007387 */ /* 0x000fe80000100800 */
[----:B------:R3:W-:Y:S01]  /*1dd20*/  STL [R1+0x820], R10 ;  /* 0x0008200a01007387 */ /* 0x0007e20000100800 */
[----:B--2---:R-:W-:-:S03]  /*1dd30*/  SEL R6, RZ, 0x4, !P5 ;  /* 0x00000004ff067807 */ /* 0x004fc60006800000 */
[----:B-1----:R-:W2:Y:S04]  /*1dd40*/  LDL.LU R12, [R1+0x800] ;  /* 0x00080000010c7983 */ /* 0x002ea80000300800 */
[----:B------:R-:W-:Y:S01]  /*1dd50*/  STL [R1+0x824], R16 ;  /* 0x0008241001007387 */ /* 0x000fe20000100800 */
[----:B------:R-:W-:-:S03]  /*1dd60*/  SEL R6, R6, RZ, !P2 ;  /* 0x000000ff06067207 */ /* 0x000fc60005000000 */
[----:B------:R1:W-:Y:S04]  /*1dd70*/  STL [R1+0x818], R17 ;  /* 0x0008181101007387 */ /* 0x0003e80000100800 */
[----:B------:R-:W4:Y:S01]  /*1dd80*/  LDL.LU R11, [R1+0x80c] ;  /* 0x00080c00010b7983 */ /* 0x000f220000300800 */
[----:B------:R-:W-:Y:S01]  /*1dd90*/  ISETP.NE.U32.AND P5, PT, R6, RZ, PT ;  /* 0x000000ff0600720c */ /* 0x000fe20003fa5070 */
[----:B------:R-:W-:Y:S02]  /*1dda0*/  IMAD.MOV.U32 R7, RZ, RZ, R10 ;  /* 0x000000ffff077224 */ /* 0x000fe400078e000a */
[----:B------:R-:W-:Y:S01]  /*1ddb0*/  IMAD.MOV.U32 R6, RZ, RZ, R9 ;  /* 0x000000ffff067224 */ /* 0x000fe200078e0009 */
[----:B---3--:R-:W3:Y:S04]  /*1ddc0*/  LDL.LU R10, [R1+0x7f8] ;  /* 0x0007f800010a7983 */ /* 0x008ee80000300800 */
[----:B------:R-:W5:Y:S04]  /*1ddd0*/  LDL.LU R9, [R1+0x804] ;  /* 0x0008040001097983 */ /* 0x000f680000300800 */
[----:B------:R1:W-:Y:S01]  /*1dde0*/  LDGSTS.E [R4+0xe00], desc[UR26][R6.64], P4 ;  /* 0x00e0000006047fae */ /* 0x0003e2000a1a101a */
[----:B------:R-:W-:-:S02]  /*1ddf0*/  IADD3 R8, P6, PT, R8, R2, RZ ;  /* 0x0000000208087210 */ /* 0x000fc40007fde0ff */
[----:B------:R-:W-:Y:S02]  /*1de00*/  ISETP.GT.AND P4, PT, R5, 0x5, PT ;  /* 0x000000050500780c */ /* 0x000fe40003f84270 */
[----:B-1----:R-:W-:Y:S01]  /*1de10*/  MOV R6, R16 ;  /* 0x0000001000067202 */ /* 0x002fe20000000f00 */
[----:B------:R-:W-:Y:S02]  /*1de20*/  IMAD.X R15, R15, 0x1, R0, P6 ;  /* 0x000000010f0f7824 */ /* 0x000fe400030e0600 */
[----:B------:R-:W-:Y:S01]  /*1de30*/  IMAD.MOV.U32 R7, RZ, RZ, R17 ;  /* 0x000000ffff077224 */ /* 0x000fe200078e0011 */
[----:B------:R-:W-:Y:S01]  /*1de40*/  IADD3 R13, P6, PT, R13, R2, RZ ;  /* 0x000000020d0d7210 */ /* 0x000fe20007fde0ff */
[----:B------:R1:W-:Y:S03]  /*1de50*/  STL [R1+0x81c], R8 ;  /* 0x00081c0801007387 */ /* 0x0003e60000100800 */
[----:B------:R-:W-:Y:S01]  /*1de60*/  IADD3.X R14, PT, PT, R14, R0, RZ, P6, !PT ;  /* 0x000000000e0e7210 */ /* 0x000fe200037fe4ff */
[----:B------:R1:W-:Y:S04]  /*1de70*/  LDGSTS.E [R4+0x1000], desc[UR26][R6.64], P5 ;  /* 0x0100000006047fae */ /* 0x0003e8000a9a101a */
[----:B------:R1:W-:Y:S04]  /*1de80*/  STL [R1+0x810], R15 ;  /* 0x0008100f01007387 */ /* 0x0003e80000100800 */
[----:B------:R-:W3:Y:S01]  /*1de90*/  LDL.LU R19, [R1+0x7f0] ;  /* 0x0007f00001137983 */ /* 0x000ee20000300800 */
[----:B-1----:R-:W-:-:S03]  /*1dea0*/  SEL R6, RZ, 0x4, !P4 ;  /* 0x00000004ff067807 */ /* 0x002fc60006000000 */
[----:B------:R-:W-:Y:S01]  /*1deb0*/  STL [R1+0x814], R13 ;  /* 0x0008140d01007387 */ /* 0x000fe20000100800 */
[----:B------:R-:W-:-:S03]  /*1dec0*/  SEL R6, R6, RZ, !P2 ;  /* 0x000000ff06067207 */ /* 0x000fc60005000000 */
[----:B------:R1:W-:Y:S04]  /*1ded0*/  STL [R1+0x808], R14 ;  /* 0x0008080e01007387 */ /* 0x0003e80000100800 */
[----:B------:R-:W3:Y:S01]  /*1dee0*/  LDL.LU R18, [R1+0x7fc] ;  /* 0x0007fc0001127983 */ /* 0x000ee20000300800 */
[----:B------:R-:W-:Y:S01]  /*1def0*/  ISETP.NE.U32.AND P4, PT, R6, RZ, PT ;  /* 0x000000ff0600720c */ /* 0x000fe20003f85070 */
[----:B------:R-:W-:Y:S02]  /*1df00*/  IMAD.MOV.U32 R6, RZ, RZ, R8 ;  /* 0x000000ffff067224 */ /* 0x000fe400078e0008 */
[----:B------:R-:W3:Y:S04]  /*1df10*/  LDL.LU R17, [R1+0x7e8] ;  /* 0x0007e80001117983 */ /* 0x000ee80000300800 */
[----:B------:R-:W3:Y:S01]  /*1df20*/  LDL.LU R8, [R1+0x7f4] ;  /* 0x0007f40001087983 */ /* 0x000ee20000300800 */
[----:B------:R-:W-:-:S03]  /*1df30*/  IMAD.MOV.U32 R7, RZ, RZ, R15 ;  /* 0x000000ffff077224 */ /* 0x000fc600078e000f */
[----:B------:R-:W3:Y:S04]  /*1df40*/  LDL.LU R16, [R1+0x7e0] ;  /* 0x0007e00001107983 */ /* 0x000ee80000300800 */
[----:B------:R-:W3:Y:S04]  /*1df50*/  LDL.LU R15, [R1+0x7ec] ;  /* 0x0007ec00010f7983 */ /* 0x000ee80000300800 */
[----:B------:R1:W-:Y:S01]  /*1df60*/  LDGSTS.E [R4+0x1200], desc[UR26][R6.64], P5 ;  /* 0x0120000006047fae */ /* 0x0003e2000a9a101a */
[----:B------:R-:W-:Y:S02]  /*1df70*/  ISETP.GT.AND P5, PT, R5, 0x6, PT ;  /* 0x000000060500780c */ /* 0x000fe40003fa4270 */
[----:B-1----:R-:W-:Y:S01]  /*1df80*/  MOV R6, R13 ;  /* 0x0000000d00067202 */ /* 0x002fe20000000f00 */
[----:B------:R-:W-:-:S02]  /*1df90*/  IMAD.MOV.U32 R7, RZ, RZ, R14 ;  /* 0x000000ffff077224 */ /* 0x000fc400078e000e */
[----:B------:R-:W3:Y:S04]  /*1dfa0*/  LDL.LU R14, [R1+0x7d8] ;  /* 0x0007d800010e7983 */ /* 0x000ee80000300800 */
[----:B------:R-:W3:Y:S04]  /*1dfb0*/  LDL.LU R13, [R1+0x7e4] ;  /* 0x0007e400010d7983 */ /* 0x000ee80000300800 */
[----:B------:R1:W-:Y:S02]  /*1dfc0*/  LDGSTS.E [R4+0x1400], desc[UR26][R6.64], P4 ;  /* 0x0140000006047fae */ /* 0x0003e4000a1a101a */
[----:B-1----:R-:W-:-:S04]  /*1dfd0*/  SEL R6, RZ, 0x4, !P5 ;  /* 0x00000004ff067807 */ /* 0x002fc80006800000 */
[----:B------:R-:W-:-:S04]  /*1dfe0*/  SEL R6, R6, RZ, !P2 ;  /* 0x000000ff06067207 */ /* 0x000fc80005000000 */
[----:B------:R-:W-:Y:S02]  /*1dff0*/  ISETP.NE.U32.AND P5, PT, R6, RZ, PT ;  /* 0x000000ff0600720c */ /* 0x000fe40003fa5070 */
[----:B----4-:R-:W-:-:S05]  /*1e000*/  IADD3 R11, P6, PT, R11, R2, RZ ;  /* 0x000000020b0b7210 */ /* 0x010fca0007fde0ff */
[----:B--2---:R-:W-:Y:S01]  /*1e010*/  IMAD.X R12, R12, 0x1, R0, P6 ;  /* 0x000000010c0c7824 */ /* 0x004fe200030e0600 */
[----:B-----5:R-:W-:Y:S01]  /*1e020*/  IADD3 R9, P6, PT, R9, R2, RZ ;  /* 0x0000000209097210 */ /* 0x020fe20007fde0ff */
[----:B------:R-:W-:Y:S03]  /*1e030*/  STL [R1+0x80c], R11 ;  /* 0x00080c0b01007387 */ /* 0x000fe60000100800 */
[----:B---3--:R-:W-:Y:S01]  /*1e040*/  IADD3.X R10, PT, PT, R10, R0, RZ, P6, !PT ;  /* 0x000000000a0a7210 */ /* 0x008fe200037fe4ff */
[----:B------:R1:W-:Y:S01]  /*1e050*/  STL [R1+0x800], R12 ;  /* 0x0008000c01007387 */ /* 0x0003e20000100800 */
[----:B------:R-:W-:Y:S02]  /*1e060*/  IMAD.MOV.U32 R6, RZ, RZ, R11 ;  /* 0x000000ffff067224 */ /* 0x000fe400078e000b */
[----:B------:R-:W-:Y:S01]  /*1e070*/  IMAD.MOV.U32 R7, RZ, RZ, R12 ;  /* 0x000000ffff077224 */ /* 0x000fe200078e000c */
[----:B------:R-:W-:Y:S04]  /*1e080*/  STL [R1+0x804], R9 ;  /* 0x0008040901007387 */ /* 0x000fe80000100800 */
[----:B------:R2:W-:Y:S04]  /*1e090*/  STL [R1+0x7f8], R10 ;  /* 0x0007f80a01007387 */ /* 0x0005e80000100800 */
[----:B-1----:R-:W3:Y:S04]  /*1e0a0*/  LDL.LU R12, [R1+0x7d0] ;  /* 0x0007d000010c7983 */ /* 0x002ee80000300800 */
[----:B------:R-:W4:Y:S04]  /*1e0b0*/  LDL.LU R11, [R1+0x7dc] ;  /* 0x0007dc00010b7983 */ /* 0x000f280000300800 */
[----:B------:R1:W-:Y:S01]  /*1e0c0*/  LDGSTS.E [R4+0x1600], desc[UR26][R6.64], P4 ;  /* 0x0160000006047fae */ /* 0x0003e2000a1a101a */
[----:B------:R-:W-:-:S02]  /*1e0d0*/  ISETP.GT.AND P4, PT, R5, 0x7, PT ;  /* 0x000000070500780c */ /* 0x000fc40003f84270 */
[----:B-1----:R-:W-:Y:S01]  /*1e0e0*/  MOV R6, R9 ;  /* 0x0000000900067202 */ /* 0x002fe20000000f00 */
[----:B------:R-:W-:Y:S02]  /*1e0f0*/  IMAD.MOV.U32 R7, RZ, RZ, R10 ;  /* 0x000000ffff077224 */ /* 0x000fe400078e000a */
[----:B--2---:R-:W2:Y:S04]  /*1e100*/  LDL.LU R10, [R1+0x7c8] ;  /* 0x0007c800010a7983 */ /* 0x004ea80000300800 */
[----:B------:R-:W5:Y:S01]  /*1e110*/  LDL.LU R9, [R1+0x7d4] ;  /* 0x0007d40001097983 */ /* 0x000f620000300800 */
[----:B------:R-:W-:-:S03]  /*1e120*/  IADD3 R18, P6, PT, R18, R2, RZ ;  /* 0x0000000212127210 */ /* 0x000fc60007fde0ff */
[----:B------:R1:W-:Y:S02]  /*1e130*/  LDGSTS.E [R4+0x1800], desc[UR26][R6.64], P5 ;  /* 0x0180000006047fae */ /* 0x0003e4000a9a101a */
[----:B------:R-:W-:Y:S01]  /*1e140*/  IMAD.X R19, R19, 0x1, R0, P6 ;  /* 0x0000000113137824 */ /* 0x000fe200030e0600 */
[----:B------:R-:W-:Y:S02]  /*1e150*/  IADD3 R8, P6, PT, R8, R2, RZ ;  /* 0x0000000208087210 */ /* 0x000fe40007fde0ff */
[----:B-1----:R-:W-:-:S04]  /*1e160*/  SEL R6, RZ, 0x4, !P4 ;  /* 0x00000004ff067807 */ /* 0x002fc80006000000 */
[----:B------:R-:W-:Y:S01]  /*1e170*/  SEL R6, R6, RZ, !P2 ;  /* 0x000000ff06067207 */ /* 0x000fe20005000000 */
[----:B------:R-:W-:Y:S01]  /*1e180*/  IMAD.MOV.U32 R7, RZ, RZ, R19 ;  /* 0x000000ffff077224 */ /* 0x000fe200078e0013 */
[----:B------:R-:W-:Y:S02]  /*1e190*/  IADD3.X R17, PT, PT, R17, R0, RZ, P6, !PT ;  /* 0x0000000011117210 */ /* 0x000fe400037fe4ff */
[----:B------:R-:W-:Y:S01]  /*1e1a0*/  ISETP.NE.U32.AND P4, PT, R6, RZ, PT ;  /* 0x000000ff0600720c */ /* 0x000fe20003f85070 */
[----:B------:R-:W-:Y:S01]  /*1e1b0*/  IMAD.MOV.U32 R6, RZ, RZ, R18 ;  /* 0x000000ffff067224 */ /* 0x000fe200078e0012 */
[----:B------:R-:W-:Y:S04]  /*1e1c0*/  STL [R1+0x7fc], R18 ;  /* 0x0007fc1201007387 */ /* 0x000fe80000100800 */
[----:B------:R-:W-:Y:S04]  /*1e1d0*/  STL [R1+0x7f0], R19 ;  /* 0x0007f01301007387 */ /* 0x000fe80000100800 */
[----:B------:R1:W-:Y:S04]  /*1e1e0*/  LDGSTS.E [R4+0x1a00], desc[UR26][R6.64], P5 ;  /* 0x01a0000006047fae */ /* 0x0003e8000a9a101a */
[----:B------:R1:W-:Y:S04]  /*1e1f0*/  STL [R1+0x7f4], R8 ;  /* 0x0007f40801007387 */ /* 0x0003e80000100800 */
[----:B------:R-:W-:Y:S01]  /*1e200*/  STL [R1+0x7e8], R17 ;  /* 0x0007e81101007387 */ /* 0x000fe20000100800 */
[----:B-1----:R-:W-:-:S03]  /*1e210*/  MOV R6, R8 ;  /* 0x0000000800067202 */ /* 0x002fc60000000f00 */
[----:B------:R-:W2:Y:S01]  /*1e220*/  LDL.LU R8, [R1+0x7cc] ;  /* 0x0007cc0001087983 */ /* 0x000ea20000300800 */
[----:B------:R-:W-:Y:S01]  /*1e230*/  IMAD.MOV.U32 R7, RZ, RZ, R17 ;  /* 0x000000ffff077224 */ /* 0x000fe200078e0011 */
[----:B------:R-:W-:Y:S02]  /*1e240*/  ISETP.GT.AND P5, PT, R5, 0x8, PT ;  /* 0x000000080500780c */ /* 0x000fe40003fa4270 */
[-C--:B------:R-:W-:Y:S02]  /*1e250*/  IADD3 R15, P6, PT, R15, R2.reuse, RZ ;  /* 0x000000020f0f7210 */ /* 0x080fe40007fde0ff */
[----:B------:R1:W-:Y:S03]  /*1e260*/  LDGSTS.E [R4+0x1c00], desc[UR26][R6.64], P4 ;  /* 0x01c0000006047fae */ /* 0x0003e6000a1a101a */
[----:B------:R-:W-:Y:S01]  /*1e270*/  IMAD.X R16, R16, 0x1, R0, P6 ;  /* 0x0000000110107824 */ /* 0x000fe200030e0600 */
[----:B------:R-:W-:-:S02]  /*1e280*/  IADD3 R13, P6, PT, R13, R2, RZ ;  /* 0x000000020d0d7210 */ /* 0x000fc40007fde0ff */
[----:B-1----:R-:W-:-:S04]  /*1e290*/  SEL R6, RZ, 0x4, !P5 ;  /* 0x00000004ff067807 */ /* 0x002fc80006800000 */
[----:B------:R-:W-:Y:S01]  /*1e2a0*/  SEL R6, R6, RZ, !P2 ;  /* 0x000000ff06067207 */ /* 0x000fe20005000000 */
[----:B------:R-:W-:-:S03]  /*1e2b0*/  IMAD.MOV.U32 R7, RZ, RZ, R16 ;  /* 0x000000ffff077224 */ /* 0x000fc600078e0010 */
[----:B------:R-:W-:Y:S01]  /*1e2c0*/  ISETP.NE.U32.AND P5, PT, R6, RZ, PT ;  /* 0x000000ff0600720c */ /* 0x000fe20003fa5070 */
[----:B------:R-:W-:Y:S01]  /*1e2d0*/  IMAD.MOV.U32 R6, RZ, RZ, R15 ;  /* 0x000000ffff067224 */ /* 0x000fe200078e000f */
[----:B------:R-:W-:-:S04]  /*1e2e0*/  IADD3.X R14, PT, PT, R14, R0, RZ, P6, !PT ;  /* 0x000000000e0e7210 */ /* 0x000fc800037fe4ff */
[----:B------:R1:W-:Y:S01]  /*1e2f0*/  LDGSTS.E [R4+0x1e00], desc[UR26][R6.64], P4 ;  /* 0x01e0000006047fae */ /* 0x0003e2000a1a101a */
[----:B------:R-:W-:Y:S02]  /*1e300*/  ISETP.GT.AND P4, PT, R5, 0x9, PT ;  /* 0x000000090500780c */ /* 0x000fe40003f84270 */
[----:B-1----:R-:W-:Y:S01]  /*1e310*/  MOV R6, R13 ;  /* 0x0000000d00067202 */ /* 0x002fe20000000f00 */
[----:B------:R-:W-:-:S05]  /*1e320*/  IMAD.MOV.U32 R7, RZ, RZ, R14 ;  /* 0x000000ffff077224 */ /* 0x000fca00078e000e */
[----:B------:R1:W-:Y:S02]  /*1e330*/  LDGSTS.E [R4+0x2000], desc[UR26][R6.64], P5 ;  /* 0x0200000006047fae */ /* 0x0003e4000a9a101a */
[----:B-1----:R-:W-:-:S04]  /*1e340*/  SEL R6, RZ, 0x4, !P4 ;  /* 0x00000004ff067807 */ /* 0x002fc80006000000 */
[----:B------:R-:W-:-:S04]  /*1e350*/  SEL R6, R6, RZ, !P2 ;  /* 0x000000ff06067207 */ /* 0x000fc80005000000 */
[----:B------:R-:W-:Y:S01]  /*1e360*/  ISETP.NE.U32.AND P4, PT, R6, RZ, PT ;  /* 0x000000ff0600720c */ /* 0x000fe20003f85070 */
[----:B------:R-:W-:Y:S04]  /*1e370*/  STL [R1+0x7ec], R15 ;  /* 0x0007ec0f01007387 */ /* 0x000fe80000100800 */
[----:B------:R-:W-:Y:S04]  /*1e380*/  STL [R1+0x7e0], R16 ;  /* 0x0007e01001007387 */ /* 0x000fe80000100800 */
[----:B------:R-:W-:Y:S04]  /*1e390*/  STL [R1+0x7e4], R13 ;  /* 0x0007e40d01007387 */ /* 0x000fe80000100800 */
[----:B------:R-:W-:Y:S01]  /*1e3a0*/  STL [R1+0x7d8], R14 ;  /* 0x0007d80e01007387 */ /* 0x000fe20000100800 */
[----:B----4-:R-:W-:-:S05]  /*1e3b0*/  IADD3 R11, P6, PT, R11, R2, RZ ;  /* 0x000000020b0b7210 */ /* 0x010fca0007fde0ff */
[----:B---3--:R-:W-:Y:S02]  /*1e3c0*/  IMAD.X R12, R12, 0x1, R0, P6 ;  /* 0x000000010c0c7824 */ /* 0x008fe400030e0600 */
[----:B------:R-:W-:Y:S02]  /*1e3d0*/  IMAD.MOV.U32 R6, RZ, RZ, R11 ;  /* 0x000000ffff067224 */ /* 0x000fe400078e000b */
[----:B------:R-:W-:-:S05]  /*1e3e0*/  IMAD.MOV.U32 R7, RZ, RZ, R12 ;  /* 0x000000ffff077224 */ /* 0x000fca00078e000c */
[----:B------:R1:W-:Y:S01]  /*1e3f0*/  LDGSTS.E [R4+0x2200], desc[UR26][R6.64], P5 ;  /* 0x0220000006047fae */ /* 0x0003e2000a9a101a */
[----:B-----5:R-:W-:-:S04]  /*1e400*/  IADD3 R9, P6, PT, R9, R2, RZ ;  /* 0x0000000209097210 */ /* 0x020fc80007fde0ff */
[----:B--2---:R-:W-:Y:S02]  /*1e410*/  IADD3.X R10, PT, PT, R10, R0, RZ, P6, !PT ;  /* 0x000000000a0a7210 */ /* 0x004fe400037fe4ff */
[----:B-1----:R-:W-:-:S03]  /*1e420*/  MOV R6, R9 ;  /* 0x0000000900067202 */ /* 0x002fc60000000f00 */
[----:B------:R-:W-:Y:S01]  /*1e430*/  IMAD.MOV.U32 R7, RZ, RZ, R10 ;  /* 0x000000ffff077224 */ /* 0x000fe200078e000a */
[----:B------:R-:W-:-:S04]  /*1e440*/  ISETP.GT.AND P5, PT, R5, 0xa, PT ;  /* 0x0000000a0500780c */ /* 0x000fc80003fa4270 */
[----:B------:R1:W-:Y:S04]  /*1e450*/  LDGSTS.E [R4+0x2400], desc[UR26][R6.64], P4 ;  /* 0x0240000006047fae */ /* 0x0003e8000a1a101a */
[----:B------:R-:W-:Y:S01]  /*1e460*/  STL [R1+0x7dc], R11 ;  /* 0x0007dc0b01007387 */ /* 0x000fe20000100800 */
[----:B-1----:R-:W-:-:S03]  /*1e470*/  SEL R6, RZ, 0x4, !P5 ;  /* 0x00000004ff067807 */ /* 0x002fc60006800000 */
[----:B------:R-:W-:Y:S01]  /*1e480*/  STL [R1+0x7d0], R12 ;  /* 0x0007d00c01007387 */ /* 0x000fe20000100800 */
[----:B------:R-:W-:-:S03]  /*1e490*/  SEL R6, R6, RZ, !P2 ;  /* 0x000000ff06067207 */ /* 0x000fc60005000000 */
[----:B------:R-:W-:Y:S01]  /*1e4a0*/  STL [R1+0x7d4], R9 ;  /* 0x0007d40901007387 */ /* 0x000fe20000100800 */
[----:B------:R-:W-:-:S03]  /*1e4b0*/  ISETP.NE.U32.AND P5, PT, R6, RZ, PT ;  /* 0x000000ff0600720c */ /* 0x000fc60003fa5070 */
[----:B------:R1:W-:Y:S01]  /*1e4c0*/  STL [R1+0x7c8], R10 ;  /* 0x0007c80a01007387 */ /* 0x0003e20000100800 */
[----:B------:R-:W-:-:S05]  /*1e4d0*/  IADD3 R8, P6, PT, R8, R2, RZ ;  /* 0x0000000208087210 */ /* 0x000fca0007fde0ff */
[----:B------:R2:W-:Y:S01]  /*1e4e0*/  STL [R1+0x7cc], R8 ;  /* 0x0007cc0801007387 */ /* 0x0005e20000100800 */
[----:B------:R-:W-:-:S03]  /*1e4f0*/  IMAD.MOV.U32 R6, RZ, RZ, R8 ;  /* 0x000000ffff067224 */ /* 0x000fc600078e0008 */
[----:B-1----:R-:W3:Y:S04]  /*1e500*/  LDL.LU R10, [R1] ;  /* 0x00000000010a7983 */ /* 0x002ee80000300800 */
[----:B--2---:R-:W2:Y:S04]  /*1e510*/  LDL.LU R8, [R1+0x4] ;  /* 0x0000040001087983 */ /* 0x004ea80000300800 */
[----:B------:R-:W4:Y:S04]  /*1e520*/  LDL.LU R19, [R1+0x8] ;  /* 0x0000080001137983 */ /* 0x000f280000300800 */
[----:B------:R-:W5:Y:S04]  /*1e530*/  LDL.LU R18, [R1+0xc] ;  /* 0x00000c0001127983 */ /* 0x000f680000300800 */
[----:B------:R-:W2:Y:S04]  /*1e540*/  LDL.LU R15, [R1+0x10] ;  /* 0x00001000010f7983 */ /* 0x000ea80000300800 */
[----:B------:R-:W2:Y:S04]  /*1e550*/  LDL.LU R14, [R1+0x14] ;  /* 0x00001400010e7983 */ /* 0x000ea80000300800 */
[----:B------:R-:W2:Y:S04]  /*1e560*/  LDL.LU R11, [R1+0x18] ;  /* 0x00001800010b7983 */ /* 0x000ea80000300800 */
[----:B------:R-:W2:Y:S04]  /*1e570*/  LDL.LU R9, [R1+0x1c] ;  /* 0x00001c0001097983 */ /* 0x000ea80000300800 */
[----:B------:R-:W2:Y:S04]  /*1e580*/  LDL.LU R17, [R1+0x20] ;  /* 0x0000200001117983 */ /* 0x000ea80000300800 */
[----:B------:R-:W2:Y:S01]  /*1e590*/  LDL.LU R16, [R1+0x24] ;  /* 0x0000240001107983 */ /* 0x000ea20000300800 */
[----:B------:R-:W-:Y:S01]  /*1e5a0*/  IMAD.X R84, R84, 0x1, R0, P6 ;  /* 0x0000000154547824 */ /* 0x000fe200030e0600 */
[----:B------:R-:W-:-:S03]  /*1e5b0*/  IADD3 R86, P6, PT, R86, R2, RZ ;  /* 0x0000000256567210 */ /* 0x000fc60007fde0ff */
[----:B------:R-:W-:Y:S01]  /*1e5c0*/  IMAD.MOV.U32 R7, RZ, RZ, R84 ;  /* 0x000000ffff077224 */ /* 0x000fe200078e0054 */
[----:B------:R-:W-:-:S04]  /*1e5d0*/  IADD3.X R85, PT, PT, R85, R0, RZ, P6, !PT ;  /* 0x0000000055557210 */ /* 0x000fc800037fe4ff */
[----:B------:R1:W-:Y:S01]  /*1e5e0*/  LDGSTS.E [R4+0x2600], desc[UR26][R6.64], P4 ;  /* 0x0260000006047fae */ /* 0x0003e2000a1a101a */
[----:B------:R-:W-:Y:S02]  /*1e5f0*/  ISETP.GT.AND P4, PT, R5, 0xb, PT ;  /* 0x0000000b0500780c */ /* 0x000fe40003f84270 */
[----:B------:R-:W-:Y:S02]  /*1e600*/  IADD3 R216, P6, PT, R216, R2, RZ ;  /* 0x00000002d8d87210 */ /* 0x000fe40007fde0ff */
[----:B-1----:R-:W-:Y:S01]  /*1e610*/  MOV R6, R86 ;  /* 0x0000005600067202 */ /* 0x002fe20000000f00 */
[----:B------:R-:W-:-:S05]  /*1e620*/  IMAD.MOV.U32 R7, RZ, RZ, R85 ;  /* 0x000000ffff077224 */ /* 0x000fca00078e0055 */
[----:B------:R1:W-:Y:S01]  /*1e630*/  LDGSTS.E [R4+0x2800], desc[UR26][R6.64], P5 ;  /* 0x0280000006047fae */ /* 0x0003e2000a9a101a */
[----:B------:R-:W-:Y:S01]  /*1e640*/  IMAD.X R87, R87, 0x1, R0, P6 ;  /* 0x0000000157577824 */ /* 0x000fe200030e0600 */
[----:B------:R-:W-:Y:S02]  /*1e650*/  IADD3 R218, P6, PT, R218, R2, RZ ;  /* 0x00000002dada7210 */ /* 0x000fe40007fde0ff */
        /* <DEDUP_REMOVED lines=117> */
[----:B------:R-:W-:Y:S02]  /*1edb0*/  IADD3.X R249, PT, PT, R249, R0, RZ, P6, !PT ;  /* 0x00000000f9f97210 */ /* 0x000fe400037fe4ff */
[-C--:B------:R-:W-:Y:S02]  /*1edc0*/  IADD3 R252, P6, PT, R252, R2.reuse, RZ ;  /* 0x00000002fcfc7210 */ /* 0x080fe40007fde0ff */
[----:B------:R1:W-:Y:S01]  /*1edd0*/  LDGSTS.E [R4+0x4a00], desc[UR26][R6.64], P5 ;  /* 0x04a0000006047fae */ /* 0x0003e2000a9a101a */
[----:B------:R-:W-:Y:S02]  /*1ede0*/  ISETP.GT.AND P5, PT, R5, 0x14, PT ;  /* 0x000000140500780c */ /* 0x000fe40003fa4270 */
[----:B------:R-:W-:Y:S01]  /*1edf0*/  IMAD.X R251, R251, 0x1, R0, P6 ;  /* 0x00000001fbfb7824 */ /* 0x000fe200030e0600 */
[----:B--2---:R-:W-:-:S02]  /*1ee00*/  IADD3 R8, P6, PT, R8, R2, RZ ;  /* 0x0000000208087210 */ /* 0x004fc40007fde0ff */
[----:B-1----:R-:W-:Y:S01]  /*1ee10*/  MOV R6, R250 ;  /* 0x000000fa00067202 */ /* 0x002fe20000000f00 */
[----:B------:R-:W-:-:S05]  /*1ee20*/  IMAD.MOV.U32 R7, RZ, RZ, R249 ;  /* 0x000000ffff077224 */ /* 0x000fca00078e00f9 */
[----:B------:R1:W-:Y:S01]  /*1ee30*/  LDGSTS.E [R4+0x4c00], desc[UR26][R6.64], P4 ;  /* 0x04c0000006047fae */ /* 0x0003e2000a1a101a */
[----:B---3--:R-:W-:Y:S02]  /*1ee40*/  IADD3.X R10, PT, PT, R10, R0, RZ, P6, !PT ;  /* 0x000000000a0a7210 */ /* 0x008fe400037fe4ff */
[----:B-1----:R-:W-:-:S04]  /*1ee50*/  SEL R6, RZ, 0x4, !P5 ;  /* 0x00000004ff067807 */ /* 0x002fc80006800000 */
[----:B------:R-:W-:Y:S01]  /*1ee60*/  SEL R6, R6, RZ, !P2 ;  /* 0x000000ff06067207 */ /* 0x000fe20005000000 */
[----:B------:R-:W-:Y:S01]  /*1ee70*/  STL [R1+0x4], R8 ;  /* 0x0000040801007387 */ /* 0x000fe20000100800 */
[----:B------:R-:W-:Y:S02]  /*1ee80*/  IMAD.MOV.U32 R7, RZ, RZ, R251 ;  /* 0x000000ffff077224 */ /* 0x000fe400078e00fb */
[----:B------:R-:W-:Y:S01]  /*1ee90*/  ISETP.NE.U32.AND P5, PT, R6, RZ, PT ;  /* 0x000000ff0600720c */ /* 0x000fe20003fa5070 */
[----:B------:R-:W-:Y:S01]  /*1eea0*/  IMAD.MOV.U32 R6, RZ, RZ, R252 ;  /* 0x000000ffff067224 */ /* 0x000fe200078e00fc */
[----:B------:R1:W-:Y:S04]  /*1eeb0*/  STL [R1], R10 ;  /* 0x0000000a01007387 */ /* 0x0003e80000100800 */
[----:B------:R-:W2:Y:S04]  /*1eec0*/  LDL.LU R13, [R1+0x28] ;  /* 0x00002800010d7983 */ /* 0x000ea80000300800 */
[----:B------:R-:W3:Y:S04]  /*1eed0*/  LDL.LU R12, [R1+0x2c] ;  /* 0x00002c00010c7983 */ /* 0x000ee80000300800 */
[----:B------:R1:W-:Y:S01]  /*1eee0*/  LDGSTS.E [R4+0x4e00], desc[UR26][R6.64], P4 ;  /* 0x04e0000006047fae */ /* 0x0003e2000a1a101a */
[----:B------:R-:W-:-:S02]  /*1eef0*/  ISETP.GT.AND P4, PT, R5, 0x15, PT ;  /* 0x000000150500780c */ /* 0x000fc40003f84270 */
[----:B-----5:R-:W-:Y:S02]  /*1ef00*/  IADD3 R18, P6, PT, R18, R2, RZ ;  /* 0x0000000212127210 */ /* 0x020fe40007fde0ff */
[----:B-1----:R-:W-:Y:S01]  /*1ef10*/  MOV R6, R8 ;  /* 0x0000000800067202 */ /* 0x002fe20000000f00 */
[----:B------:R-:W-:Y:S02]  /*1ef20*/  IMAD.MOV.U32 R7, RZ, RZ, R10 ;  /* 0x000000ffff077224 */ /* 0x000fe400078e000a */
[----:B------:R-:W5:Y:S04]  /*1ef30*/  LDL.LU R10, [R1+0x30] ;  /* 0x00003000010a7983 */ /* 0x000f680000300800 */
[----:B------:R-:W5:Y:S04]  /*1ef40*/  LDL.LU R8, [R1+0x34] ;  /* 0x0000340001087983 */ /* 0x000f680000300800 */
[----:B------:R1:W-:Y:S01]  /*1ef50*/  LDGSTS.E [R4+0x5000], desc[UR26][R6.64], P5 ;  /* 0x0500000006047fae */ /* 0x0003e2000a9a101a */
[----:B----4-:R-:W-:Y:S01]  /*1ef60*/  IMAD.X R19, R19, 0x1, R0, P6 ;  /* 0x0000000113137824 */ /* 0x010fe200030e0600 */
[----:B------:R-:W-:-:S02]  /*1ef70*/  IADD3 R14, P6, PT, R14, R2, RZ ;  /* 0x000000020e0e7210 */ /* 0x000fc40007fde0ff */
[----:B-1----:R-:W-:-:S04]  /*1ef80*/  SEL R6, RZ, 0x4, !P4 ;  /* 0x00000004ff067807 */ /* 0x002fc80006000000 */
[----:B------:R-:W-:Y:S01]  /*1ef90*/  SEL R6, R6, RZ, !P2 ;  /* 0x000000ff06067207 */ /* 0x000fe20005000000 */
[----:B------:R-:W-:Y:S01]  /*1efa0*/  IMAD.MOV.U32 R7, RZ, RZ, R19 ;  /* 0x000000ffff077224 */ /* 0x000fe200078e0013 */
[----:B------:R-:W-:Y:S02]  /*1efb0*/  IADD3.X R15, PT, PT, R15, R0, RZ, P6, !PT ;  /* 0x000000000f0f7210 */ /* 0x000fe400037fe4ff */
[----:B------:R-:W-:Y:S01]  /*1efc0*/  ISETP.NE.U32.AND P4, PT, R6, RZ, PT ;  /* 0x000000ff0600720c */ /* 0x000fe20003f85070 */
[----:B------:R-:W-:Y:S01]  /*1efd0*/  IMAD.MOV.U32 R6, RZ, RZ, R18 ;  /* 0x000000ffff067224 */ /* 0x000fe200078e0012 */
[-C--:B------:R-:W-:Y:S01]  /*1efe0*/  IADD3 R9, P6, PT, R9, R2.reuse, RZ ;  /* 0x0000000209097210 */ /* 0x080fe20007fde0ff */
[----:B------:R-:W-:Y:S04]  /*1eff0*/  STL [R1+0xc], R18 ;  /* 0x00000c1201007387 */ /* 0x000fe80000100800 */
[----:B------:R1:W-:Y:S01]  /*1f000*/  LDGSTS.E [R4+0x5200], desc[UR26][R6.64], P5 ;  /* 0x0520000006047fae */ /* 0x0003e2000a9a101a */
[----:B------:R-:W-:Y:S01]  /*1f010*/  IMAD.X R11, R11, 0x1, R0, P6 ;  /* 0x000000010b0b7824 */ /* 0x000fe200030e0600 */
[----:B------:R-:W-:-:S02]  /*1f020*/  IADD3 R16, P6, PT, R16, R2, RZ ;  /* 0x0000000210107210 */ /* 0x000fc40007fde0ff */
[----:B------:R-:W-:Y:S01]  /*1f030*/  STL [R1+0x8], R19 ;  /* 0x0000081301007387 */ /* 0x000fe20000100800 */
[----:B------:R-:W-:Y:S02]  /*1f040*/  ISETP.GT.AND P5, PT, R5, 0x16, PT ;  /* 0x000000160500780c */ /* 0x000fe40003fa4270 */
[----:B------:R-:W-:Y:S01]  /*1f050*/  IADD3.X R17, PT, PT, R17, R0, RZ, P6, !PT ;  /* 0x0000000011117210 */ /* 0x000fe200037fe4ff */
[----:B------:R-:W-:Y:S01]  /*1f060*/  STL [R1+0x14], R14 ;  /* 0x0000140e01007387 */ /* 0x000fe20000100800 */
[----:B-1----:R-:W-:Y:S01]  /*1f070*/  MOV R6, R14 ;  /* 0x0000000e00067202 */ /* 0x002fe20000000f00 */
[----:B------:R-:W-:Y:S02]  /*1f080*/  IMAD.MOV.U32 R7, RZ, RZ, R15 ;  /* 0x000000ffff077224 */ /* 0x000fe400078e000f */
[----:B------:R1:W-:Y:S04]  /*1f090*/  STL [R1+0x10], R15 ;  /* 0x0000100f01007387 */ /* 0x0003e80000100800 */
[----:B------:R4:W-:Y:S04]  /*1f0a0*/  LDGSTS.E [R4+0x5400], desc[UR26][R6.64], P4 ;  /* 0x0540000006047fae */ /* 0x0009e8000a1a101a */
[----:B------:R-:W-:Y:S04]  /*1f0b0*/  STL [R1+0x1c], R9 ;  /* 0x00001c0901007387 */ /* 0x000fe80000100800 */
[----:B------:R1:W-:Y:S01]  /*1f0c0*/  STL [R1+0x18], R11 ;  /* 0x0000180b01007387 */ /* 0x0003e20000100800 */
[----:B----4-:R-:W-:-:S03]  /*1f0d0*/  SEL R6, RZ, 0x4, !P5 ;  /* 0x00000004ff067807 */ /* 0x010fc60006800000 */
[----:B-1----:R-:W4:Y:S04]  /*1f0e0*/  LDL.LU R15, [R1+0x38] ;  /* 0x00003800010f7983 */ /* 0x002f280000300800 */
[----:B------:R-:W-:Y:S01]  /*1f0f0*/  STL [R1+0x24], R16 ;  /* 0x0000241001007387 */ /* 0x000fe20000100800 */
[----:B------:R-:W-:-:S03]  /*1f100*/  SEL R6, R6, RZ, !P2 ;  /* 0x000000ff06067207 */ /* 0x000fc60005000000 */
[----:B------:R-:W-:Y:S04]  /*1f110*/  STL [R1+0x20], R17 ;  /* 0x0000201101007387 */ /* 0x000fe80000100800 */
[----:B------:R-:W4:Y:S01]  /*1f120*/  LDL.LU R14, [R1+0x3c] ;  /* 0x00003c00010e7983 */ /* 0x000f220000300800 */
[----:B------:R-:W-:Y:S01]  /*1f130*/  ISETP.NE.U32.AND P5, PT, R6, RZ, PT ;  /* 0x000000ff0600720c */ /* 0x000fe20003fa5070 */
[----:B------:R-:W-:Y:S02]  /*1f140*/  IMAD.MOV.U32 R7, RZ, RZ, R11 ;  /* 0x000000ffff077224 */ /* 0x000fe400078e000b */
[----:B------:R-:W-:Y:S01]  /*1f150*/  IMAD.MOV.U32 R6, RZ, RZ, R9 ;  /* 0x000000ffff067224 */ /* 0x000fe200078e0009 */
[----:B------:R-:W4:Y:S04]  /*1f160*/  LDL.LU R11, [R1+0x40] ;  /* 0x00004000010b7983 */ /* 0x000f280000300800 */
[----:B------:R-:W4:Y:S04]  /*1f170*/  LDL.LU R9, [R1+0x44] ;  /* 0x0000440001097983 */ /* 0x000f280000300800 */
[----:B------:R1:W-:Y:S01]  /*1f180*/  LDGSTS.E [R4+0x5600], desc[UR26][R6.64], P4 ;  /* 0x0560000006047fae */ /* 0x0003e2000a1a101a */
[----:B------:R-:W-:-:S02]  /*1f190*/  ISETP.GT.AND P4, PT, R5, 0x17, PT ;  /* 0x000000170500780c */ /* 0x000fc40003f84270 */
[----:B-1----:R-:W-:Y:S01]  /*1f1a0*/  MOV R6, R16 ;  /* 0x0000001000067202 */ /* 0x002fe20000000f00 */
[----:B------:R-:W-:-:S05]  /*1f1b0*/  IMAD.MOV.U32 R7, RZ, RZ, R17 ;  /* 0x000000ffff077224 */ /* 0x000fca00078e0011 */
[----:B------:R1:W-:Y:S02]  /*1f1c0*/  LDGSTS.E [R4+0x5800], desc[UR26][R6.64], P5 ;  /* 0x0580000006047fae */ /* 0x0003e4000a9a101a */
[----:B-1----:R-:W-:-:S04]  /*1f1d0*/  SEL R6, RZ, 0x4, !P4 ;  /* 0x00000004ff067807 */ /* 0x002fc80006000000 */
[----:B------:R-:W-:-:S04]  /*1f1e0*/  SEL R6, R6, RZ, !P2 ;  /* 0x000000ff06067207 */ /* 0x000fc80005000000 */
[----:B------:R-:W-:Y:S02]  /*1f1f0*/  ISETP.NE.U32.AND P4, PT, R6, RZ, PT ;  /* 0x000000ff0600720c */ /* 0x000fe40003f85070 */
[----:B---3--:R-:W-:-:S05]  /*1f200*/  IADD3 R12, P6, PT, R12, R2, RZ ;  /* 0x000000020c0c7210 */ /* 0x008fca0007fde0ff */
[----:B--2---:R-:W-:Y:S01]  /*1f210*/  IMAD.X R13, R13, 0x1, R0, P6 ;  /* 0x000000010d0d7824 */ /* 0x004fe200030e0600 */
[----:B------:R-:W-:Y:S04]  /*1f220*/  STL [R1+0x2c], R12 ;  /* 0x00002c0c01007387 */ /* 0x000fe80000100800 */
[----:B------:R1:W-:Y:S04]  /*1f230*/  STL [R1+0x28], R13 ;  /* 0x0000280d01007387 */ /* 0x0003e80000100800 */
[----:B------:R-:W2:Y:S01]  /*1f240*/  LDL.LU R19, [R1+0x48] ;  /* 0x0000480001137983 */ /* 0x000ea20000300800 */
[----:B-----5:R-:W-:-:S04]  /*1f250*/  IADD3 R8, P6, PT, R8, R2, RZ ;  /* 0x0000000208087210 */ /* 0x020fc80007fde0ff */
[----:B------:R-:W-:Y:S01]  /*1f260*/  IADD3.X R10, PT, PT, R10, R0, RZ, P6, !PT ;  /* 0x000000000a0a7210 */ /* 0x000fe200037fe4ff */
[----:B------:R-:W-:Y:S04]  /*1f270*/  STL [R1+0x34], R8 ;  /* 0x0000340801007387 */ /* 0x000fe80000100800 */
[----:B------:R3:W-:Y:S01]  /*1f280*/  STL [R1+0x30], R10 ;  /* 0x0000300a01007387 */ /* 0x0007e20000100800 */
[----:B------:R-:W-:-:S03]  /*1f290*/  IMAD.MOV.U32 R6, RZ, RZ, R12 ;  /* 0x000000ffff067224 */ /* 0x000fc600078e000c */
[----:B------:R-:W5:Y:S01]  /*1f2a0*/  LDL.LU R18, [R1+0x4c] ;  /* 0x00004c0001127983 */ /* 0x000f620000300800 */
[----:B------:R-:W-:-:S03]  /*1f2b0*/  IMAD.MOV.U32 R7, RZ, RZ, R13 ;  /* 0x000000ffff077224 */ /* 0x000fc600078e000d */
[----:B-1----:R-:W2:Y:S04]  /*1f2c0*/  LDL.LU R13, [R1+0x50] ;  /* 0x00005000010d7983 */ /* 0x002ea80000300800 */
[----:B------:R-:W2:Y:S04]  /*1f2d0*/  LDL.LU R12, [R1+0x54] ;  /* 0x00005400010c7983 */ /* 0x000ea80000300800 */
[----:B------:R1:W-:Y:S02]  /*1f2e0*/  LDGSTS.E [R4+0x5a00], desc[UR26][R6.64], P5 ;  /* 0x05a0000006047fae */ /* 0x0003e4000a9a101a */
[----:B-1----:R-:W-:Y:S01]  /*1f2f0*/  IMAD.MOV.U32 R7, RZ, RZ, R10 ;  /* 0x000000ffff077224 */ /* 0x002fe200078e000a */
[----:B------:R-:W-:Y:S01]  /*1f300*/  MOV R6, R8 ;  /* 0x0000000800067202 */ /* 0x000fe20000000f00 */
[----:B---3--:R-:W3:Y:S04]  /*1f310*/  LDL.LU R10, [R1+0x58] ;  /* 0x00005800010a7983 */ /* 0x008ee80000300800 */
[----:B------:R-:W3:Y:S04]  /*1f320*/  LDL.LU R8, [R1+0x5c] ;  /* 0x00005c0001087983 */ /* 0x000ee80000300800 */
[----:B------:R-:W3:Y:S04]  /*1f330*/  LDL.LU R17, [R1+0x60] ;  /* 0x0000600001117983 */ /* 0x000ee80000300800 */
[----:B------:R-:W3:Y:S01]  /*1f340*/  LDL.LU R16, [R1+0x64] ;  /* 0x0000640001107983 */ /* 0x000ee20000300800 */
[----:B------:R-:W-:-:S03]  /*1f350*/  ISETP.GT.AND P5, PT, R5, 0x18, PT ;  /* 0x000000180500780c */ /* 0x000fc60003fa4270 */
[----:B------:R1:W-:Y:S02]  /*1f360*/  LDGSTS.E [R4+0x5c00], desc[UR26][R6.64], P4 ;  /* 0x05c0000006047fae */ /* 0x0003e4000a1a101a */
[----:B-1----:R-:W-:Y:S02]  /*1f370*/  SEL R6, RZ, 0x4, !P5 ;  /* 0x00000004ff067807 */ /* 0x002fe40006800000 */
[----:B----4-:R-:W-:-:S05]  /*1f380*/  IADD3 R14, P6, PT, R14, R2, RZ ;  /* 0x000000020e0e7210 */ /* 0x010fca0007fde0ff */
[----:B------:R-:W-:Y:S01]  /*1f390*/  IMAD.X R15, R15, 0x1, R0, P6 ;  /* 0x000000010f0f7824 */ /* 0x000fe200030e0600 */
[----:B------:R-:W-:Y:S02]  /*1f3a0*/  IADD3 R9, P6, PT, R9, R2, RZ ;  /* 0x0000000209097210 */ /* 0x000fe40007fde0ff */
[----:B------:R-:W-:Y:S02]  /*1f3b0*/  SEL R6, R6, RZ, !P2 ;  /* 0x000000ff06067207 */ /* 0x000fe40005000000 */
[----:B------:R-:W-:Y:S01]  /*1f3c0*/  IADD3.X R11, PT, PT, R11, R0, RZ, P6, !PT ;  /* 0x000000000b0b7210 */ /* 0x000fe200037fe4ff */
[----:B------:R-:W-:Y:S01]  /*1f3d0*/  STL [R1+0x3c], R14 ;  /* 0x00003c0e01007387 */ /* 0x000fe20000100800 */
[----:B------:R-:W-:Y:S01]  /*1f3e0*/  ISETP.NE.U32.AND P5, PT, R6, RZ, PT ;  /* 0x000000ff0600720c */ /* 0x000fe20003fa5070 */
[----:B------:R-:W-:Y:S02]  /*1f3f0*/  IMAD.MOV.U32 R6, RZ, RZ, R14 ;  /* 0x000000ffff067224 */ /* 0x000fe400078e000e */
[----:B------:R1:W-:Y:S01]  /*1f400*/  STL [R1+0x38], R15 ;  /* 0x0000380f01007387 */ /* 0x0003e20000100800 */
[----:B------:R-:W-:-:S03]  /*1f410*/  IMAD.MOV.U32 R7, RZ, RZ, R15 ;  /* 0x000000ffff077224 */ /* 0x000fc600078e000f */
[----:B------:R-:W-:Y:S04]  /*1f420*/  STL [R1+0x44], R9 ;  /* 0x0000440901007387 */ /* 0x000fe80000100800 */
[----:B------:R4:W-:Y:S04]  /*1f430*/  STL [R1+0x40], R11 ;  /* 0x0000400b01007387 */ /* 0x0009e80000100800 */
[----:B-1----:R-:W3:Y:S04]  /*1f440*/  LDL.LU R15, [R1+0x68] ;  /* 0x00006800010f7983 */ /* 0x002ee80000300800 */
[----:B------:R-:W3:Y:S04]  /*1f450*/  LDL.LU R14, [R1+0x6c] ;  /* 0x00006c00010e7983 */ /* 0x000ee80000300800 */
[----:B------:R1:W-:Y:S02]  /*1f460*/  LDGSTS.E [R4+0x5e00], desc[UR26][R6.64], P4 ;  /* 0x05e0000006047fae */ /* 0x0003e4000a1a101a */
[----:B-1----:R-:W-:Y:S01]  /*1f470*/  IMAD.MOV.U32 R7, RZ, RZ, R11 ;  /* 0x000000ffff077224 */ /* 0x002fe200078e000b */
[----:B------:R-:W-:Y:S01]  /*1f480*/  MOV R6, R9 ;  /* 0x0000000900067202 */ /* 0x000fe20000000f00 */
[----:B----4-:R-:W4:Y:S04]  /*1f490*/  LDL.LU R11, [R1+0x70] ;  /* 0x00007000010b7983 */ /* 0x010f280000300800 */
[----:B------:R-:W4:Y:S01]  /*1f4a0*/  LDL.LU R9, [R1+0x74] ;  /* 0x0000740001097983 */ /* 0x000f220000300800 */
[----:B------:R-:W-:-:S03]  /*1f4b0*/  ISETP.GT.AND P4, PT, R5, 0x19, PT ;  /* 0x000000190500780c */ /* 0x000fc60003f84270 */
[----:B------:R1:W-:Y:S02]  /*1f4c0*/  LDGSTS.E [R4+0x6000], desc[UR26][R6.64], P5 ;  /* 0x0600000006047fae */ /* 0x0003e4000a9a101a */
[----:B-1----:R-:W-:-:S04]  /*1f4d0*/  SEL R6, RZ, 0x4, !P4 ;  /* 0x00000004ff067807 */ /* 0x002fc80006000000 */
[----:B------:R-:W-:-:S04]  /*1f4e0*/  SEL R6, R6, RZ, !P2 ;  /* 0x000000ff06067207 */ /* 0x000fc80005000000 */
[----:B------:R-:W-:Y:S02]  /*1f4f0*/  ISETP.NE.U32.AND P4, PT, R6, RZ, PT ;  /* 0x000000ff0600720c */ /* 0x000fe40003f85070 */
[----:B-----5:R-:W-:-:S05]  /*1f500*/  IADD3 R18, P6, PT, R18, R2, RZ ;  /* 0x0000000212127210 */ /* 0x020fca0007fde0ff */
[----:B--2---:R-:W-:Y:S01]  /*1f510*/  IMAD.X R19, R19, 0x1, R0, P6 ;  /* 0x0000000113137824 */ /* 0x004fe200030e0600 */
[----:B------:R-:W-:Y:S01]  /*1f520*/  IADD3 R12, P6, PT, R12, R2, RZ ;  /* 0x000000020c0c7210 */ /* 0x000fe20007fde0ff */
[----:B------:R-:W-:Y:S02]  /*1f530*/  IMAD.MOV.U32 R6, RZ, RZ, R18 ;  /* 0x000000ffff067224 */ /* 0x000fe400078e0012 */
[----:B------:R-:W-:Y:S01]  /*1f540*/  IMAD.MOV.U32 R7, RZ, RZ, R19 ;  /* 0x000000ffff077224 */ /* 0x000fe200078e0013 */
[----:B------:R-:W-:Y:S01]  /*1f550*/  IADD3.X R13, PT, PT, R13, R0, RZ, P6, !PT ;  /* 0x000000000d0d7210 */ /* 0x000fe200037fe4ff */
[----:B------:R-:W-:Y:S04]  /*1f560*/  STL [R1+0x4c], R18 ;  /* 0x00004c1201007387 */ /* 0x000fe80000100800 */
[----:B------:R1:W-:Y:S01]  /*1f570*/  LDGSTS.E [R4+0x6200], desc[UR26][R6.64], P5 ;  /* 0x0620000006047fae */ /* 0x0003e2000a9a101a */
[----:B------:R-:W-:-:S03]  /*1f580*/  ISETP.GT.AND P5, PT, R5, 0x1a, PT ;  /* 0x0000001a0500780c */ /* 0x000fc60003fa4270 */
[----:B------:R-:W-:Y:S01]  /*1f590*/  STL [R1+0x48], R19 ;  /* 0x0000481301007387 */ /* 0x000fe20000100800 */
[----:B---3--:R-:W-:Y:S01]  /*1f5a0*/  IADD3 R8, P6, PT, R8, R2, RZ ;  /* 0x0000000208087210 */ /* 0x008fe20007fde0ff */
        /* <DEDUP_REMOVED lines=14> */
[----:B------:R-:W-:Y:S04]  /*1f690*/  STL [R1+0x60], R17 ;  /* 0x0000601101007387 */ /* 0x000fe80000100800 */
[----:B------:R-:W5:Y:S01]  /*1f6a0*/  LDL.LU R12, [R1+0x7c] ;  /* 0x00007c00010c7983 */ /* 0x000f620000300800 */
[----:B------:R-:W-:Y:S01]  /*1f6b0*/  ISETP.NE.U32.AND P5, PT, R6, RZ, PT ;  /* 0x000000ff0600720c */ /* 0x000fe20003fa5070 */
[----:B------:R-:W-:Y:S02]  /*1f6c0*/  IMAD.MOV.U32 R7, RZ, RZ, R10 ;  /* 0x000000ffff077224 */ /* 0x000fe400078e000a */
[----:B------:R-:W-:Y:S01]  /*1f6d0*/  IMAD.MOV.U32 R6, RZ, RZ, R8 ;  /* 0x000000ffff067224 */ /* 0x000fe200078e0008 */
[----:B---3--:R-:W3:Y:S04]  /*1f6e0*/  LDL.LU R10, [R1+0x80] ;  /* 0x00008000010a7983 */ /* 0x008ee80000300800 */
[----:B------:R-:W3:Y:S04]  /*1f6f0*/  LDL.LU R8, [R1+0x84] ;  /* 0x0000840001087983 */ /* 0x000ee80000300800 */
[----:B------:R1:W-:Y:S01]  /*1f700*/  LDGSTS.E [R4+0x6600], desc[UR26][R6.64], P4 ;  /* 0x0660000006047fae */ /* 0x0003e2000a1a101a */
[----:B------:R-:W-:-:S02]  /*1f710*/  ISETP.GT.AND P4, PT, R5, 0x1b, PT ;  /* 0x0000001b0500780c */ /* 0x000fc40003f84270 */
[----:B------:R-:W-:Y:S01]  /*1f720*/  IADD3 R14, P6, PT, R14, R2, RZ ;  /* 0x000000020e0e7210 */ /* 0x000fe20007fde0ff */
[----:B-1----:R-:W-:Y:S01]  /*1f730*/  IMAD.MOV.U32 R7, RZ, RZ, R17 ;  /* 0x000000ffff077224 */ /* 0x002fe200078e0011 */
[----:B------:R-:W-:-:S03]  /*1f740*/  MOV R6, R16 ;  /* 0x0000001000067202 */ /* 0x000fc60000000f00 */
[----:B------:R-:W-:Y:S02]  /*1f750*/  IMAD.X R15, R15, 0x1, R0, P6 ;  /* 0x000000010f0f7824 */ /* 0x000fe400030e0600 */
[----:B------:R1:W-:Y:S04]  /*1f760*/  LDGSTS.E [R4+0x6800], desc[UR26][R6.64], P5 ;  /* 0x0680000006047fae */ /* 0x0003e8000a9a101a */
[----:B------:R-:W-:Y:S04]  /*1f770*/  STL [R1+0x6c], R14 ;  /* 0x00006c0e01007387 */ /* 0x000fe80000100800 */
[----:B------:R1:W-:Y:S01]  /*1f780*/  STL [R1+0x68], R15 ;  /* 0x0000680f01007387 */ /* 0x0003e20000100800 */
[----:B----4-:R-:W-:-:S03]  /*1f790*/  IADD3 R9, P6, PT, R9, R2, RZ ;  /* 0x0000000209097210 */ /* 0x010fc60007fde0ff */
[----:B------:R-:W4:Y:S01]  /*1f7a0*/  LDL.LU R19, [R1+0x88] ;  /* 0x0000880001137983 */ /* 0x000f220000300800 */
[----:B-1----:R-:W-:Y:S02]  /*1f7b0*/  SEL R6, RZ, 0x4, !P4 ;  /* 0x00000004ff067807 */ /* 0x002fe40006000000 */
[----:B------:R-:W-:Y:S01]  /*1f7c0*/  IADD3.X R11, PT, PT, R11, R0, RZ, P6, !PT ;  /* 0x000000000b0b7210 */ /* 0x000fe200037fe4ff */
[----:B------:R-:W-:Y:S01]  /*1f7d0*/  STL [R1+0x74], R9 ;  /* 0x0000740901007387 */ /* 0x000fe20000100800 */
[----:B------:R-:W-:-:S03]  /*1f7e0*/  SEL R6, R6, RZ, !P2 ;  /* 0x000000ff06067207 */ /* 0x000fc60005000000 */
[----:B------:R1:W-:Y:S01]  /*1f7f0*/  STL [R1+0x70], R11 ;  /* 0x0000700b01007387 */ /* 0x0003e20000100800 */
[----:B------:R-:W-:-:S03]  /*1f800*/  ISETP.NE.U32.AND P4, PT, R6, RZ, PT ;  /* 0x000000ff0600720c */ /* 0x000fc60003f85070 */
[----:B------:R-:W4:Y:S01]  /*1f810*/  LDL.LU R18, [R1+0x8c] ;  /* 0x00008c0001127983 */ /* 0x000f220000300800 */
[----:B------:R-:W-:Y:S02]  /*1f820*/  IMAD.MOV.U32 R6, RZ, RZ, R14 ;  /* 0x000000ffff067224 */ /* 0x000fe400078e000e */
[----:B------:R-:W-:Y:S02]  /*1f830*/  IMAD.MOV.U32 R7, RZ, RZ, R15 ;  /* 0x000000ffff077224 */ /* 0x000fe400078e000f */
[----:B------:R-:W4:Y:S04]  /*1f840*/  LDL.LU R15, [R1+0x90] ;  /* 0x00009000010f7983 */ /* 0x000f280000300800 */
[----:B------:R-:W4:Y:S04]  /*1f850*/  LDL.LU R14, [R1+0x94] ;  /* 0x00009400010e7983 */ /* 0x000f280000300800 */
[----:B------:R1:W-:Y:S02]  /*1f860*/  LDGSTS.E [R4+0x6a00], desc[UR26][R6.64], P5 ;  /* 0x06a0000006047fae */ /* 0x0003e4000a9a101a */
[----:B-1----:R-:W-:Y:S01]  /*1f870*/  IMAD.MOV.U32 R7, RZ, RZ, R11 ;  /* 0x000000ffff077224 */ /* 0x002fe200078e000b */
[----:B------:R-:W-:Y:S01]  /*1f880*/  MOV R6, R9 ;  /* 0x0000000900067202 */ /* 0x000fe20000000f00 */
[----:B------:R-:W4:Y:S04]  /*1f890*/  LDL.LU R11, [R1+0x98] ;  /* 0x00009800010b7983 */ /* 0x000f280000300800 */
[----:B------:R-:W4:Y:S04]  /*1f8a0*/  LDL.LU R9, [R1+0x9c] ;  /* 0x00009c0001097983 */ /* 0x000f280000300800 */
        /* <DEDUP_REMOVED lines=9> */
[----:B---3--:R-:W-:Y:S01]  /*1f940*/  IADD3 R8, P6, PT, R8, R2, RZ ;  /* 0x0000000208087210 */ /* 0x008fe20007fde0ff */
[----:B------:R-:W-:Y:S03]  /*1f950*/  STL [R1+0x7c], R12 ;  /* 0x00007c0c01007387 */ /* 0x000fe60000100800 */
[----:B------:R-:W-:Y:S01]  /*1f960*/  IADD3.X R10, PT, PT, R10, R0, RZ, P6, !PT ;  /* 0x000000000a0a7210 */ /* 0x000fe200037fe4ff */
[----:B------:R1:W-:Y:S01]  /*1f970*/  STL [R1+0x78], R13 ;  /* 0x0000780d01007387 */ /* 0x0003e20000100800 */
[----:B------:R-:W-:Y:S02]  /*1f980*/  IMAD.MOV.U32 R6, RZ, RZ, R12 ;  /* 0x000000ffff067224 */ /* 0x000fe400078e000c */
[----:B------:R-:W-:Y:S01]  /*1f990*/  IMAD.MOV.U32 R7, RZ, RZ, R13 ;  /* 0x000000ffff077224 */ /* 0x000fe200078e000d */
[----:B------:R-:W-:Y:S04]  /*1f9a0*/  STL [R1+0x84], R8 ;  /* 0x0000840801007387 */ /* 0x000fe80000100800 */
[----:B------:R2:W-:Y:S04]  /*1f9b0*/  STL [R1+0x80], R10 ;  /* 0x0000800a01007387 */ /* 0x0005e80000100800 */
[----:B-1----:R-:W3:Y:S04]  /*1f9c0*/  LDL.LU R13, [R1+0xa8] ;  /* 0x0000a800010d7983 */ /* 0x002ee80000300800 */
[----:B------:R-:W5:Y:S04]  /*1f9d0*/  LDL.LU R12, [R1+0xac] ;  /* 0x0000ac00010c7983 */ /* 0x000f680000300800 */
[----:B------:R1:W-:Y:S01]  /*1f9e0*/  LDGSTS.E [R4+0x6e00], desc[UR26][R6.64], P4 ;  /* 0x06e0000006047fae */ /* 0x0003e2000a1a101a */
[----:B------:R-:W-:-:S02]  /*1f9f0*/  ISETP.GT.AND P4, PT, R5, 0x1d, PT ;  /* 0x0000001d0500780c */ /* 0x000fc40003f84270 */
[----:B-1----:R-:W-:Y:S01]  /*1fa00*/  MOV R6, R8 ;  /* 0x0000000800067202 */ /* 0x002fe20000000f00 */
[----:B------:R-:W-:Y:S02]  /*1fa10*/  IMAD.MOV.U32 R7, RZ, RZ, R10 ;  /* 0x000000ffff077224 */ /* 0x000fe400078e000a */
[----:B--2---:R-:W2:Y:S04]  /*1fa20*/  LDL.LU R10, [R1+0xb0] ;  /* 0x0000b000010a7983 */ /* 0x004ea80000300800 */
[----:B------:R-:W2:Y:S04]  /*1fa30*/  LDL.LU R8, [R1+0xb4] ;  /* 0x0000b40001087983 */ /* 0x000ea80000300800 */
[----:B------:R1:W-:Y:S01]  /*1fa40*/  LDGSTS.E [R4+0x7000], desc[UR26][R6.64], P5 ;  /* 0x0700000006047fae */ /* 0x0003e2000a9a101a */
[----:B----4-:R-:W-:-:S02]  /*1fa50*/  IADD3 R18, P6, PT, R18, R2, RZ ;  /* 0x0000000212127210 */ /* 0x010fc40007fde0ff */
[----:B-1----:R-:W-:-:S03]  /*1fa60*/  SEL R6, RZ, 0x4, !P4 ;  /* 0x00000004ff067807 */ /* 0x002fc60006000000 */
[----:B------:R-:W-:Y:S01]  /*1fa70*/  IMAD.X R19, R19, 0x1, R0, P6 ;  /* 0x0000000113137824 */ /* 0x000fe200030e0600 */
[----:B------:R-:W-:Y:S02]  /*1fa80*/  IADD3 R14, P6, PT, R14, R2, RZ ;  /* 0x000000020e0e7210 */ /* 0x000fe40007fde0ff */
[----:B------:R-:W-:Y:S01]  /*1fa90*/  SEL R6, R6, RZ, !P2 ;  /* 0x000000ff06067207 */ /* 0x000fe20005000000 */
[----:B------:R-:W-:Y:S01]  /*1faa0*/  IMAD.MOV.U32 R7, RZ, RZ, R19 ;  /* 0x000000ffff077224 */ /* 0x000fe200078e0013 */
[----:B------:R-:W-:Y:S02]  /*1fab0*/  IADD3.X R15, PT, PT, R15, R0, RZ, P6, !PT ;  /* 0x000000000f0f7210 */ /* 0x000fe400037fe4ff */
[----:B------:R-:W-:Y:S01]  /*1fac0*/  ISETP.NE.U32.AND P4, PT, R6, RZ, PT ;  /* 0x000000ff0600720c */ /* 0x000fe20003f85070 */
[----:B------:R-:W-:Y:S01]  /*1fad0*/  IMAD.MOV.U32 R6, RZ, RZ, R18 ;  /* 0x000000ffff067224 */ /* 0x000fe200078e0012 */
[----:B------:R-:W-:Y:S04]  /*1fae0*/  STL [R1+0x8c], R18 ;  /* 0x00008c1201007387 */ /* 0x000fe80000100800 */
[----:B------:R1:W-:Y:S01]  /*1faf0*/  LDGSTS.E [R4+0x7200], desc[UR26][R6.64], P5 ;  /* 0x0720000006047fae */ /* 0x0003e2000a9a101a */
[----:B------:R-:W-:-:S02]  /*1fb00*/  ISETP.GT.AND P5, PT, R5, 0x1e, PT ;  /* 0x0000001e0500780c */ /* 0x000fc40003fa4270 */
[----:B------:R-:W-:Y:S01]  /*1fb10*/  IADD3 R9, P6, PT, R9, R2, RZ ;  /* 0x0000000209097210 */ /* 0x000fe20007fde0ff */
[----:B------:R-:W-:Y:S01]  /*1fb20*/  STL [R1+0x88], R19 ;  /* 0x0000881301007387 */ /* 0x000fe20000100800 */
[----:B-1----:R-:W-:Y:S01]  /*1fb30*/  MOV R6, R14 ;  /* 0x0000000e00067202 */ /* 0x002fe20000000f00 */
[----:B------:R-:W-:Y:S02]  /*1fb40*/  IMAD.MOV.U32 R7, RZ, RZ, R15 ;  /* 0x000000ffff077224 */ /* 0x000fe400078e000f */
[----:B------:R-:W-:Y:S01]  /*1fb50*/  IMAD.X R11, R11, 0x1, R0, P6 ;  /* 0x000000010b0b7824 */ /* 0x000fe200030e0600 */
[----:B------:R-:W-:Y:S01]  /*1fb60*/  IADD3 R16, P6, PT, R16, R2, RZ ;  /* 0x0000000210107210 */ /* 0x000fe20007fde0ff */
[----:B------:R-:W-:Y:S03]  /*1fb70*/  STL [R1+0x94], R14 ;  /* 0x0000940e01007387 */ /* 0x000fe60000100800 */
[----:B------:R-:W-:Y:S01]  /*1fb80*/  IADD3.X R17, PT, PT, R17, R0, RZ, P6, !PT ;  /* 0x0000000011117210 */ /* 0x000fe200037fe4ff */
        /* <DEDUP_REMOVED lines=23> */
[----:B-----5:R-:W-:-:S05]  /*1fd00*/  IADD3 R12, P6, PT, R12, R2, RZ ;  /* 0x000000020c0c7210 */ /* 0x020fca0007fde0ff */
[----:B---3--:R-:W-:Y:S01]  /*1fd10*/  IMAD.X R13, R13, 0x1, R0, P6 ;  /* 0x000000010d0d7824 */ /* 0x008fe200030e0600 */
[----:B------:R-:W-:Y:S04]  /*1fd20*/  STL [R1+0xac], R12 ;  /* 0x0000ac0c01007387 */ /* 0x000fe80000100800 */
[----:B------:R1:W-:Y:S04]  /*1fd30*/  STL [R1+0xa8], R13 ;  /* 0x0000a80d01007387 */ /* 0x0003e80000100800 */
[----:B------:R-:W3:Y:S01]  /*1fd40*/  LDL.LU R19, [R1+0xc8] ;  /* 0x0000c80001137983 */ /* 0x000ee20000300800 */
[----:B--2---:R-:W-:-:S04]  /*1fd50*/  IADD3 R8, P6, PT, R8, R2, RZ ;  /* 0x0000000208087210 */ /* 0x004fc80007fde0ff */
[----:B------:R-:W-:Y:S01]  /*1fd60*/  IADD3.X R10, PT, PT, R10, R0, RZ, P6, !PT ;  /* 0x000000000a0a7210 */ /* 0x000fe200037fe4ff */
[----:B------:R-:W-:Y:S04]  /*1fd70*/  STL [R1+0xb4], R8 ;  /* 0x0000b40801007387 */ /* 0x000fe80000100800 */
[----:B------:R2:W-:Y:S01]  /*1fd80*/  STL [R1+0xb0], R10 ;  /* 0x0000b00a01007387 */ /* 0x0005e20000100800 */
[----:B------:R-:W-:-:S03]  /*1fd90*/  IMAD.MOV.U32 R6, RZ, RZ, R12 ;  /* 0x000000ffff067224 */ /* 0x000fc600078e000c */
[----:B------:R-:W5:Y:S01]  /*1fda0*/  LDL.LU R18, [R1+0xcc] ;  /* 0x0000cc0001127983 */ /* 0x000f620000300800 */
[----:B------:R-:W-:-:S03]  /*1fdb0*/  IMAD.MOV.U32 R7, RZ, RZ, R13 ;  /* 0x000000ffff077224 */ /* 0x000fc600078e000d */
[----:B-1----:R-:W3:Y:S04]  /*1fdc0*/  LDL.LU R13, [R1+0xd0] ;  /* 0x0000d000010d7983 */ /* 0x002ee80000300800 */
[----:B------:R-:W3:Y:S04]  /*1fdd0*/  LDL.LU R12, [R1+0xd4] ;  /* 0x0000d400010c7983 */ /* 0x000ee80000300800 */
[----:B------:R1:W-:Y:S02]  /*1fde0*/  LDGSTS.E [R4+0x7a00], desc[UR26][R6.64], P5 ;  /* 0x07a0000006047fae */ /* 0x0003e4000a9a101a */
[----:B-1----:R-:W-:Y:S01]  /*1fdf0*/  IMAD.MOV.U32 R7, RZ, RZ, R10 ;  /* 0x000000ffff077224 */ /* 0x002fe200078e000a */
[----:B------:R-:W-:Y:S01]  /*1fe00*/  MOV R6, R8 ;  /* 0x0000000800067202 */ /* 0x000fe20000000f00 */
[----:B--2---:R-:W2:Y:S04]  /*1fe10*/  LDL.LU R10, [R1+0xd8] ;  /* 0x0000d800010a7983 */ /* 0x004ea80000300800 */
[----:B------:R-:W2:Y:S04]  /*1fe20*/  LDL.LU R8, [R1+0xdc] ;  /* 0x0000dc0001087983 */ /* 0x000ea80000300800 */
[----:B------:R-:W2:Y:S04]  /*1fe30*/  LDL.LU R17, [R1+0xe0] ;  /* 0x0000e00001117983 */ /* 0x000ea80000300800 */
[----:B------:R-:W2:Y:S01]  /*1fe40*/  LDL.LU R16, [R1+0xe4] ;  /* 0x0000e40001107983 */ /* 0x000ea20000300800 */
[----:B------:R-:W-:-:S03]  /*1fe50*/  ISETP.GT.AND P5, PT, R5, 0x20, PT ;  /* 0x000000200500780c */ /* 0x000fc60003fa4270 */
[----:B------:R1:W-:Y:S02]  /*1fe60*/  LDGSTS.E [R4+0x7c00], desc[UR26][R6.64], P4 ;  /* 0x07c0000006047fae */ /* 0x0003e4000a1a101a */
[----:B-1----:R-:W-:-:S04]  /*1fe70*/  SEL R6, RZ, 0x4, !P5 ;  /* 0x00000004ff067807 */ /* 0x002fc80006800000 */
[----:B------:R-:W-:Y:S02]  /*1fe80*/  SEL R6, R6, RZ, !P2 ;  /* 0x000000ff06067207 */ /* 0x000fe40005000000 */
[----:B----4-:R-:W-:-:S05]  /*1fe90*/  IADD3 R14, P6, PT, R14, R2, RZ ;  /* 0x000000020e0e7210 */ /* 0x010fca0007fde0ff */
[----:B------:R-:W-:Y:S01]  /*1fea0*/  IMAD.X R15, R15, 0x1, R0, P6 ;  /* 0x000000010f0f7824 */ /* 0x000fe200030e0600 */
[----:B------:R-:W-:Y:S01]  /*1feb0*/  IADD3 R9, P6, PT, R9, R2, RZ ;  /* 0x0000000209097210 */ /* 0x000fe20007fde0ff */
[----:B------:R-:W-:Y:S03]  /*1fec0*/  STL [R1+0xbc], R14 ;  /* 0x0000bc0e01007387 */ /* 0x000fe60000100800 */
[----:B------:R-:W-:Y:S01]  /*1fed0*/  IADD3.X R11, PT, PT, R11, R0, RZ, P6, !PT ;  /* 0x000000000b0b7210 */ /* 0x000fe200037fe4ff */
[----:B------:R1:W-:Y:S01]  /*1fee0*/  STL [R1+0xb8], R15 ;  /* 0x0000b80f01007387 */ /* 0x0003e20000100800 */
[----:B------:R-:W-:Y:S01]  /*1fef0*/  ISETP.NE.U32.AND P5, PT, R6, RZ, PT ;  /* 0x000000ff0600720c */ /* 0x000fe20003fa5070 */
[----:B------:R-:W-:Y:S02]  /*1ff00*/  IMAD.MOV.U32 R6, RZ, RZ, R14 ;  /* 0x000000ffff067224 */ /* 0x000fe400078e000e */
[----:B------:R-:W-:Y:S01]  /*1ff10*/  STL [R1+0xc4], R9 ;  /* 0x0000c40901007387 */ /* 0x000fe20000100800 */
[----:B------:R-:W-:-:S03]  /*1ff20*/  IMAD.MOV.U32 R7, RZ, RZ, R15 ;  /* 0x000000ffff077224 */ /* 0x000fc600078e000f */
[----:B------:R4:W-:Y:S04]  /*1ff30*/  STL [R1+0xc0], R11 ;  /* 0x0000c00b01007387 */ /* 0x0009e80000100800 */
[----:B-1----:R-:W2:Y:S04]  /*1ff40*/  LDL.LU R15, [R1+0xe8] ;  /* 0x0000e800010f7983 */ /* 0x002ea80000300800 */
[----:B------:R-:W2:Y:S04]  /*1ff50*/  LDL.LU R14, [R1+0xec] ;  /* 0x0000ec00010e7983 */ /* 0x000ea80000300800 */
        /* <DEDUP_REMOVED lines=20> */
[----:B--2---:R-:W-:Y:S01]  /*200a0*/  IADD3 R8, P6, PT, R8, R2, RZ ;  /* 0x0000000208087210 */ /* 0x004fe20007fde0ff */
        /* <DEDUP_REMOVED lines=23> */
[----:B-1----:R-:W-:Y:S02]  /*20220*/  MOV R6, R16 ;  /* 0x0000001000067202 */ /* 0x002fe40000000f00 */
[----:B------:R-:W-:Y:S01]  /*20230*/  IADD3 R14, P6, PT, R14, R2, RZ ;  /* 0x000000020e0e7210 */ /* 0x000fe20007fde0ff */
[----:B------:R-:W-:-:S04]  /*20240*/  IMAD.MOV.U32 R7, RZ, RZ, R17 ;  /* 0x000000ffff077224 */ /* 0x000fc800078e0011 */
[----:B------:R-:W-:Y:S01]  /*20250*/  IMAD.X R15, R15, 0x1, R0, P6 ;  /* 0x000000010f0f7824 */ /* 0x000fe200030e0600 */
[----:B------:R1:W-:Y:S04]  /*20260*/  LDGSTS.E [R4+0x8800], desc[UR26][R6.64], P5 ;  /* 0x0880000006047fae */ /* 0x0003e8000a9a101a */
[----:B------:R-:W-:Y:S04]  /*20270*/  STL [R1+0xec], R14 ;  /* 0x0000ec0e01007387 */ /* 0x000fe80000100800 */
[----:B------:R4:W-:Y:S01]  /*20280*/  STL [R1+0xe8], R15 ;  /* 0x0000e80f01007387 */ /* 0x0009e20000100800 */
[----:B-1----:R-:W-:-:S03]  /*20290*/  SEL R6, RZ, 0x4, !P4 ;  /* 0x00000004ff067807 */ /* 0x002fc60006000000 */
[----:B------:R-:W3:Y:S01]  /*202a0*/  LDL.LU R19, [R1+0x108] ;  /* 0x0001080001137983 */ /* 0x000ee20000300800 */
[----:B----4-:R-:W-:-:S04]  /*202b0*/  IADD3 R9, P6, PT, R9, R2, RZ ;  /* 0x0000000209097210 */ /* 0x010fc80007fde0ff */
        /* <DEDUP_REMOVED lines=44> */
[----:B------:R-:W-:Y:S02]  /*20580*/  SEL R6, R6, RZ, !P2 ;  /* 0x000000ff06067207 */ /* 0x000fe40005000000 */
[----:B------:R-:W-:Y:S02]  /*20590*/  IADD3 R14, P6, PT, R14, R2, RZ ;  /* 0x000000020e0e7210 */ /* 0x000fe40007fde0ff */
[----:B------:R-:W-:Y:S01]  /*205a0*/  ISETP.NE.U32.AND P4, PT, R6, RZ, PT ;  /* 0x000000ff0600720c */ /* 0x000fe20003f85070 */
[----:B------:R-:W-:Y:S01]  /*205b0*/  IMAD.MOV.U32 R6, RZ, RZ, R18 ;  /* 0x000000ffff067224 */ /* 0x000fe200078e0012 */
[----:B------:R-:W-:Y:S01]  /*205c0*/  IADD3.X R15, PT, PT, R15, R0, RZ, P6, !PT ;  /* 0x000000000f0f7210 */ /* 0x000fe200037fe4ff */
[----:B------:R-:W-:Y:S01]  /*205d0*/  IMAD.MOV.U32 R7, RZ, RZ, R19 ;  /* 0x000000ffff077224 */ /* 0x000fe200078e0013 */
[----:B------:R-:W-:Y:S04]  /*205e0*/  STL [R1+0x10c], R18 ;  /* 0x00010c1201007387 */ /* 0x000fe80000100800 */
[----:B------:R1:W-:Y:S01]  /*205f0*/  LDGSTS.E [R4+0x9200], desc[UR26][R6.64], P5 ;  /* 0x0920000006047fae */ /* 0x0003e2000a9a101a */
[----:B------:R-:W-:-:S02]  /*20600*/  ISETP.GT.AND P5, PT, R5, 0x26, PT ;  /* 0x000000260500780c */ /* 0x000fc40003fa4270 */
[----:B------:R-:W-:Y:S02]  /*20610*/  IADD3 R9, P6, PT, R9, R2, RZ ;  /* 0x0000000209097210 */ /* 0x000fe40007fde0ff */
[----:B-1----:R-:W-:Y:S01]  /*20620*/  MOV R6, R14 ;  /* 0x0000000e00067202 */ /* 0x002fe20000000f00 */
[----:B------:R-:W-:Y:S02]  /*20630*/  IMAD.MOV.U32 R7, RZ, RZ, R15 ;  /* 0x000000ffff077224 */ /* 0x000fe400078e000f */
[----:B------:R-:W-:Y:S01]  /*20640*/  IMAD.X R11, R11, 0x1, R0, P6 ;  /* 0x000000010b0b7824 */ /* 0x000fe200030e0600 */
[----:B------:R-:W-:Y:S01]  /*20650*/  STL [R1+0x108], R19 ;  /* 0x0001081301007387 */ /* 0x000fe20000100800 */
[----:B------:R-:W-:-:S03]  /*20660*/  IADD3 R16, P6, PT, R16, R2, RZ ;  /* 0x0000000210107210 */ /* 0x000fc60007fde0ff */
[----:B------:R-:W-:Y:S01]  /*20670*/  STL [R1+0x114], R14 ;  /* 0x0001140e01007387 */ /* 0x000fe20000100800 */
[----:B------:R-:W-:-:S03]  /*20680*/  IADD3.X R17, PT, PT, R17, R0, RZ, P6, !PT ;  /* 0x0000000011117210 */ /* 0x000fc600037fe4ff */
        /* <DEDUP_REMOVED lines=105> */
[----:B-1----:R-:W-:Y:S01]  /*20d20*/  MOV R6, R16 ;  /* 0x0000001000067202 */ /* 0x002fe20000000f00 */
[----:B------:R-:W-:-:S05]  /*20d30*/  IMAD.MOV.U32 R7, RZ, RZ, R17 ;  /* 0x000000ffff077224 */ /* 0x000fca00078e0011 */
[----:B------:R1:W-:Y:S01]  /*20d40*/  LDGSTS.E [R4+0xa800], desc[UR26][R6.64], P5 ;  /* 0x0a80000006047fae */ /* 0x0003e2000a9a101a */
[----:B------:R-:W-:-:S05]  /*20d50*/  IADD3 R14, P6, PT, R14, R2, RZ ;  /* 0x000000020e0e7210 */ /* 0x000fca0007fde0ff */
[----:B------:R-:W-:Y:S01]  /*20d60*/  IMAD.X R15, R15, 0x1, R0, P6 ;  /* 0x000000010f0f7824 */ /* 0x000fe200030e0600 */
[----:B------:R-:W-:Y:S01]  /*20d70*/  STL [R1+0x170], R14 ;  /* 0x0001700e01007387 */ /* 0x000fe20000100800 */
[----:B-1----:R-:W-:-:S03]  /*20d80*/  SEL R6, RZ, 0x4, !P4 ;  /* 0x00000004ff067807 */ /* 0x002fc60006000000 */
[----:B------:R1:W-:Y:S01]  /*20d90*/  STL [R1+0x16c], R15 ;  /* 0x00016c0f01007387 */ /* 0x0003e20000100800 */
[----:B------:R-:W-:-:S03]  /*20da0*/  SEL R6, R6, RZ, !P2 ;  /* 0x000000ff06067207 */ /* 0x000fc60005000000 */
[----:B------:R-:W3:Y:S01]  /*20db0*/  LDL.LU R19, [R1+0x18c] ;  /* 0x00018c0001137983 */ /* 0x000ee20000300800 */
[----:B----4-:R-:W-:-:S04]  /*20dc0*/  IADD3 R9, P6, PT, R9, R2, RZ ;  /* 0x0000000209097210 */ /* 0x010fc80007fde0ff */
[----:B------:R-:W-:Y:S01]  /*20dd0*/  IADD3.X R11, PT, PT, R11, R0, RZ, P6, !PT ;  /* 0x000000000b0b7210 */ /* 0x000fe200037fe4ff */
[----:B------:R-:W-:Y:S01]  /*20de0*/  STL [R1+0x178], R9 ;  /* 0x0001780901007387 */ /* 0x000fe20000100800 */
[----:B------:R-:W-:-:S03]  /*20df0*/  ISETP.NE.U32.AND P4, PT, R6, RZ, PT ;  /* 0x000000ff0600720c */ /* 0x000fc60003f85070 */
[----:B------:R4:W-:Y:S01]  /*20e00*/  STL [R1+0x174], R11 ;  /* 0x0001740b01007387 */ /* 0x0009e20000100800 */
[----:B------:R-:W-:-:S03]  /*20e10*/  IMAD.MOV.U32 R6, RZ, RZ, R14 ;  /* 0x000000ffff067224 */ /* 0x000fc600078e000e */
[----:B------:R-:W3:Y:S01]  /*20e20*/  LDL.LU R18, [R1+0x190] ;  /* 0x0001900001127983 */ /* 0x000ee20000300800 */
[----:B------:R-:W-:-:S03]  /*20e30*/  IMAD.MOV.U32 R7, RZ, RZ, R15 ;  /* 0x000000ffff077224 */ /* 0x000fc600078e000f */
[----:B-1----:R-:W3:Y:S04]  /*20e40*/  LDL.LU R15, [R1+0x194] ;  /* 0x00019400010f7983 */ /* 0x002ee80000300800 */
[----:B------:R-:W3:Y:S04]  /*20e50*/  LDL.LU R14, [R1+0x198] ;  /* 0x00019800010e7983 */ /* 0x000ee80000300800 */
[----:B------:R1:W-:Y:S02]  /*20e60*/  LDGSTS.E [R4+0xaa00], desc[UR26][R6.64], P5 ;  /* 0x0aa0000006047fae */ /* 0x0003e4000a9a101a */
[----:B-1----:R-:W-:Y:S01]  /*20e70*/  IMAD.MOV.U32 R7, RZ, RZ, R11 ;  /* 0x000000ffff077224 */ /* 0x002fe200078e000b */
[----:B------:R-:W-:Y:S01]  /*20e80*/  MOV R6, R9 ;  /* 0x0000000900067202 */ /* 0x000fe20000000f00 */
[----:B----4-:R-:W4:Y:S04]  /*20e90*/  LDL.LU R11, [R1+0x19c] ;  /* 0x00019c00010b7983 */ /* 0x010f280000300800 */
        /* <DEDUP_REMOVED lines=27> */
[----:B------:R-:W-:-:S02]  /*21050*/  IADD3 R18, P6, PT, R18, R2, RZ ;  /* 0x0000000212127210 */ /* 0x000fc40007fde0ff */
        /* <DEDUP_REMOVED lines=132> */
[----:B----4-:R-:W-:-:S03]  /*218a0*/  IADD3 R9, P6, PT, R9, R2, RZ ;  /* 0x0000000209097210 */ /* 0x010fc60007fde0ff */
[----:B------:R-:W4:Y:S01]  /*218b0*/  LDL.LU R19, [R1+0x20c] ;  /* 0x00020c0001137983 */ /* 0x000f220000300800 */
[----:B------:R-:W-:-:S03]  /*218c0*/  IADD3.X R11, PT, PT, R11, R0, RZ, P6, !PT ;  /* 0x000000000b0b7210 */ /* 0x000fc600037fe4ff */
[----:B------:R-:W-:Y:S01]  /*218d0*/  STL [R1+0x1f8], R9 ;  /* 0x0001f80901007387 */ /* 0x000fe20000100800 */
[----:B------:R-:W-:-:S03]  /*218e0*/  SEL R6, R6, RZ, !P2 ;  /* 0x000000ff06067207 */ /* 0x000fc60005000000 */
[----:B------:R1:W-:Y:S01]  /*218f0*/  STL [R1+0x1f4], R11 ;  /* 0x0001f40b01007387 */ /* 0x0003e20000100800 */
[----:B------:R-:W-:-:S03]  /*21900*/  ISETP.NE.U32.AND P4, PT, R6, RZ, PT ;  /* 0x000000ff0600720c */ /* 0x000fc60003f85070 */
[----:B------:R-:W4:Y:S01]  /*21910*/  LDL.LU R18, [R1+0x210] ;  /* 0x0002100001127983 */ /* 0x000f220000300800 */
[----:B------:R-:W-:Y:S02]  /*21920*/  IMAD.MOV.U32 R6, RZ, RZ, R14 ;  /* 0x000000ffff067224 */ /* 0x000fe400078e000e */
[----:B------:R-:W-:Y:S02]  /*21930*/  IMAD.MOV.U32 R7, RZ, RZ, R15 ;  /* 0x000000ffff077224 */ /* 0x000fe400078e000f */
[----:B-1----:R-:W4:Y:S04]  /*21940*/  LDL.LU R15, [R1+0x214] ;  /* 0x00021400010f7983 */ /* 0x002f280000300800 */
        /* <DEDUP_REMOVED lines=45> */
[----:B------:R-:W-:Y:S01]  /*21c20*/  IADD3 R9, P6, PT, R9, R2, RZ ;  /* 0x0000000209097210 */ /* 0x000fe20007fde0ff */
        /* <DEDUP_REMOVED lines=1451> */
[----:B------:R1:W-:Y:S01]  /*276e0*/  LDGSTS.E [R4+0x1da00], desc[UR26][R6.64], P5 ;  /* 0x1da0000006047fae */ /* 0x0003e2000a9a101a */
[----:B------:R-:W-:Y:S01]  /*276f0*/  ISETP.GT.AND P5, PT, R5, 0x78, PT ;  /* 0x000000780500780c */ /* 0x000fe20003fa4270 */
[----:B-1----:R-:W-:Y:S01]  /*27700*/  IMAD.MOV.U32 R7, RZ, RZ, R10 ;  /* 0x000000ffff077224 */ /* 0x002fe200078e000a */
[----:B------:R-:W-:Y:S01]  /*27710*/  MOV R6, R8 ;  /* 0x0000000800067202 */ /* 0x000fe20000000f00 */
[----:B--2---:R-:W2:Y:S04]  /*27720*/  LDL.LU R10, [R1+0x660] ;  /* 0x00066000010a7983 */ /* 0x004ea80000300800 */
[----:B------:R-:W2:Y:S04]  /*27730*/  LDL.LU R8, [R1+0x664] ;  /* 0x0006640001087983 */ /* 0x000ea80000300800 */
[----:B------:R-:W2:Y:S04]  /*27740*/  LDL.LU R17, [R1+0x668] ;  /* 0x0006680001117983 */ /* 0x000ea80000300800 */
[----:B------:R-:W2:Y:S04]  /*27750*/  LDL.LU R16, [R1+0x66c] ;  /* 0x00066c0001107983 */ /* 0x000ea80000300800 */
[----:B------:R1:W-:Y:S02]  /*27760*/  LDGSTS.E [R4+0x1dc00], desc[UR26][R6.64], P4 ;  /* 0x1dc0000006047fae */ /* 0x0003e4000a1a101a */
[----:B-1----:R-:W-:-:S04]  /*27770*/  SEL R6, RZ, 0x4, !P5 ;  /* 0x00000004ff067807 */ /* 0x002fc80006800000 */
[----:B------:R-:W-:-:S04]  /*27780*/  SEL R6, R6, RZ, !P2 ;  /* 0x000000ff06067207 */ /* 0x000fc80005000000 */
[----:B------:R-:W-:Y:S02]  /*27790*/  ISETP.NE.U32.AND P5, PT, R6, RZ, PT ;  /* 0x000000ff0600720c */ /* 0x000fe40003fa5070 */
[----:B----4-:R-:W-:-:S05]  /*277a0*/  IADD3 R14, P6, PT, R14, R2, RZ ;  /* 0x000000020e0e7210 */ /* 0x010fca0007fde0ff */
[----:B------:R-:W-:Y:S01]  /*277b0*/  IMAD.X R15, R15, 0x1, R0, P6 ;  /* 0x000000010f0f7824 */ /* 0x000fe200030e0600 */
[----:B------:R-:W-:Y:S01]  /*277c0*/  IADD3 R9, P6, PT, R9, R2, RZ ;  /* 0x0000000209097210 */ /* 0x000fe20007fde0ff */
[----:B------:R-:W-:Y:S02]  /*277d0*/  IMAD.MOV.U32 R6, RZ, RZ, R14 ;  /* 0x000000ffff067224 */ /* 0x000fe400078e000e */
[----:B------:R-:W-:Y:S01]  /*277e0*/  IMAD.MOV.U32 R7, RZ, RZ, R15 ;  /* 0x000000ffff077224 */ /* 0x000fe200078e000f */
[----:B------:R-:W-:Y:S01]  /*277f0*/  IADD3.X R11, PT, PT, R11, R0, RZ, P6, !PT ;  /* 0x000000000b0b7210 */ /* 0x000fe200037fe4ff */
[----:B------:R-:W-:Y:S04]  /*27800*/  STL [R1+0x644], R14 ;  /* 0x0006440e01007387 */ /* 0x000fe80000100800 */
[----:B------:R-:W-:Y:S04]  /*27810*/  STL [R1+0x640], R15 ;  /* 0x0006400f01007387 */ /* 0x000fe80000100800 */
[----:B------:R1:W-:Y:S04]  /*27820*/  LDGSTS.E [R4+0x1de00], desc[UR26][R6.64], P4 ;  /* 0x1de0000006047fae */ /* 0x0003e8000a1a101a */
[----:B------:R-:W-:Y:S04]  /*27830*/  STL [R1+0x64c], R9 ;  /* 0x00064c0901007387 */ /* 0x000fe80000100800 */
[----:B------:R4:W-:Y:S01]  /*27840*/  STL [R1+0x648], R11 ;  /* 0x0006480b01007387 */ /* 0x0009e20000100800 */
[----:B-1----:R-:W-:Y:S01]  /*27850*/  IMAD.MOV.U32 R7, RZ, RZ, R11 ;  /* 0x000000ffff077224 */ /* 0x002fe200078e000b */
[----:B------:R-:W-:-:S02]  /*27860*/  MOV R6, R9 ;  /* 0x0000000900067202 */ /* 0x000fc40000000f00 */
        /* <DEDUP_REMOVED lines=14> */
[----:B------:R-:W-:-:S04]  /*27950*/  IADD3.X R13, PT, PT, R13, R0, RZ, P6, !PT ;  /* 0x000000000d0d7210 */ /* 0x000fc800037fe4ff */
        /* <DEDUP_REMOVED lines=9> */
[----:B------:R-:W-:Y:S01]  /*279f0*/  STL [R1+0x65c], R12 ;  /* 0x00065c0c01007387 */ /* 0x000fe20000100800 */
[----:B------:R-:W-:-:S03]  /*27a00*/  IADD3.X R17, PT, PT, R17, R0, RZ, P6, !PT ;  /* 0x0000000011117210 */ /* 0x000fc600037fe4ff */
[----:B------:R1:W-:Y:S04]  /*27a10*/  LDGSTS.E [R4+0x1e400], desc[UR26][R6.64], P4 ;  /* 0x1e40000006047fae */ /* 0x0003e8000a1a101a */
[----:B------:R2:W-:Y:S04]  /*27a20*/  STL [R1+0x658], R13 ;  /* 0x0006580d01007387 */ /* 0x0005e80000100800 */
[----:B------:R-:W-:Y:S01]  /*27a30*/  STL [R1+0x664], R8 ;  /* 0x0006640801007387 */ /* 0x000fe20000100800 */
[----:B-1----:R-:W-:-:S03]  /*27a40*/  SEL R6, RZ, 0x4, !P5 ;  /* 0x00000004ff067807 */ /* 0x002fc60006800000 */
[----:B------:R1:W-:Y:S01]  /*27a50*/  STL [R1+0x660], R10 ;  /* 0x0006600a01007387 */ /* 0x0003e20000100800 */
[----:B------:R-:W-:-:S03]  /*27a60*/  SEL R6, R6, RZ, !P2 ;  /* 0x000000ff06067207 */ /* 0x000fc60005000000 */
[----:B--2---:R-:W2:Y:S04]  /*27a70*/  LDL.LU R13, [R1+0x680] ;  /* 0x00068000010d7983 */ /* 0x004ea80000300800 */
[----:B------:R-:W-:Y:S01]  /*27a80*/  STL [R1+0x66c], R16 ;  /* 0x00066c1001007387 */ /* 0x000fe20000100800 */
[----:B------:R-:W-:-:S03]  /*27a90*/  ISETP.NE.U32.AND P5, PT, R6, RZ, PT ;  /* 0x000000ff0600720c */ /* 0x000fc60003fa5070 */
[----:B------:R-:W-:Y:S04]  /*27aa0*/  STL [R1+0x668], R17 ;  /* 0x0006681101007387 */ /* 0x000fe80000100800 */
[----:B------:R-:W3:Y:S01]  /*27ab0*/  LDL.LU R12, [R1+0x684] ;  /* 0x00068400010c7983 */ /* 0x000ee20000300800 */
[----:B------:R-:W-:Y:S02]  /*27ac0*/  IMAD.MOV.U32 R6, RZ, RZ, R8 ;  /* 0x000000ffff067224 */ /* 0x000fe400078e0008 */
[----:B------:R-:W-:Y:S02]  /*27ad0*/  IMAD.MOV.U32 R7, RZ, RZ, R10 ;  /* 0x000000ffff077224 */ /* 0x000fe400078e000a */
[----:B-1----:R-:W5:Y:S04]  /*27ae0*/  LDL.LU R10, [R1+0x688] ;  /* 0x00068800010a7983 */ /* 0x002f680000300800 */
[----:B------:R-:W5:Y:S04]  /*27af0*/  LDL.LU R8, [R1+0x68c] ;  /* 0x00068c0001087983 */ /* 0x000f680000300800 */
[----:B------:R1:W-:Y:S01]  /*27b00*/  LDGSTS.E [R4+0x1e600], desc[UR26][R6.64], P4 ;  /* 0x1e60000006047fae */ /* 0x0003e2000a1a101a */
[----:B------:R-:W-:-:S02]  /*27b10*/  ISETP.GT.AND P4, PT, R5, 0x7b, PT ;  /* 0x0000007b0500780c */ /* 0x000fc40003f84270 */
[----:B-1----:R-:W-:Y:S01]  /*27b20*/  MOV R6, R16 ;  /* 0x0000001000067202 */ /* 0x002fe20000000f00 */
[----:B------:R-:W-:-:S05]  /*27b30*/  IMAD.MOV.U32 R7, RZ, RZ, R17 ;  /* 0x000000ffff077224 */ /* 0x000fca00078e0011 */
[----:B------:R1:W-:Y:S01]  /*27b40*/  LDGSTS.E [R4+0x1e800], desc[UR26][R6.64], P5 ;  /* 0x1e80000006047fae */ /* 0x0003e2000a9a101a */
[----:B----4-:R-:W-:Y:S02]  /*27b50*/  IADD3 R9, P6, PT, R9, R2, RZ ;  /* 0x0000000209097210 */ /* 0x010fe40007fde0ff */
[----:B-1----:R-:W-:-:S03]  /*27b60*/  SEL R6, RZ, 0x4, !P4 ;  /* 0x00000004ff067807 */ /* 0x002fc60006000000 */
[----:B------:R-:W-:Y:S01]  /*27b70*/  IMAD.X R11, R11, 0x1, R0, P6 ;  /* 0x000000010b0b7824 */ /* 0x000fe200030e0600 */
[----:B------:R-:W-:Y:S01]  /*27b80*/  IADD3 R14, P6, PT, R14, R2, RZ ;  /* 0x000000020e0e7210 */ /* 0x000fe20007fde0ff */
[----:B------:R-:W-:Y:S01]  /*27b90*/  STL [R1+0x674], R9 ;  /* 0x0006740901007387 */ /* 0x000fe20000100800 */
[----:B------:R-:W-:Y:S02]  /*27ba0*/  SEL R6, R6, RZ, !P2 ;  /* 0x000000ff06067207 */ /* 0x000fe40005000000 */
[----:B------:R-:W-:Y:S01]  /*27bb0*/  IADD3.X R15, PT, PT, R15, R0, RZ, P6, !PT ;  /* 0x000000000f0f7210 */ /* 0x000fe200037fe4ff */
[----:B------:R1:W-:Y:S01]  /*27bc0*/  STL [R1+0x670], R11 ;  /* 0x0006700b01007387 */ /* 0x0003e20000100800 */
[----:B------:R-:W-:Y:S01]  /*27bd0*/  IMAD.MOV.U32 R7, RZ, RZ, R11 ;  /* 0x000000ffff077224 */ /* 0x000fe200078e000b */
[----:B------:R-:W-:Y:S01]  /*27be0*/  ISETP.NE.U32.AND P4, PT, R6, RZ, PT ;  /* 0x000000ff0600720c */ /* 0x000fe20003f85070 */
[----:B------:R-:W-:-:S05]  /*27bf0*/  IMAD.MOV.U32 R6, RZ, RZ, R9 ;  /* 0x000000ffff067224 */ /* 0x000fca00078e0009 */
[----:B------:R4:W-:Y:S04]  /*27c00*/  LDGSTS.E [R4+0x1ea00], desc[UR26][R6.64], P5 ;  /* 0x1ea0000006047fae */ /* 0x0009e8000a9a101a */
[----:B-1----:R-:W5:Y:S04]  /*27c10*/  LDL.LU R11, [R1+0x690] ;  /* 0x00069000010b7983 */ /* 0x002f680000300800 */
[----:B------:R-:W-:Y:S04]  /*27c20*/  STL [R1+0x67c], R14 ;  /* 0x00067c0e01007387 */ /* 0x000fe80000100800 */
[----:B------:R1:W-:Y:S04]  /*27c30*/  STL [R1+0x678], R15 ;  /* 0x0006780f01007387 */ /* 0x0003e80000100800 */
[----:B------:R-:W5:Y:S04]  /*27c40*/  LDL.LU R9, [R1+0x694] ;  /* 0x0006940001097983 */ /* 0x000f680000300800 */
[----:B------:R-:W5:Y:S04]  /*27c50*/  LDL.LU R19, [R1+0x698] ;  /* 0x0006980001137983 */ /* 0x000f680000300800 */
[----:B------:R-:W5:Y:S04]  /*27c60*/  LDL.LU R18, [R1+0x69c] ;  /* 0x00069c0001127983 */ /* 0x000f680000300800 */
[----:B------:R-:W5:Y:S04]  /*27c70*/  LDL.LU R17, [R1+0x6a0] ;  /* 0x0006a00001117983 */ /* 0x000f680000300800 */
[----:B------:R-:W5:Y:S01]  /*27c80*/  LDL.LU R16, [R1+0x6a4] ;  /* 0x0006a40001107983 */ /* 0x000f620000300800 */
[----:B----4-:R-:W-:Y:S01]  /*27c90*/  IMAD.MOV.U32 R7, RZ, RZ, R15 ;  /* 0x000000ffff077224 */ /* 0x010fe200078e000f */
[----:B------:R-:W-:-:S02]  /*27ca0*/  MOV R6, R14 ;  /* 0x0000000e00067202 */ /* 0x000fc40000000f00 */
[----:B-1----:R-:W4:Y:S04]  /*27cb0*/  LDL.LU R15, [R1+0x6a8] ;  /* 0x0006a800010f7983 */ /* 0x002f280000300800 */
[----:B------:R-:W4:Y:S01]  /*27cc0*/  LDL.LU R14, [R1+0x6ac] ;  /* 0x0006ac00010e7983 */ /* 0x000f220000300800 */
[----:B------:R-:W-:-:S03]  /*27cd0*/  ISETP.GT.AND P5, PT, R5, 0x7c, PT ;  /* 0x0000007c0500780c */ /* 0x000fc60003fa4270 */
[----:B------:R1:W-:Y:S02]  /*27ce0*/  LDGSTS.E [R4+0x1ec00], desc[UR26][R6.64], P4 ;  /* 0x1ec0000006047fae */ /* 0x0003e4000a1a101a */
[----:B-1----:R-:W-:-:S04]  /*27cf0*/  SEL R6, RZ, 0x4, !P5 ;  /* 0x00000004ff067807 */ /* 0x002fc80006800000 */
[----:B------:R-:W-:-:S04]  /*27d00*/  SEL R6, R6, RZ, !P2 ;  /* 0x000000ff06067207 */ /* 0x000fc80005000000 */
[----:B------:R-:W-:Y:S02]  /*27d10*/  ISETP.NE.U32.AND P5, PT, R6, RZ, PT ;  /* 0x000000ff0600720c */ /* 0x000fe40003fa5070 */
[----:B---3--:R-:W-:-:S05]  /*27d20*/  IADD3 R12, P6, PT, R12, R2, RZ ;  /* 0x000000020c0c7210 */ /* 0x008fca0007fde0ff */
[----:B--2---:R-:W-:Y:S01]  /*27d30*/  IMAD.X R13, R13, 0x1, R0, P6 ;  /* 0x000000010d0d7824 */ /* 0x004fe200030e0600 */
[----:B-----5:R-:W-:Y:S01]  /*27d40*/  IADD3 R8, P6, PT, R8, R2, RZ ;  /* 0x0000000208087210 */ /* 0x020fe20007fde0ff */
[----:B------:R-:W-:Y:S03]  /*27d50*/  STL [R1+0x684], R12 ;  /* 0x0006840c01007387 */ /* 0x000fe60000100800 */
[----:B------:R-:W-:Y:S01]  /*27d60*/  IADD3.X R10, PT, PT, R10, R0, RZ, P6, !PT ;  /* 0x000000000a0a7210 */ /* 0x000fe200037fe4ff */
[----:B------:R1:W-:Y:S01]  /*27d70*/  STL [R1+0x680], R13 ;  /* 0x0006800d01007387 */ /* 0x0003e20000100800 */
[----:B------:R-:W-:-:S03]  /*27d80*/  IMAD.MOV.U32 R7, RZ, RZ, R13 ;  /* 0x000000ffff077224 */ /* 0x000fc600078e000d */
[----:B------:R-:W-:Y:S01]  /*27d90*/  STL [R1+0x68c], R8 ;  /* 0x00068c0801007387 */ /* 0x000fe20000100800 */
[----:B------:R-:W-:-:S03]  /*27da0*/  IMAD.MOV.U32 R6, RZ, RZ, R12 ;  /* 0x000000ffff067224 */ /* 0x000fc600078e000c */
        /* <DEDUP_REMOVED lines=8> */
[----:B------:R1:W-:Y:S04]  /*27e30*/  LDGSTS.E [R4+0x1f000], desc[UR26][R6.64], P5 ;  /* 0x1f00000006047fae */ /* 0x0003e8000a9a101a */
[----:B------:R-:W2:Y:S01]  /*27e40*/  LDL.LU R8, [R1+0x6c4] ;  /* 0x0006c40001087983 */ /* 0x000ea20000300800 */
[----:B-1----:R-:W-:-:S04]  /*27e50*/  SEL R6, RZ, 0x4, !P4 ;  /* 0x00000004ff067807 */ /* 0x002fc80006000000 */
[----:B------:R-:W-:Y:S02]  /*27e60*/  SEL R6, R6, RZ, !P2 ;  /* 0x000000ff06067207 */ /* 0x000fe40005000000 */
[----:B------:R-:W-:-:S05]  /*27e70*/  IADD3 R9, P6, PT, R9, R2, RZ ;  /* 0x0000000209097210 */ /* 0x000fca0007fde0ff */
[----:B------:R-:W-:Y:S01]  /*27e80*/  IMAD.X R11, R11, 0x1, R0, P6 ;  /* 0x000000010b0b7824 */ /* 0x000fe200030e0600 */
[----:B------:R-:W-:Y:S01]  /*27e90*/  IADD3 R18, P6, PT, R18, R2, RZ ;  /* 0x0000000212127210 */ /* 0x000fe20007fde0ff */
[----:B------:R-:W-:Y:S02]  /*27ea0*/  STL [R1+0x694], R9 ;  /* 0x0006940901007387 */ /* 0x000fe40000100800 */
[----:B------:R-:W-:Y:S01]  /*27eb0*/  IMAD.MOV.U32 R7, RZ, RZ, R11 ;  /* 0x000000ffff077224 */ /* 0x000fe200078e000b */
[----:B------:R-:W-:Y:S01]  /*27ec0*/  IADD3.X R19, PT, PT, R19, R0, RZ, P6, !PT ;  /* 0x0000000013137210 */ /* 0x000fe200037fe4ff */
[----:B------:R1:W-:Y:S01]  /*27ed0*/  STL [R1+0x690], R11 ;  /* 0x0006900b01007387 */ /* 0x0003e20000100800 */
[----:B------:R-:W-:Y:S01]  /*27ee0*/  ISETP.NE.U32.AND P4, PT, R6, RZ, PT ;  /* 0x000000ff0600720c */ /* 0x000fe20003f85070 */
[----:B------:R-:W-:Y:S01]  /*27ef0*/  IMAD.MOV.U32 R6, RZ, RZ, R9 ;  /* 0x000000ffff067224 */ /* 0x000fe200078e0009 */
[----:B------:R-:W-:-:S04]  /*27f00*/  IADD3 R16, P6, PT, R16, R2, RZ ;  /* 0x0000000210107210 */ /* 0x000fc80007fde0ff */
[----:B------:R4:W-:Y:S04]  /*27f10*/  LDGSTS.E [R4+0x1f200], desc[UR26][R6.64], P5 ;  /* 0x1f20000006047fae */ /* 0x0009e8000a9a101a */
[----:B-1----:R-:W2:Y:S04]  /*27f20*/  LDL.LU R11, [R1+0x6b8] ;  /* 0x0006b800010b7983 */ /* 0x002ea80000300800 */
[----:B------:R-:W-:Y:S04]  /*27f30*/  STL [R1+0x69c], R18 ;  /* 0x00069c1201007387 */ /* 0x000fe80000100800 */
[----:B------:R1:W-:Y:S04]  /*27f40*/  STL [R1+0x698], R19 ;  /* 0x0006981301007387 */ /* 0x0003e80000100800 */
[----:B------:R-:W2:Y:S01]  /*27f50*/  LDL.LU R9, [R1+0x6c0] ;  /* 0x0006c00001097983 */ /* 0x000ea20000300800 */
[----:B----4-:R-:W-:Y:S01]  /*27f60*/  MOV R6, R18 ;  /* 0x0000001200067202 */ /* 0x010fe20000000f00 */
[----:B------:R-:W-:Y:S01]  /*27f70*/  IMAD.MOV.U32 R7, RZ, RZ, R19 ;  /* 0x000000ffff077224 */ /* 0x000fe200078e0013 */
[----:B------:R-:W-:Y:S01]  /*27f80*/  ISETP.GT.AND P5, PT, R5, 0x7e, PT ;  /* 0x0000007e0500780c */ /* 0x000fe20003fa4270 */
[----:B------:R-:W-:Y:S01]  /*27f90*/  IMAD.X R17, R17, 0x1, R0, P6 ;  /* 0x0000000111117824 */ /* 0x000fe200030e0600 */
[----:B------:R-:W-:-:S02]  /*27fa0*/  IADD3 R14, P6, PT, R14, R2, RZ ;  /* 0x000000020e0e7210 */ /* 0x000fc40007fde0ff */
[----:B------:R4:W-:Y:S02]  /*27fb0*/  LDGSTS.E [R4+0x1f400], desc[UR26][R6.64], P4 ;  /* 0x1f40000006047fae */ /* 0x0009e4000a1a101a */
[----:B------:R-:W-:Y:S02]  /*27fc0*/  IADD3.X R15, PT, PT, R15, R0, RZ, P6, !PT ;  /* 0x000000000f0f7210 */ /* 0x000fe400037fe4ff */
[----:B------:R-:W-:Y:S04]  /*27fd0*/  STL [R1+0x6a4], R16 ;  /* 0x0006a41001007387 */ /* 0x000fe80000100800 */
[----:B------:R1:W-:Y:S01]  /*27fe0*/  STL [R1+0x6a0], R17 ;  /* 0x0006a01101007387 */ /* 0x0003e20000100800 */
[----:B----4-:R-:W-:-:S03]  /*27ff0*/  SEL R6, RZ, 0x4, !P5 ;  /* 0x00000004ff067807 */ /* 0x010fc60006800000 */
[----:B------:R-:W-:Y:S01]  /*28000*/  STL [R1+0x6ac], R14 ;  /* 0x0006ac0e01007387 */ /* 0x000fe20000100800 */
[----:B------:R-:W-:-:S03]  /*28010*/  SEL R6, R6, RZ, !P2 ;  /* 0x000000ff06067207 */ /* 0x000fc60005000000 */
[----:B------:R-:W-:Y:S01]  /*28020*/  STL [R1+0x6a8], R15 ;  /* 0x0006a80f01007387 */ /* 0x000fe20000100800 */
[----:B------:R-:W-:Y:S01]  /*28030*/  IMAD.MOV.U32 R7, RZ, RZ, R17 ;  /* 0x000000ffff077224 */ /* 0x000fe200078e0011 */
[----:B------:R-:W-:Y:S02]  /*28040*/  ISETP.NE.U32.AND P5, PT, R6, RZ, PT ;  /* 0x000000ff0600720c */ /* 0x000fe40003fa5070 */
[----:B-1----:R-:W4:Y:S01]  /*28050*/  LDL.LU R19, [R1+0x6c8] ;  /* 0x0006c80001137983 */ /* 0x002f220000300800 */
[----:B------:R-:W-:-:S03]  /*28060*/  IMAD.MOV.U32 R6, RZ, RZ, R16 ;  /* 0x000000ffff067224 */ /* 0x000fc600078e0010 */
[----:B------:R-:W4:Y:S04]  /*28070*/  LDL.LU R17, [R1+0x6cc] ;  /* 0x0006cc0001117983 */ /* 0x000f280000300800 */
        /* <DEDUP_REMOVED lines=9> */
[----:B------:R-:W-:Y:S01]  /*28110*/  ISETP.NE.U32.AND P4, PT, R6, RZ, PT ;  /* 0x000000ff0600720c */ /* 0x000fe20003f85070 */
[----:B------:R-:W1:Y:S01]  /*28120*/  S2R R21, SR_TID.X ;  /* 0x0000000000157919 */ /* 0x000e620000002100 */
[----:B------:R-:W-:-:S04]  /*28130*/  UIADD3 UR13, UPT, UPT, UR13, 0x1, URZ ;  /* 0x000000010d0d7890 */ /* 0x000fc8000fffe0ff */
[----:B------:R-:W-:-:S04]  /*28140*/  UISETP.GT.AND UP1, UPT, UR13, 0x2, UPT ;  /* 0x000000020d00788c */ /* 0x000fc8000bf24270 */
[----:B------:R-:W-:-:S04]  /*28150*/  USEL UR13, UR13, URZ, !UP1 ;  /* 0x000000ff0d0d7287 */ /* 0x000fc8000c800000 */
[----:B------:R-:W-:Y:S01]  /*28160*/  ULEA UR14, UR13, UR7, 0xe ;  /* 0x000000070d0e7291 */ /* 0x000fe2000f8e70ff */
[C---:B-1----:R-:W-:Y:S01]  /*28170*/  IMAD.SHL.U32 R20, R21.reuse, 0x4, RZ ;  /* 0x0000000415147824 */ /* 0x042fe200078e00ff */
[----:B------:R-:W-:-:S04]  /*28180*/  LOP3.LUT R21, R21, 0x60, RZ, 0xc0, !PT ;  /* 0x0000006015157812 */ /* 0x000fc800078ec0ff */
[----:B------:R-:W-:Y:S02]  /*28190*/  LOP3.LUT R20, R20, 0x7c, RZ, 0xc0, !PT ;  /* 0x0000007c14147812 */ /* 0x000fe400078ec0ff */
[----:B-----5:R-:W-:-:S05]  /*281a0*/  IADD3 R12, P6, PT, R12, R2, RZ ;  /* 0x000000020c0c7210 */ /* 0x020fca0007fde0ff */
[----:B---3--:R-:W-:Y:S01]  /*281b0*/  IMAD.X R13, R13, 0x1, R0, P6 ;  /* 0x000000010d0d7824 */ /* 0x008fe200030e0600 */
[----:B------:R-:W-:-:S03]  /*281c0*/  MOV R6, R12 ;  /* 0x0000000c00067202 */ /* 0x000fc60000000f00 */
[----:B------:R-:W-:-:S05]  /*281d0*/  IMAD.MOV.U32 R7, RZ, RZ, R13 ;  /* 0x000000ffff077224 */ /* 0x000fca00078e000d */
[----:B------:R1:W-:Y:S01]  /*281e0*/  LDGSTS.E [R4+0x1fa00], desc[UR26][R6.64], P5 ;  /* 0x1fa0000006047fae */ /* 0x0003e2000a9a101a */
[----:B--2---:R-:W-:-:S03]  /*281f0*/  IADD3 R10, P5, PT, R10, R2, RZ ;  /* 0x000000020a0a7210 */ /* 0x004fc60007fbe0ff */
[----:B------:R2:W-:Y:S04]  /*28200*/  STL [R1+0x6b4], R12 ;  /* 0x0006b40c01007387 */ /* 0x0005e80000100800 */
[----:B------:R3:W-:Y:S01]  /*28210*/  STL [R1+0x6b0], R13 ;  /* 0x0006b00d01007387 */ /* 0x0007e20000100800 */
[----:B------:R-:W-:-:S03]  /*28220*/  IADD3 R8, P6, PT, R8, R2, RZ ;  /* 0x0000000208087210 */ /* 0x000fc60007fde0ff */
[----:B------:R-:W-:Y:S01]  /*28230*/  STL [R1+0x6bc], R10 ;  /* 0x0006bc0a01007387 */ /* 0x000fe20000100800 */
[----:B------:R-:W-:-:S05]  /*28240*/  IMAD.X R11, R11, 0x1, R0, P5 ;  /* 0x000000010b0b7824 */ /* 0x000fca00028e0600 */
[----:B------:R-:W-:Y:S04]  /*28250*/  STL [R1+0x6b8], R11 ;  /* 0x0006b80b01007387 */ /* 0x000fe80000100800 */
[----:B------:R-:W-:Y:S01]  /*28260*/  STL [R1+0x6c4], R8 ;  /* 0x0006c40801007387 */ /* 0x000fe20000100800 */
[----:B------:R-:W-:-:S03]  /*28270*/  IADD3.X R9, PT, PT, R9, R0, RZ, P6, !PT ;  /* 0x0000000009097210 */ /* 0x000fc600037fe4ff */
[----:B--2---:R-:W2:Y:S04]  /*28280*/  LDL.LU R12, [R1+0x74c] ;  /* 0x00074c00010c7983 */ /* 0x004ea80000300800 */
[----:B------:R5:W-:Y:S04]  /*28290*/  STL [R1+0x6c0], R9 ;  /* 0x0006c00901007387 */ /* 0x000be80000100800 */
[----:B---3--:R-:W3:Y:S04]  /*282a0*/  LDL.LU R13, [R1+0x78c] ;  /* 0x00078c00010d7983 */ /* 0x008ee80000300800 */
[----:B------:R-:W3:Y:S04]  /*282b0*/  LDL.LU R14, [R1+0x748] ;  /* 0x00074800010e7983 */ /* 0x000ee80000300800 */
[----:B------:R-:W3:Y:S01]  /*282c0*/  LDL.LU R15, [R1+0x788] ;  /* 0x00078800010f7983 */ /* 0x000ee20000300800 */
[----:B-1----:R-:W-:-:S02]  /*282d0*/  IMAD.MOV.U32 R6, RZ, RZ, R10 ;  /* 0x000000ffff067224 */ /* 0x002fc400078e000a */
[----:B------:R-:W-:-:S05]  /*282e0*/  IMAD.MOV.U32 R7, RZ, RZ, R11 ;  /* 0x000000ffff077224 */ /* 0x000fca00078e000b */
[----:B------:R1:W-:Y:S02]  /*282f0*/  LDGSTS.E [R4+0x1fc00], desc[UR26][R6.64], P4 ;  /* 0x1fc0000006047fae */ /* 0x0003e4000a1a101a */
[----:B-1----:R-:W-:Y:S01]  /*28300*/  MOV R6, R8 ;  /* 0x0000000800067202 */ /* 0x002fe20000000f00 */
[----:B------:R-:W-:Y:S02]  /*28310*/  IMAD.MOV.U32 R7, RZ, RZ, R9 ;  /* 0x000000ffff077224 */ /* 0x000fe400078e0009 */
[----:B-----5:R-:W5:Y:S04]  /*28320*/  LDL.LU R9, [R1+0x6d0] ;  /* 0x0006d00001097983 */ /* 0x020f680000300800 */
[----:B------:R1:W-:Y:S01]  /*28330*/  LDGSTS.E [R4+0x1fe00], desc[UR26][R6.64], P4 ;  /* 0x1fe0000006047fae */ /* 0x0003e2000a1a101a */
[----:B------:R-:W-:-:S03]  /*28340*/  ISETP.GE.AND P4, PT, R83, R5, PT ;  /* 0x000000055300720c */ /* 0x000fc60003f86270 */
[----:B------:R-:W5:Y:S04]  /*28350*/  LDL.LU R8, [R1+0x6d4] ;  /* 0x0006d40001087983 */ /* 0x000f680000300800 */
[----:B------:R-:W5:Y:S01]  /*28360*/  LDL.LU R11, [R1+0x710] ;  /* 0x00071000010b7983 */ /* 0x000f620000300800 */
[----:B-1----:R-:W-:-:S03]  /*28370*/  SEL R4, RZ, 0x4, P4 ;  /* 0x00000004ff047807 */ /* 0x002fc60002000000 */
[----:B------:R-:W5:Y:S01]  /*28380*/  LDL.LU R10, [R1+0x714] ;  /* 0x00071400010a7983 */ /* 0x000f620000300800 */
[-C--:B----4-:R-:W-:Y:S02]  /*28390*/  IADD3 R17, P4, PT, R17, R81.reuse, RZ ;  /* 0x0000005111117210 */ /* 0x090fe40007f9e0ff */
[----:B------:R-:W-:Y:S01]  /*283a0*/  SEL R4, R4, RZ, !P2 ;  /* 0x000000ff04047207 */ /* 0x000fe20005000000 */
[----:B------:R-:W0:Y:S01]  /*283b0*/  LDGDEPBAR ;  /* 0x00000000000079af */ /* 0x000e220000000000 */
[----:B------:R-:W-:Y:S02]  /*283c0*/  IADD3 R16, P5, PT, R16, R81, RZ ;  /* 0x0000005110107210 */ /* 0x000fe40007fbe0ff */
[----:B------:R-:W-:Y:S01]  /*283d0*/  ISETP.NE.U32.AND P2, PT, R4, RZ, PT ;  /* 0x000000ff0400720c */ /* 0x000fe20003f45070 */
[--C-:B------:R-:W-:Y:S01]  /*283e0*/  IMAD.X R19, R19, 0x1, R80.reuse, P4 ;  /* 0x0000000113137824 */ /* 0x100fe200020e0650 */
[----:B------:R-:W-:Y:S01]  /*283f0*/  LEA R20, R21, R20, 0x7 ;  /* 0x0000001415147211 */ /* 0x000fe200078e38ff */
[----:B------:R-:W-:Y:S01]  /*28400*/  IMAD.X R18, R18, 0x1, R80, P5 ;  /* 0x0000000112127824 */ /* 0x000fe200028e0650 */
[----:B------:R1:W-:Y:S01]  /*28410*/  STL [R1+0x6cc], R17 ;  /* 0x0006cc1101007387 */ /* 0x0003e20000100800 */
[----:B------:R-:W-:Y:S01]  /*28420*/  IMAD.MOV.U32 R4, RZ, RZ, R17 ;  /* 0x000000ffff047224 */ /* 0x000fe200078e0011 */
[----:B------:R-:W-:Y:S01]  /*28430*/  IADD3 R6, PT, PT, R20, UR14, RZ ;  /* 0x0000000e14067c10 */ /* 0x000fe2000fffe0ff */
[----:B------:R-:W-:Y:S01]  /*28440*/  IMAD.MOV.U32 R5, RZ, RZ, R19 ;  /* 0x000000ffff057224 */ /* 0x000fe200078e0013 */
[----:B------:R-:W-:Y:S04]  /*28450*/  STL [R1+0x6c8], R19 ;  /* 0x0006c81301007387 */ /* 0x000fe80000100800 */
[----:B------:R4:W-:Y:S04]  /*28460*/  STL [R1+0x70c], R16 ;  /* 0x00070c1001007387 */ /* 0x0009e80000100800 */
[----:B------:R1:W-:Y:S04]  /*28470*/  STL [R1+0x708], R18 ;  /* 0x0007081201007387 */ /* 0x0003e80000100800 */
[----:B------:R-:W5:Y:S04]  /*28480*/  LDL.LU R7, [R1+0x754] ;  /* 0x0007540001077983 */ /* 0x000f680000300800 */
[----:B------:R4:W-:Y:S04]  /*28490*/  LDGSTS.E [R6+0x40000], desc[UR26][R4.64], P2 ;  /* 0x4000000004067fae */ /* 0x0009e800091a101a */
[----:B-1----:R-:W5:Y:S01]  /*284a0*/  LDL.LU R17, [R1+0x794] ;  /* 0x0007940001117983 */ /* 0x002f620000300800 */
[----:B----4-:R-:W-:-:S03]  /*284b0*/  MOV R4, R16 ;  /* 0x0000001000047202 */ /* 0x010fc60000000f00 */
[----:B------:R-:W4:Y:S01]  /*284c0*/  LDL.LU R16, [R1+0x750] ;  /* 0x0007500001107983 */ /* 0x000f220000300800 */
[----:B------:R-:W-:-:S03]  /*284d0*/  IMAD.MOV.U32 R5, RZ, RZ, R18 ;  /* 0x000000ffff057224 */ /* 0x000fc600078e0012 */
[----:B------:R-:W4:Y:S04]  /*284e0*/  LDL.LU R18, [R1+0x790] ;  /* 0x0007900001127983 */ /* 0x000f280000300800 */
[----:B------:R1:W-:Y:S01]  /*284f0*/  LDGSTS.E [R6+0x40400], desc[UR26][R4.64], P2 ;  /* 0x4040000004067fae */ /* 0x0003e200091a101a */
[----:B------:R-:W1:Y:S02]  /*28500*/  S2R R20, SR_TID.X ;  /* 0x0000000000147919 */ /* 0x000e640000002100 */
[C---:B-1----:R-:W-:Y:S01]  /*28510*/  IMAD.SHL.U32 R19, R20.reuse, 0x4, RZ ;  /* 0x0000000414137824 */ /* 0x042fe200078e00ff */
[----:B------:R-:W-:-:S04]  /*28520*/  LOP3.LUT R20, R20, 0x60, RZ, 0xc0, !PT ;  /* 0x0000006014147812 */ /* 0x000fc800078ec0ff */
[----:B------:R-:W-:-:S04]  /*28530*/  LOP3.LUT R19, R19, 0x7c, RZ, 0xc0, !PT ;  /* 0x0000007c13137812 */ /* 0x000fc800078ec0ff */
[----:B------:R-:W-:-:S04]  /*28540*/  LEA R19, R20, R19, 0x7 ;  /* 0x0000001314137211 */ /* 0x000fc800078e38ff */
[----:B------:R-:W-:Y:S02]  /*28550*/  LOP3.LUT R19, R19, 0x10, RZ, 0x3c, !PT ;  /* 0x0000001013137812 */ /* 0x000fe400078e3cff */
[-C--:B--2---:R-:W-:Y:S02]  /*28560*/  IADD3 R12, P4, PT, R12, R81.reuse, RZ ;  /* 0x000000510c0c7210 */ /* 0x084fe40007f9e0ff */
[----:B---3--:R-:W-:-:S03]  /*28570*/  IADD3 R13, P5, PT, R13, R81, RZ ;  /* 0x000000510d0d7210 */ /* 0x008fc60007fbe0ff */
[----:B------:R-:W-:Y:S01]  /*28580*/  IMAD.X R14, R14, 0x1, R80, P4 ;  /* 0x000000010e0e7824 */ /* 0x000fe200020e0650 */
[----:B------:R1:W-:Y:S01]  /*28590*/  STL [R1+0x74c], R12 ;  /* 0x00074c0c01007387 */ /* 0x0003e20000100800 */
[----:B------:R-:W-:Y:S01]  /*285a0*/  IMAD.MOV.U32 R4, RZ, RZ, R12 ;  /* 0x000000ffff047224 */ /* 0x000fe200078e000c */
[----:B------:R-:W-:Y:S02]  /*285b0*/  IADD3.X R15, PT, PT, R15, R80, RZ, P5, !PT ;  /* 0x000000500f0f7210 */ /* 0x000fe40002ffe4ff */
[----:B------:R2:W-:Y:S01]  /*285c0*/  STL [R1+0x748], R14 ;  /* 0x0007480e01007387 */ /* 0x0005e20000100800 */
[----:B------:R-:W-:-:S03]  /*285d0*/  IMAD.MOV.U32 R5, RZ, RZ, R14 ;  /* 0x000000ffff057224 */ /* 0x000fc600078e000e */
[----:B------:R3:W-:Y:S04]  /*285e0*/  STL [R1+0x78c], R13 ;  /* 0x00078c0d01007387 */ /* 0x0007e80000100800 */
[----:B-1----:R-:W4:Y:S04]  /*285f0*/  LDL.LU R12, [R1+0x6dc] ;  /* 0x0006dc00010c7983 */ /* 0x002f280000300800 */
[----:B------:R1:W-:Y:S04]  /*28600*/  STL [R1+0x788], R15 ;  /* 0x0007880f01007387 */ /* 0x0003e80000100800 */
[----:B--2---:R-:W2:Y:S04]  /*28610*/  LDL.LU R14, [R1+0x71c] ;  /* 0x00071c00010e7983 */ /* 0x004ea80000300800 */
[----:B------:R1:W-:Y:S02]  /*28620*/  LDGSTS.E [R6+0x40800], desc[UR26][R4.64], P2 ;  /* 0x4080000004067fae */ /* 0x0003e400091a101a */
[----:B-1----:R-:W-:Y:S01]  /*28630*/  MOV R4, R13 ;  /* 0x0000000d00047202 */ /* 0x002fe20000000f00 */
[----:B------:R-:W-:Y:S01]  /*28640*/  IMAD.MOV.U32 R5, RZ, RZ, R15 ;  /* 0x000000ffff057224 */ /* 0x000fe200078e000f */
[----:B---3--:R-:W3:Y:S04]  /*28650*/  LDL.LU R13, [R1+0x6d8] ;  /* 0x0006d800010d7983 */ /* 0x008ee80000300800 */
[----:B------:R-:W3:Y:S01]  /*28660*/  LDL.LU R15, [R1+0x718] ;  /* 0x00071800010f7983 */ /* 0x000ee20000300800 */
[----:B-----5:R-:W-:-:S02]  /*28670*/  IADD3 R8, P4, PT, R8, R81, RZ ;  /* 0x0000005108087210 */ /* 0x020fc40007f9e0ff */
[----:B------:R-:W-:Y:S01]  /*28680*/  IADD3 R10, P5, PT, R10, R81, RZ ;  /* 0x000000510a0a7210 */ /* 0x000fe20007fbe0ff */
[----:B------:R1:W-:Y:S02]  /*28690*/  LDGSTS.E [R6+0x40c00], desc[UR26][R4.64], P2 ;  /* 0x40c0000004067fae */ /* 0x0003e400091a101a */
[--C-:B------:R-:W-:Y:S02]  /*286a0*/  IMAD.X R9, R9, 0x1, R80.reuse, P4 ;  /* 0x0000000109097824 */ /* 0x100fe400020e0650 */
[----:B------:R-:W-:Y:S01]  /*286b0*/  IMAD.X R11, R11, 0x1, R80, P5 ;  /* 0x000000010b0b7824 */ /* 0x000fe200028e0650 */
[----:B------:R5:W-:Y:S04]  /*286c0*/  STL [R1+0x6d4], R8 ;  /* 0x0006d40801007387 */ /* 0x000be80000100800 */
[----:B------:R5:W-:Y:S01]  /*286d0*/  STL [R1+0x6d0], R9 ;  /* 0x0006d00901007387 */ /* 0x000be20000100800 */
[----:B-1----:R-:W-:-:S03]  /*286e0*/  IADD3 R6, PT, PT, R19, UR14, RZ ;  /* 0x0000000e13067c10 */ /* 0x002fc6000fffe0ff */
[----:B------:R1:W-:Y:S01]  /*286f0*/  STL [R1+0x714], R10 ;  /* 0x0007140a01007387 */ /* 0x0003e20000100800 */
[----:B------:R-:W-:Y:S02]  /*28700*/  IMAD.MOV.U32 R4, RZ, RZ, R8 ;  /* 0x000000ffff047224 */ /* 0x000fe400078e0008 */
[----:B------:R-:W-:Y:S01]  /*28710*/  IMAD.MOV.U32 R5, RZ, RZ, R9 ;  /* 0x000000ffff057224 */ /* 0x000fe200078e0009 */
[----:B------:R1:W-:Y:S04]  /*28720*/  STL [R1+0x710], R11 ;  /* 0x0007100b01007387 */ /* 0x0003e80000100800 */
[----:B-----5:R-:W5:Y:S04]  /*28730*/  LDL.LU R8, [R1+0x75c] ;  /* 0x00075c0001087983 */ /* 0x020f680000300800 */
[----:B------:R1:W-:Y:S01]  /*28740*/  LDGSTS.E [R6+0x40080], desc[UR26][R4.64], P2 ;  /* 0x4008000004067fae */ /* 0x0003e200091a101a */
[----:B------:R-:W-:-:S03]  /*28750*/  IADD3 R7, P4, PT, R7, R81, RZ ;  /* 0x0000005107077210 */ /* 0x000fc60007f9e0ff */
[----:B------:R-:W5:Y:S01]  /*28760*/  LDL.LU R9, [R1+0x79c] ;  /* 0x00079c0001097983 */ /* 0x000f620000300800 */
[----:B-1----:R-:W-:-:S03]  /*28770*/  MOV R4, R10 ;  /* 0x0000000a00047202 */ /* 0x002fc60000000f00 */
[----:B------:R-:W5:Y:S01]  /*28780*/  LDL.LU R10, [R1+0x758] ;  /* 0x00075800010a7983 */ /* 0x000f620000300800 */
[----:B------:R-:W-:Y:S01]  /*28790*/  IMAD.MOV.U32 R5, RZ, RZ, R11 ;  /* 0x000000ffff057224 */ /* 0x000fe200078e000b */
[----:B------:R-:W-:Y:S02]  /*287a0*/  IADD3 R17, P5, PT, R17, R81, RZ ;  /* 0x0000005111117210 */ /* 0x000fe40007fbe0ff */
[----:B------:R-:W5:Y:S01]  /*287b0*/  LDL.LU R11, [R1+0x798] ;  /* 0x00079800010b7983 */ /* 0x000f620000300800 */
[----:B----4-:R-:W-:Y:S01]  /*287c0*/  IMAD.X R16, R16, 0x1, R80, P4 ;  /* 0x0000000110107824 */ /* 0x010fe200020e0650 */
[----:B------:R-:W-:Y:S02]  /*287d0*/  IADD3.X R18, PT, PT, R18, R80, RZ, P5, !PT ;  /* 0x0000005012127210 */ /* 0x000fe40002ffe4ff */
[----:B------:R1:W-:Y:S04]  /*287e0*/  LDGSTS.E [R6+0x40480], desc[UR26][R4.64], P2 ;  /* 0x4048000004067fae */ /* 0x0003e800091a101a */
[----:B------:R4:W-:Y:S04]  /*287f0*/  STL [R1+0x754], R7 ;  /* 0x0007540701007387 */ /* 0x0009e80000100800 */
[----:B------:R4:W-:Y:S01]  /*28800*/  STL [R1+0x750], R16 ;  /* 0x0007501001007387 */ /* 0x0009e20000100800 */
[----:B-1----:R-:W-:-:S03]  /*28810*/  IMAD.MOV.U32 R4, RZ, RZ, R7 ;  /* 0x000000ffff047224 */ /* 0x002fc600078e0007 */
[----:B------:R1:W-:Y:S01]  /*28820*/  STL [R1+0x794], R17 ;  /* 0x0007941101007387 */ /* 0x0003e20000100800 */
[----:B------:R-:W-:-:S03]  /*28830*/  IMAD.MOV.U32 R5, RZ, RZ, R16 ;  /* 0x000000ffff057224 */ /* 0x000fc600078e0010 */
[----:B----4-:R-:W4:Y:S04]  /*28840*/  LDL.LU R7, [R1+0x6e4] ;  /* 0x0006e40001077983 */ /* 0x010f280000300800 */
[----:B------:R1:W-:Y:S04]  /*28850*/  STL [R1+0x790], R18 ;  /* 0x0007901201007387 */ /* 0x0003e80000100800 */
[----:B------:R-:W4:Y:S04]  /*28860*/  LDL.LU R16, [R1+0x724] ;  /* 0x0007240001107983 */ /* 0x000f280000300800 */
[----:B------:R1:W-:Y:S02]  /*28870*/  LDGSTS.E [R6+0x40880], desc[UR26][R4.64], P2 ;  /* 0x4088000004067fae */ /* 0x0003e400091a101a */
[----:B-1----:R-:W-:Y:S01]  /*28880*/  MOV R4, R17 ;  /* 0x0000001100047202 */ /* 0x002fe20000000f00 */
[----:B------:R-:W-:Y:S01]  /*28890*/  IMAD.MOV.U32 R5, RZ, RZ, R18 ;  /* 0x000000ffff057224 */ /* 0x000fe200078e0012 */
[----:B------:R-:W4:Y:S04]  /*288a0*/  LDL.LU R17, [R1+0x6e0] ;  /* 0x0006e00001117983 */ /* 0x000f280000300800 */
[----:B------:R-:W4:Y:S01]  /*288b0*/  LDL.LU R18, [R1+0x720] ;  /* 0x0007200001127983 */ /* 0x000f220000300800 */
[----:B------:R-:W1:Y:S03]  /*288c0*/  S2R R20, SR_TID.X ;  /* 0x0000000000147919 */ /* 0x000e660000002100 */
[----:B------:R1:W-:Y:S02]  /*288d0*/  LDGSTS.E [R6+0x40c80], desc[UR26][R4.64], P2 ;  /* 0x40c8000004067fae */ /* 0x0003e400091a101a */
[C---:B-1----:R-:W-:Y:S01]  /*288e0*/  IMAD.SHL.U32 R19, R20.reuse, 0x4, RZ ;  /* 0x0000000414137824 */ /* 0x042fe200078e00ff */
[----:B------:R-:W-:-:S04]  /*288f0*/  LOP3.LUT R20, R20, 0x60, RZ, 0xc0, !PT ;  /* 0x0000006014147812 */ /* 0x000fc800078ec0ff */
[----:B------:R-:W-:-:S04]  /*28900*/  LOP3.LUT R19, R19, 0x7c, RZ, 0xc0, !PT ;  /* 0x0000007c13137812 */ /* 0x000fc800078ec0ff */
[----:B------:R-:W-:-:S04]  /*28910*/  LEA R19, R20, R19, 0x7 ;  /* 0x0000001314137211 */ /* 0x000fc800078e38ff */
[----:B------:R-:W-:-:S04]  /*28920*/  LOP3.LUT R19, R19, 0x20, RZ, 0x3c, !PT ;  /* 0x0000002013137812 */ /* 0x000fc800078e3cff */
[----:B------:R-:W-:Y:S01]  /*28930*/  IADD3 R6, PT, PT, R19, UR14, RZ ;  /* 0x0000000e13067c10 */ /* 0x000fe2000fffe0ff */
[----:B------:R-:W1:Y:S02]  /*28940*/  S2R R20, SR_TID.X ;  /* 0x0000000000147919 */ /* 0x000e640000002100 */
[C---:B-1----:R-:W-:Y:S01]  /*28950*/  IMAD.SHL.U32 R19, R20.reuse, 0x4, RZ ;  /* 0x0000000414137824 */ /* 0x042fe200078e00ff */
[----:B------:R-:W-:-:S04]  /*28960*/  LOP3.LUT R20, R20, 0x60, RZ, 0xc0, !PT ;  /* 0x0000006014147812 */ /* 0x000fc800078ec0ff */
[----:B------:R-:W-:-:S04]  /*28970*/  LOP3.LUT R19, R19, 0x7c, RZ, 0xc0, !PT ;  /* 0x0000007c13137812 */ /* 0x000fc800078ec0ff */
[----:B------:R-:W-:Y:S02]  /*28980*/  LEA R19, R20, R19, 0x7 ;  /* 0x0000001314137211 */ /* 0x000fe400078e38ff */
[-C--:B------:R-:W-:Y:S02]  /*28990*/  IADD3 R12, P4, PT, R12, R81.reuse, RZ ;  /* 0x000000510c0c7210 */ /* 0x080fe40007f9e0ff */
[----:B--2---:R-:W-:-:S03]  /*289a0*/  IADD3 R14, P5, PT, R14, R81, RZ ;  /* 0x000000510e0e7210 */ /* 0x004fc60007fbe0ff */
[----:B------:R1:W-:Y:S01]  /*289b0*/  STL [R1+0x6dc], R12 ;  /* 0x0006dc0c01007387 */ /* 0x0003e20000100800 */
[----:B------:R-:W-:Y:S02]  /*289c0*/  IMAD.MOV.U32 R4, RZ, RZ, R12 ;  /* 0x000000ffff047224 */ /* 0x000fe400078e000c */
[--C-:B---3--:R-:W-:Y:S02]  /*289d0*/  IMAD.X R13, R13, 0x1, R80.reuse, P4 ;  /* 0x000000010d0d7824 */ /* 0x108fe400020e0650 */
[----:B------:R-:W-:-:S03]  /*289e0*/  IMAD.X R15, R15, 0x1, R80, P5 ;  /* 0x000000010f0f7824 */ /* 0x000fc600028e0650 */
[----:B------:R2:W-:Y:S01]  /*289f0*/  STL [R1+0x6d8], R13 ;  /* 0x0006d80d01007387 */ /* 0x0005e20000100800 */
[----:B------:R-:W-:-:S03]  /*28a00*/  IMAD.MOV.U32 R5, RZ, RZ, R13 ;  /* 0x000000ffff057224 */ /* 0x000fc600078e000d */
[----:B------:R3:W-:Y:S04]  /*28a10*/  STL [R1+0x71c], R14 ;  /* 0x00071c0e01007387 */ /* 0x0007e80000100800 */
[----:B------:R2:W-:Y:S04]  /*28a20*/  STL [R1+0x718], R15 ;  /* 0x0007180f01007387 */ /* 0x0005e80000100800 */
[----:B-1----:R-:W4:Y:S04]  /*28a30*/  LDL.LU R12, [R1+0x764] ;  /* 0x00076400010c7983 */ /* 0x002f280000300800 */
[----:B------:R1:W-:Y:S04]  /*28a40*/  LDGSTS.E [R6+0x40100], desc[UR26][R4.64], P2 ;  /* 0x4010000004067fae */ /* 0x0003e800091a101a */
[----:B--2---:R-:W2:Y:S01]  /*28a50*/  LDL.LU R13, [R1+0x7a4] ;  /* 0x0007a400010d7983 */ /* 0x004ea20000300800 */
[----:B-1----:R-:W-:-:S03]  /*28a60*/  MOV R4, R14 ;  /* 0x0000000e00047202 */ /* 0x002fc60000000f00 */
[----:B---3--:R-:W3:Y:S01]  /*28a70*/  LDL.LU R14, [R1+0x760] ;  /* 0x00076000010e7983 */ /* 0x008ee20000300800 */
[----:B------:R-:W-:-:S03]  /*28a80*/  IMAD.MOV.U32 R5, RZ, RZ, R15 ;  /* 0x000000ffff057224 */ /* 0x000fc600078e000f */
[----:B------:R-:W3:Y:S01]  /*28a90*/  LDL.LU R15, [R1+0x7a0] ;  /* 0x0007a000010f7983 */ /* 0x000ee20000300800 */
[-C--:B-----5:R-:W-:Y:S02]  /*28aa0*/  IADD3 R8, P4, PT, R8, R81.reuse, RZ ;  /* 0x0000005108087210 */ /* 0x0a0fe40007f9e0ff */
[----:B------:R-:W-:Y:S01]  /*28ab0*/  IADD3 R9, P5, PT, R9, R81, RZ ;  /* 0x0000005109097210 */ /* 0x000fe20007fbe0ff */
[----:B------:R1:W-:Y:S02]  /*28ac0*/  LDGSTS.E [R6+0x40500], desc[UR26][R4.64], P2 ;  /* 0x4050000004067fae */ /* 0x0003e400091a101a */
[----:B------:R-:W-:Y:S02]  /*28ad0*/  IMAD.X R10, R10, 0x1, R80, P4 ;  /* 0x000000010a0a7824 */ /* 0x000fe400020e0650 */
[----:B------:R-:W-:Y:S01]  /*28ae0*/  STL [R1+0x75c], R8 ;  /* 0x00075c0801007387 */ /* 0x000fe20000100800 */
[----:B------:R-:W-:-:S03]  /*28af0*/  IADD3.X R11, PT, PT, R11, R80, RZ, P5, !PT ;  /* 0x000000500b0b7210 */ /* 0x000fc60002ffe4ff */
[----:B------:R5:W-:Y:S01]  /*28b00*/  STL [R1+0x758], R10 ;  /* 0x0007580a01007387 */ /* 0x000be20000100800 */
[----:B-1----:R-:W-:-:S03]  /*28b10*/  IMAD.MOV.U32 R4, RZ, RZ, R8 ;  /* 0x000000ffff047224 */ /* 0x002fc600078e0008 */
[----:B------:R-:W-:Y:S01]  /*28b20*/  STL [R1+0x79c], R9 ;  /* 0x00079c0901007387 */ /* 0x000fe20000100800 */
[----:B------:R-:W-:-:S03]  /*28b30*/  IMAD.MOV.U32 R5, RZ, RZ, R10 ;  /* 0x000000ffff057224 */ /* 0x000fc600078e000a */
[----:B-----5:R-:W5:Y:S04]  /*28b40*/  LDL.LU R10, [R1+0x6ec] ;  /* 0x0006ec00010a7983 */ /* 0x020f680000300800 */
[----:B------:R1:W-:Y:S04]  /*28b50*/  STL [R1+0x798], R11 ;  /* 0x0007980b01007387 */ /* 0x0003e80000100800 */
[----:B------:R-:W5:Y:S04]  /*28b60*/  LDL.LU R8, [R1+0x72c] ;  /* 0x00072c0001087983 */ /* 0x000f680000300800 */
[----:B------:R1:W-:Y:S01]  /*28b70*/  LDGSTS.E [R6+0x40900], desc[UR26][R4.64], P2 ;  /* 0x4090000004067fae */ /* 0x0003e200091a101a */
[----:B----4-:R-:W-:-:S02]  /*28b80*/  IADD3 R7, P4, PT, R7, R81, RZ ;  /* 0x0000005107077210 */ /* 0x010fc40007f9e0ff */
[----:B------:R-:W-:Y:S01]  /*28b90*/  IADD3 R16, P5, PT, R16, R81, RZ ;  /* 0x0000005110107210 */ /* 0x000fe20007fbe0ff */
[----:B-1----:R-:W-:Y:S01]  /*28ba0*/  IMAD.MOV.U32 R5, RZ, RZ, R11 ;  /* 0x000000ffff057224 */ /* 0x002fe200078e000b */
[----:B------:R-:W-:Y:S01]  /*28bb0*/  MOV R4, R9 ;  /* 0x0000000900047202 */ /* 0x000fe20000000f00 */
[----:B------:R-:W4:Y:S04]  /*28bc0*/  LDL.LU R11, [R1+0x6e8] ;  /* 0x0006e800010b7983 */ /* 0x000f280000300800 */
[----:B------:R-:W4:Y:S01]  /*28bd0*/  LDL.LU R9, [R1+0x728] ;  /* 0x0007280001097983 */ /* 0x000f220000300800 */
[----:B------:R-:W-:Y:S01]  /*28be0*/  LOP3.LUT R19, R19, 0x30, RZ, 0x3c, !PT ;  /* 0x0000003013137812 */ /* 0x000fe200078e3cff */
[--C-:B------:R-:W-:Y:S02]  /*28bf0*/  IMAD.X R17, R17, 0x1, R80.reuse, P4 ;  /* 0x0000000111117824 */ /* 0x100fe400020e0650 */
[----:B------:R-:W-:Y:S01]  /*28c00*/  STL [R1+0x6e4], R7 ;  /* 0x0006e40701007387 */ /* 0x000fe20000100800 */
[----:B------:R-:W-:-:S03]  /*28c10*/  IMAD.X R18, R18, 0x1, R80, P5 ;  /* 0x0000000112127824 */ /* 0x000fc600028e0650 */
[----:B------:R1:W-:Y:S04]  /*28c20*/  LDGSTS.E [R6+0x40d00], desc[UR26][R4.64], P2 ;  /* 0x40d0000004067fae */ /* 0x0003e800091a101a */
[----:B------:R1:W-:Y:S04]  /*28c30*/  STL [R1+0x6e0], R17 ;  /* 0x0006e01101007387 */ /* 0x0003e80000100800 */
[----:B------:R-:W-:Y:S01]  /*28c40*/  STL [R1+0x724], R16 ;  /* 0x0007241001007387 */ /* 0x000fe20000100800 */
[----:B-1----:R-:W-:Y:S01]  /*28c50*/  IADD3 R6, PT, PT, R19, UR14, RZ ;  /* 0x0000000e13067c10 */ /* 0x002fe2000fffe0ff */
[----:B------:R-:W-:-:S02]  /*28c60*/  IMAD.MOV.U32 R4, RZ, RZ, R7 ;  /* 0x000000ffff047224 */ /* 0x000fc400078e0007 */
[----:B------:R1:W-:Y:S01]  /*28c70*/  STL [R1+0x720], R18 ;  /* 0x0007201201007387 */ /* 0x0003e20000100800 */
[----:B------:R-:W-:-:S03]  /*28c80*/  IMAD.MOV.U32 R5, RZ, RZ, R17 ;  /* 0x000000ffff057224 */ /* 0x000fc600078e0011 */
[----:B------:R-:W4:Y:S04]  /*28c90*/  LDL.LU R17, [R1+0x76c] ;  /* 0x00076c0001117983 */ /* 0x000f280000300800 */
[----:B------:R-:W4:Y:S04]  /*28ca0*/  LDL.LU R7, [R1+0x7ac] ;  /* 0x0007ac0001077983 */ /* 0x000f280000300800 */
[----:B------:R1:W-:Y:S02]  /*28cb0*/  LDGSTS.E [R6+0x40180], desc[UR26][R4.64], P2 ;  /* 0x4018000004067fae */ /* 0x0003e400091a101a */
[----:B-1----:R-:W-:Y:S01]  /*28cc0*/  IMAD.MOV.U32 R5, RZ, RZ, R18 ;  /* 0x000000ffff057224 */ /* 0x002fe200078e0012 */
[----:B------:R-:W-:Y:S01]  /*28cd0*/  MOV R4, R16 ;  /* 0x0000001000047202 */ /* 0x000fe20000000f00 */
[----:B------:R-:W4:Y:S04]  /*28ce0*/  LDL.LU R18, [R1+0x768] ;  /* 0x0007680001127983 */ /* 0x000f280000300800 */
        /* <DEDUP_REMOVED lines=8> */
[-C--:B------:R-:W-:Y:S02]  /*28d70*/  IADD3 R12, P4, PT, R12, R81.reuse, RZ ;  /* 0x000000510c0c7210 */ /* 0x080fe40007f9e0ff */
[----:B--2---:R-:W-:-:S03]  /*28d80*/  IADD3 R13, P5, PT, R13, R81, RZ ;  /* 0x000000510d0d7210 */ /* 0x004fc60007fbe0ff */
[----:B------:R-:W-:Y:S01]  /*28d90*/  STL [R1+0x764], R12 ;  /* 0x0007640c01007387 */ /* 0x000fe20000100800 */
[----:B------:R-:W-:Y:S02]  /*28da0*/  IMAD.MOV.U32 R4, RZ, RZ, R12 ;  /* 0x000000ffff047224 */ /* 0x000fe400078e000c */
[----:B---3--:R-:W-:Y:S01]  /*28db0*/  IMAD.X R14, R14, 0x1, R80, P4 ;  /* 0x000000010e0e7824 */ /* 0x008fe200020e0650 */
[----:B------:R-:W-:-:S04]  /*28dc0*/  IADD3.X R15, PT, PT, R15, R80, RZ, P5, !PT ;  /* 0x000000500f0f7210 */ /* 0x000fc80002ffe4ff */
[----:B------:R1:W-:Y:S01]  /*28dd0*/  STL [R1+0x760], R14 ;  /* 0x0007600e01007387 */ /* 0x0003e20000100800 */
[----:B------:R-:W-:-:S03]  /*28de0*/  IMAD.MOV.U32 R5, RZ, RZ, R14 ;  /* 0x000000ffff057224 */ /* 0x000fc600078e000e */
[----:B------:R-:W-:Y:S04]  /*28df0*/  STL [R1+0x7a4], R13 ;  /* 0x0007a40d01007387 */ /* 0x000fe80000100800 */
[----:B------:R2:W-:Y:S04]  /*28e00*/  LDGSTS.E [R6+0x40980], desc[UR26][R4.64], P2 ;  /* 0x4098000004067fae */ /* 0x0005e800091a101a */
[----:B-1----:R-:W3:Y:S04]  /*28e10*/  LDL.LU R14, [R1+0x6f4] ;  /* 0x0006f400010e7983 */ /* 0x002ee80000300800 */
[----:B------:R1:W-:Y:S04]  /*28e20*/  STL [R1+0x7a0], R15 ;  /* 0x0007a00f01007387 */ /* 0x0003e80000100800 */
[----:B------:R-:W3:Y:S01]  /*28e30*/  LDL.LU R12, [R1+0x734] ;  /* 0x00073400010c7983 */ /* 0x000ee20000300800 */
[----:B--2---:R-:W-:Y:S01]  /*28e40*/  IMAD.MOV.U32 R5, RZ, RZ, R15 ;  /* 0x000000ffff057224 */ /* 0x004fe200078e000f */
[----:B------:R-:W-:-:S02]  /*28e50*/  MOV R4, R13 ;  /* 0x0000000d00047202 */ /* 0x000fc40000000f00 */
[----:B-1----:R-:W2:Y:S04]  /*28e60*/  LDL.LU R15, [R1+0x6f0] ;  /* 0x0006f000010f7983 */ /* 0x002ea80000300800 */
[----:B------:R-:W2:Y:S01]  /*28e70*/  LDL.LU R13, [R1+0x730] ;  /* 0x00073000010d7983 */ /* 0x000ea20000300800 */
[-C--:B-----5:R-:W-:Y:S02]  /*28e80*/  IADD3 R10, P4, PT, R10, R81.reuse, RZ ;  /* 0x000000510a0a7210 */ /* 0x0a0fe40007f9e0ff */
[----:B------:R-:W-:Y:S01]  /*28e90*/  IADD3 R8, P5, PT, R8, R81, RZ ;  /* 0x0000005108087210 */ /* 0x000fe20007fbe0ff */
[----:B------:R1:W-:Y:S04]  /*28ea0*/  LDGSTS.E [R6+0x40d80], desc[UR26][R4.64], P2 ;  /* 0x40d8000004067fae */ /* 0x0003e800091a101a */
[----:B------:R-:W-:Y:S01]  /*28eb0*/  STL [R1+0x6ec], R10 ;  /* 0x0006ec0a01007387 */ /* 0x000fe20000100800 */
[----:B----4-:R-:W-:Y:S01]  /*28ec0*/  IMAD.X R11, R11, 0x1, R80, P4 ;  /* 0x000000010b0b7824 */ /* 0x010fe200020e0650 */
[----:B-1----:R-:W-:Y:S01]  /*28ed0*/  IADD3 R6, PT, PT, R19, UR14, RZ ;  /* 0x0000000e13067c10 */ /* 0x002fe2000fffe0ff */
[----:B------:R-:W-:-:S02]  /*28ee0*/  IMAD.MOV.U32 R4, RZ, RZ, R10 ;  /* 0x000000ffff047224 */ /* 0x000fc400078e000a */
[----:B------:R-:W-:Y:S01]  /*28ef0*/  IMAD.X R9, R9, 0x1, R80, P5 ;  /* 0x0000000109097824 */ /* 0x000fe200028e0650 */
[----:B------:R1:W-:Y:S01]  /*28f00*/  STL [R1+0x6e8], R11 ;  /* 0x0006e80b01007387 */ /* 0x0003e20000100800 */
[----:B------:R-:W-:-:S03]  /*28f10*/  IMAD.MOV.U32 R5, RZ, RZ, R11 ;  /* 0x000000ffff057224 */ /* 0x000fc600078e000b */
[----:B------:R-:W-:Y:S04]  /*28f20*/  STL [R1+0x72c], R8 ;  /* 0x00072c0801007387 */ /* 0x000fe80000100800 */
[----:B------:R4:W-:Y:S04]  /*28f30*/  STL [R1+0x728], R9 ;  /* 0x0007280901007387 */ /* 0x0009e80000100800 */
[----:B-1----:R-:W5:Y:S04]  /*28f40*/  LDL.LU R11, [R1+0x770] ;  /* 0x00077000010b7983 */ /* 0x002f680000300800 */
[----:B------:R1:W-:Y:S04]  /*28f50*/  LDGSTS.E [R6+0x40200], desc[UR26][R4.64], P2 ;  /* 0x4020000004067fae */ /* 0x0003e800091a101a */
[----:B------:R-:W5:Y:S01]  /*28f60*/  LDL.LU R10, [R1+0x774] ;  /* 0x00077400010a7983 */ /* 0x000f620000300800 */
[----:B-1----:R-:W-:Y:S01]  /*28f70*/  IMAD.MOV.U32 R5, RZ, RZ, R9 ;  /* 0x000000ffff057224 */ /* 0x002fe200078e0009 */
[----:B------:R-:W-:-:S02]  /*28f80*/  MOV R4, R8 ;  /* 0x0000000800047202 */ /* 0x000fc40000000f00 */
[----:B----4-:R-:W4:Y:S01]  /*28f90*/  LDL.LU R9, [R1+0x7b0] ;  /* 0x0007b00001097983 */ /* 0x010f220000300800 */
[----:B------:R-:W-:-:S03]  /*28fa0*/  IADD3 R17, P4, PT, R17, R81, RZ ;  /* 0x0000005111117210 */ /* 0x000fc60007f9e0ff */
[----:B------:R-:W4:Y:S01]  /*28fb0*/  LDL.LU R8, [R1+0x7b4] ;  /* 0x0007b40001087983 */ /* 0x000f220000300800 */
[----:B------:R-:W-:-:S03]  /*28fc0*/  IADD3 R7, P5, PT, R7, R81, RZ ;  /* 0x0000005107077210 */ /* 0x000fc60007fbe0ff */
[----:B------:R-:W-:Y:S04]  /*28fd0*/  STL [R1+0x76c], R17 ;  /* 0x00076c1101007387 */ /* 0x000fe80000100800 */
[----:B------:R1:W-:Y:S01]  /*28fe0*/  LDGSTS.E [R6+0x40600], desc[UR26][R4.64], P2 ;  /* 0x4060000004067fae */ /* 0x0003e200091a101a */
[----:B------:R-:W-:Y:S01]  /*28ff0*/  IMAD.X R18, R18, 0x1, R80, P4 ;  /* 0x0000000112127824 */ /* 0x000fe200020e0650 */
[----:B------:R-:W-:-:S04]  /*29000*/  IADD3.X R16, PT, PT, R16, R80, RZ, P5, !PT ;  /* 0x0000005010107210 */ /* 0x000fc80002ffe4ff */
[----:B------:R-:W-:Y:S01]  /*29010*/  STL [R1+0x768], R18 ;  /* 0x0007681201007387 */ /* 0x000fe20000100800 */
[----:B-1----:R-:W-:Y:S02]  /*29020*/  IMAD.MOV.U32 R4, RZ, RZ, R17 ;  /* 0x000000ffff047224 */ /* 0x002fe400078e0011 */
[----:B------:R-:W-:Y:S01]  /*29030*/  IMAD.MOV.U32 R5, RZ, RZ, R18 ;  /* 0x000000ffff057224 */ /* 0x000fe200078e0012 */
[----:B------:R1:W-:Y:S04]  /*29040*/  STL [R1+0x7ac], R7 ;  /* 0x0007ac0701007387 */ /* 0x0003e80000100800 */
[----:B------:R1:W-:Y:S04]  /*29050*/  STL [R1+0x7a8], R16 ;  /* 0x0007a81001007387 */ /* 0x0003e80000100800 */
[----:B------:R-:W4:Y:S04]  /*29060*/  LDL.LU R22, [R1+0x6f8] ;  /* 0x0006f80001167983 */ /* 0x000f280000300800 */
[----:B------:R-:W4:Y:S04]  /*29070*/  LDL.LU R21, [R1+0x6fc] ;  /* 0x0006fc0001157983 */ /* 0x000f280000300800 */
[----:B------:R1:W-:Y:S04]  /*29080*/  LDGSTS.E [R6+0x40a00], desc[UR26][R4.64], P2 ;  /* 0x40a0000004067fae */ /* 0x0003e800091a101a */
[----:B------:R-:W4:Y:S01]  /*29090*/  LDL.LU R20, [R1+0x738] ;  /* 0x0007380001147983 */ /* 0x000f220000300800 */
[----:B-1----:R-:W-:-:S03]  /*290a0*/  MOV R4, R7 ;  /* 0x0000000700047202 */ /* 0x002fc60000000f00 */
[----:B------:R-:W4:Y:S01]  /*290b0*/  LDL.LU R7, [R1+0x73c] ;  /* 0x00073c0001077983 */ /* 0x000f220000300800 */
[----:B------:R-:W1:Y:S01]  /*290c0*/  S2R R17, SR_TID.X ;  /* 0x0000000000117919 */ /* 0x000e620000002100 */
[----:B------:R-:W-:Y:S01]  /*290d0*/  IMAD.MOV.U32 R5, RZ, RZ, R16 ;  /* 0x000000ffff057224 */ /* 0x000fe200078e0010 */
[----:B------:R-:W1:Y:S04]  /*290e0*/  S2R R24, SR_TID.X ;  /* 0x0000000000187919 */ /* 0x000e680000002100 */
[----:B------:R1:W-:Y:S02]  /*290f0*/  LDGSTS.E [R6+0x40e00], desc[UR26][R4.64], P2 ;  /* 0x40e0000004067fae */ /* 0x0003e400091a101a */
[C---:B-1----:R-:W-:Y:S01]  /*29100*/  IMAD.SHL.U32 R16, R17.reuse, 0x4, RZ ;  /* 0x0000000411107824 */ /* 0x042fe200078e00ff */
[----:B------:R-:W-:-:S04]  /*29110*/  LOP3.LUT R17, R17, 0x60, RZ, 0xc0, !PT ;  /* 0x0000006011117812 */ /* 0x000fc800078ec0ff */
[----:B------:R-:W-:-:S04]  /*29120*/  LOP3.LUT R16, R16, 0x7c, RZ, 0xc0, !PT ;  /* 0x0000007c10107812 */ /* 0x000fc800078ec0ff */
[----:B------:R-:W-:-:S04]  /*29130*/  LEA R16, R17, R16, 0x7 ;  /* 0x0000001011107211 */ /* 0x000fc800078e38ff */
[----:B------:R-:W-:-:S04]  /*29140*/  LOP3.LUT R16, R16, 0x50, RZ, 0x3c, !PT ;  /* 0x0000005010107812 */ /* 0x000fc800078e3cff */
[----:B------:R-:W-:Y:S01]  /*29150*/  IADD3 R6, PT, PT, R16, UR14, RZ ;  /* 0x0000000e10067c10 */ /* 0x000fe2000fffe0ff */
[C---:B------:R-:W-:Y:S01]  /*29160*/  IMAD.SHL.U32 R23, R24.reuse, 0x4, RZ ;  /* 0x0000000418177824 */ /* 0x040fe200078e00ff */
[----:B------:R-:W-:-:S04]  /*29170*/  LOP3.LUT R24, R24, 0x60, RZ, 0xc0, !PT ;  /* 0x0000006018187812 */ /* 0x000fc800078ec0ff */
[----:B------:R-:W-:-:S04]  /*29180*/  LOP3.LUT R23, R23, 0x7c, RZ, 0xc0, !PT ;  /* 0x0000007c17177812 */ /* 0x000fc800078ec0ff */
[----:B------:R-:W-:-:S04]  /*29190*/  LEA R23, R24, R23, 0x7 ;  /* 0x0000001718177211 */ /* 0x000fc800078e38ff */
[----:B------:R-:W-:Y:S02]  /*291a0*/  LOP3.LUT R23, R23, 0x60, RZ, 0x3c, !PT ;  /* 0x0000006017177812 */ /* 0x000fe400078e3cff */
[-C--:B---3--:R-:W-:Y:S02]  /*291b0*/  IADD3 R14, P4, PT, R14, R81.reuse, RZ ;  /* 0x000000510e0e7210 */ /* 0x088fe40007f9e0ff */
[----:B------:R-:W-:-:S03]  /*291c0*/  IADD3 R12, P5, PT, R12, R81, RZ ;  /* 0x000000510c0c7210 */ /* 0x000fc60007fbe0ff */
[----:B------:R-:W-:Y:S01]  /*291d0*/  STL [R1+0x6f4], R14 ;  /* 0x0006f40e01007387 */ /* 0x000fe20000100800 */
[--C-:B--2---:R-:W-:Y:S02]  /*291e0*/  IMAD.X R15, R15, 0x1, R80.reuse, P4 ;  /* 0x000000010f0f7824 */ /* 0x104fe400020e0650 */
[----:B------:R-:W-:-:S03]  /*291f0*/  IMAD.X R13, R13, 0x1, R80, P5 ;  /* 0x000000010d0d7824 */ /* 0x000fc600028e0650 */
[----:B------:R1:W-:Y:S04]  /*29200*/  STL [R1+0x6f0], R15 ;  /* 0x0006f00f01007387 */ /* 0x0003e80000100800 */
[----:B------:R-:W-:Y:S04]  /*29210*/  STL [R1+0x734], R12 ;  /* 0x0007340c01007387 */ /* 0x000fe80000100800 */
[----:B------:R2:W-:Y:S04]  /*29220*/  STL [R1+0x730], R13 ;  /* 0x0007300d01007387 */ /* 0x0005e80000100800 */
[----:B------:R-:W3:Y:S04]  /*29230*/  LDL.LU R17, [R1+0x77c] ;  /* 0x00077c0001117983 */ /* 0x000ee80000300800 */
[----:B------:R-:W3:Y:S04]  /*29240*/  LDL.LU R16, [R1+0x7bc] ;  /* 0x0007bc0001107983 */ /* 0x000ee80000300800 */
[----:B------:R-:W3:Y:S01]  /*29250*/  LDL.LU R19, [R1+0x778] ;  /* 0x0007780001137983 */ /* 0x000ee20000300800 */
[----:B------:R-:W-:-:S02]  /*29260*/  IMAD.MOV.U32 R4, RZ, RZ, R14 ;  /* 0x000000ffff047224 */ /* 0x000fc400078e000e */
[----:B------:R-:W-:Y:S01]  /*29270*/  IMAD.MOV.U32 R5, RZ, RZ, R15 ;  /* 0x000000ffff057224 */ /* 0x000fe200078e000f */
[----:B------:R-:W3:Y:S04]  /*29280*/  LDL.LU R18, [R1+0x7b8] ;  /* 0x0007b80001127983 */ /* 0x000ee80000300800 */
[----:B-1----:R-:W3:Y:S04]  /*29290*/  LDL.LU R15, [R1+0x700] ;  /* 0x00070000010f7983 */ /* 0x002ee80000300800 */
[----:B------:R-:W3:Y:S04]  /*292a0*/  LDL.LU R14, [R1+0x704] ;  /* 0x00070400010e7983 */ /* 0x000ee80000300800 */
[----:B------:R1:W-:Y:S01]  /*292b0*/  LDGSTS.E [R6+0x40280], desc[UR26][R4.64], P2 ;  /* 0x4028000004067fae */ /* 0x0003e200091a101a */
[----:B-----5:R-:W-:-:S05]  /*292c0*/  IADD3 R10, P4, PT, R10, R81, RZ ;  /* 0x000000510a0a7210 */ /* 0x020fca0007f9e0ff */
[----:B------:R-:W-:Y:S01]  /*292d0*/  IMAD.X R11, R11, 0x1, R80, P4 ;  /* 0x000000010b0b7824 */ /* 0x000fe200020e0650 */
[----:B-1----:R-:W-:Y:S01]  /*292e0*/  MOV R4, R12 ;  /* 0x0000000c00047202 */ /* 0x002fe20000000f00 */
[----:B------:R-:W-:Y:S02]  /*292f0*/  IMAD.MOV.U32 R5, RZ, RZ, R13 ;  /* 0x000000ffff057224 */ /* 0x000fe400078e000d */
[----:B--2---:R-:W2:Y:S04]  /*29300*/  LDL.LU R13, [R1+0x740] ;  /* 0x00074000010d7983 */ /* 0x004ea80000300800 */
[----:B------:R-:W5:Y:S01]  /*29310*/  LDL.LU R12, [R1+0x744] ;  /* 0x00074400010c7983 */ /* 0x000f620000300800 */
[----:B----4-:R-:W-:-:S03]  /*29320*/  IADD3 R8, P5, PT, R8, R81, RZ ;  /* 0x0000005108087210 */ /* 0x010fc60007fbe0ff */
[----:B------:R1:W-:Y:S01]  /*29330*/  LDGSTS.E [R6+0x40680], desc[UR26][R4.64], P2 ;  /* 0x4068000004067fae */ /* 0x0003e200091a101a */
[----:B------:R-:W-:-:S03]  /*29340*/  IADD3.X R9, PT, PT, R9, R80, RZ, P5, !PT ;  /* 0x0000005009097210 */ /* 0x000fc60002ffe4ff */
[----:B------:R-:W-:Y:S04]  /*29350*/  STL [R1+0x774], R10 ;  /* 0x0007740a01007387 */ /* 0x000fe80000100800 */
[----:B------:R4:W-:Y:S04]  /*29360*/  STL [R1+0x770], R11 ;  /* 0x0007700b01007387 */ /* 0x0009e80000100800 */
[----:B------:R-:W-:Y:S01]  /*29370*/  STL [R1+0x7b4], R8 ;  /* 0x0007b40801007387 */ /* 0x000fe20000100800 */
[----:B-1----:R-:W-:Y:S02]  /*29380*/  IMAD.MOV.U32 R4, RZ, RZ, R10 ;  /* 0x000000ffff047224 */ /* 0x002fe400078e000a */
[----:B------:R-:W-:Y:S01]  /*29390*/  IMAD.MOV.U32 R5, RZ, RZ, R11 ;  /* 0x000000ffff057224 */ /* 0x000fe200078e000b */
[----:B------:R1:W-:Y:S04]  /*293a0*/  STL [R1+0x7b0], R9 ;  /* 0x0007b00901007387 */ /* 0x0003e80000100800 */
[----:B----4-:R-:W4:Y:S04]  /*293b0*/  LDL.LU R11, [R1+0x780] ;  /* 0x00078000010b7983 */ /* 0x010f280000300800 */
[----:B------:R-:W4:Y:S04]  /*293c0*/  LDL.LU R10, [R1+0x784] ;  /* 0x00078400010a7983 */ /* 0x000f280000300800 */
[----:B------:R1:W-:Y:S01]  /*293d0*/  LDGSTS.E [R6+0x40a80], desc[UR26][R4.64], P2 ;  /* 0x40a8000004067fae */ /* 0x0003e200091a101a */
[----:B------:R-:W-:Y:S01]  /*293e0*/  IADD3 R21, P4, PT, R21, R81, RZ ;  /* 0x0000005115157210 */ /* 0x000fe20007f9e0ff */
[----:B-1----:R-:W-:Y:S01]  /*293f0*/  IMAD.MOV.U32 R5, RZ, RZ, R9 ;  /* 0x000000ffff057224 */ /* 0x002fe200078e0009 */
[----:B------:R-:W-:Y:S01]  /*29400*/  MOV R4, R8 ;  /* 0x0000000800047202 */ /* 0x000fe20000000f00 */
[----:B------:R-:W4:Y:S04]  /*29410*/  LDL.LU R9, [R1+0x7c0] ;  /* 0x0007c00001097983 */ /* 0x000f280000300800 */
[----:B------:R-:W4:Y:S01]  /*29420*/  LDL.LU R8, [R1+0x7c4] ;  /* 0x0007c40001087983 */ /* 0x000f220000300800 */
[----:B------:R-:W-:-:S03]  /*29430*/  IMAD.X R22, R22, 0x1, R80, P4 ;  /* 0x0000000116167824 */ /* 0x000fc600020e0650 */
[----:B------:R1:W-:Y:S01]  /*29440*/  LDGSTS.E [R6+0x40e80], desc[UR26][R4.64], P2 ;  /* 0x40e8000004067fae */ /* 0x0003e200091a101a */
[----:B------:R-:W-:-:S03]  /*29450*/  IADD3 R7, P5, PT, R7, R81, RZ ;  /* 0x0000005107077210 */ /* 0x000fc60007fbe0ff */
[----:B------:R-:W-:Y:S02]  /*29460*/  STL [R1+0x6fc], R21 ;  /* 0x0006fc1501007387 */ /* 0x000fe40000100800 */
[----:B------:R-:W-:Y:S02]  /*29470*/  IMAD.X R20, R20, 0x1, R80, P5 ;  /* 0x0000000114147824 */ /* 0x000fe400028e0650 */
[----:B------:R-:W-:Y:S01]  /*29480*/  STL [R1+0x6f8], R22 ;  /* 0x0006f81601007387 */ /* 0x000fe20000100800 */
[----:B-1----:R-:W-:Y:S01]  /*29490*/  IADD3 R6, PT, PT, R23, UR14, RZ ;  /* 0x0000000e17067c10 */ /* 0x002fe2000fffe0ff */
[----:B------:R-:W-:Y:S02]  /*294a0*/  IMAD.MOV.U32 R4, RZ, RZ, R21 ;  /* 0x000000ffff047224 */ /* 0x000fe400078e0015 */
[----:B------:R-:W-:Y:S01]  /*294b0*/  IMAD.MOV.U32 R5, RZ, RZ, R22 ;  /* 0x000000ffff057224 */ /* 0x000fe200078e0016 */
[----:B------:R1:W-:Y:S04]  /*294c0*/  STL [R1+0x73c], R7 ;  /* 0x00073c0701007387 */ /* 0x0003e80000100800 */
[----:B------:R1:W-:Y:S04]  /*294d0*/  LDGSTS.E [R6+0x40300], desc[UR26][R4.64], P2 ;  /* 0x4030000004067fae */ /* 0x0003e800091a101a */
[----:B------:R-:W-:Y:S01]  /*294e0*/  STL [R1+0x738], R20 ;  /* 0x0007381401007387 */ /* 0x000fe20000100800 */
[----:B-1----:R-:W-:-:S03]  /*294f0*/  MOV R4, R7 ;  /* 0x0000000700047202 */ /* 0x002fc60000000f00 */
[----:B------:R-:W4:Y:S01]  /*29500*/  LDL R7, [R1+0x86c] ;  /* 0x00086c0001077983 */ /* 0x000f220000100800 */
[----:B------:R-:W-:-:S05]  /*29510*/  IMAD.MOV.U32 R5, RZ, RZ, R20 ;  /* 0x000000ffff057224 */ /* 0x000fca00078e0014 */
[----:B------:R1:W-:Y:S01]  /*29520*/  LDGSTS.E [R6+0x40700], desc[UR26][R4.64], P2 ;  /* 0x4070000004067fae */ /* 0x0003e200091a101a */
[----:B------:R-:W-:-:S04]  /*29530*/  UIADD3 UR12, UPT, UPT, UR12, 0x1, URZ ;  /* 0x000000010c0c7890 */ /* 0x000fc8000fffe0ff */
[----:B------:R-:W-:-:S04]  /*29540*/  UISETP.GT.AND UP1, UPT, UR12, 0x1, UPT ;  /* 0x000000010c00788c */ /* 0x000fc8000bf24270 */
[----:B------:R-:W-:Y:S02]  /*29550*/  USEL UR15, URZ, 0x1, !UP1 ;  /* 0x00000001ff0f7887 */ /* 0x000fe4000c800000 */
[----:B------:R-:W-:Y:S02]  /*29560*/  USEL UR12, UR12, URZ, !UP1 ;  /* 0x000000ff0c0c7287 */ /* 0x000fe4000c800000 */
[----:B------:R-:W-:Y:S01]  /*29570*/  ULOP3.LUT UR15, UR4, UR15, URZ, 0x3c, !UPT ;  /* 0x0000000f040f7292 */ /* 0x000fe2000f8e3cff */
[----:B---3--:R-:W-:-:S05]  /*29580*/  IADD3 R17, P4, PT, R17, R81, RZ ;  /* 0x0000005111117210 */ /* 0x008fca0007f9e0ff */
[----:B------:R3:W-:Y:S01]  /*29590*/  STL [R1+0x77c], R17 ;  /* 0x00077c1101007387 */ /* 0x0007e20000100800 */
[----:B-1----:R-:W-:Y:S02]  /*295a0*/  IMAD.MOV.U32 R4, RZ, RZ, R17 ;  /* 0x000000ffff047224 */ /* 0x002fe400078e0011 */
[----:B---3--:R-:W1:Y:S01]  /*295b0*/  S2R R17, SR_TID.X ;  /* 0x0000000000117919 */ /* 0x008e620000002100 */
[----:B------:R-:W-:Y:S01]  /*295c0*/  IMAD.X R19, R19, 0x1, R80, P4 ;  /* 0x0000000113137824 */ /* 0x000fe200020e0650 */
[----:B------:R-:W-:-:S03]  /*295d0*/  IADD3 R16, P5, PT, R16, R81, RZ ;  /* 0x0000005110107210 */ /* 0x000fc60007fbe0ff */
[----:B------:R-:W-:Y:S01]  /*295e0*/  IMAD.MOV.U32 R5, RZ, RZ, R19 ;  /* 0x000000ffff057224 */ /* 0x000fe200078e0013 */
[----:B------:R-:W-:Y:S04]  /*295f0*/  STL [R1+0x778], R19 ;  /* 0x0007781301007387 */ /* 0x000fe80000100800 */
[----:B------:R3:W-:Y:S04]  /*29600*/  LDGSTS.E [R6+0x40b00], desc[UR26][R4.64], P2 ;  /* 0x40b0000004067fae */ /* 0x0007e800091a101a */
[----:B------:R1:W-:Y:S01]  /*29610*/  STL [R1+0x7bc], R16 ;  /* 0x0007bc1001007387 */ /* 0x0003e20000100800 */
[----:B------:R-:W-:-:S02]  /*29620*/  IADD3.X R18, PT, PT, R18, R80, RZ, P5, !PT ;  /* 0x0000005012127210 */ /* 0x000fc40002ffe4ff */
[----:B---3--:R-:W-:Y:S02]  /*29630*/  MOV R4, R16 ;  /* 0x0000001000047202 */ /* 0x008fe40000000f00 */
[----:B------:R-:W-:Y:S01]  /*29640*/  IADD3 R14, P4, PT, R14, R81, RZ ;  /* 0x000000510e0e7210 */ /* 0x000fe20007f9e0ff */
[C---:B-1----:R-:W-:Y:S01]  /*29650*/  IMAD.SHL.U32 R16, R17.reuse, 0x4, RZ ;  /* 0x0000000411107824 */ /* 0x042fe200078e00ff */
[----:B------:R-:W-:-:S04]  /*29660*/  LOP3.LUT R17, R17, 0x60, RZ, 0xc0, !PT ;  /* 0x0000006011117812 */ /* 0x000fc800078ec0ff */
[----:B------:R-:W-:Y:S01]  /*29670*/  LOP3.LUT R16, R16, 0x7c, RZ, 0xc0, !PT ;  /* 0x0000007c10107812 */ /* 0x000fe200078ec0ff */
[----:B------:R-:W-:-:S03]  /*29680*/  IMAD.MOV.U32 R5, RZ, RZ, R18 ;  /* 0x000000ffff057224 */ /* 0x000fc600078e0012 */
[----:B------:R-:W-:Y:S01]  /*29690*/  LEA R16, R17, R16, 0x7 ;  /* 0x0000001011107211 */ /* 0x000fe200078e38ff */
[----:B------:R-:W-:Y:S01]  /*296a0*/  IMAD.X R15, R15, 0x1, R80, P4 ;  /* 0x000000010f0f7824 */ /* 0x000fe200020e0650 */
[----:B-----5:R-:W-:Y:S01]  /*296b0*/  IADD3 R12, P5, PT, R12, R81, RZ ;  /* 0x000000510c0c7210 */ /* 0x020fe20007fbe0ff */
[----:B------:R1:W-:Y:S01]  /*296c0*/  LDGSTS.E [R6+0x40f00], desc[UR26][R4.64], P2 ;  /* 0x40f0000004067fae */ /* 0x0003e200091a101a */
[----:B------:R-:W-:-:S03]  /*296d0*/  LOP3.LUT R16, R16, 0x70, RZ, 0x3c, !PT ;  /* 0x0000007010107812 */ /* 0x000fc600078e3cff */
[----:B--2---:R-:W-:Y:S01]  /*296e0*/  IMAD.X R13, R13, 0x1, R80, P5 ;  /* 0x000000010d0d7824 */ /* 0x004fe200028e0650 */
[----:B-1----:R-:W-:Y:S01]  /*296f0*/  IADD3 R6, PT, PT, R16, UR14, RZ ;  /* 0x0000000e10067c10 */ /* 0x002fe2000fffe0ff */
[----:B------:R-:W-:Y:S02]  /*29700*/  IMAD.MOV.U32 R4, RZ, RZ, R14 ;  /* 0x000000ffff047224 */ /* 0x000fe400078e000e */
[----:B------:R-:W-:Y:S01]  /*29710*/  IMAD.MOV.U32 R5, RZ, RZ, R15 ;  /* 0x000000ffff057224 */ /* 0x000fe200078e000f */
[----:B----4-:R-:W-:-:S04]  /*29720*/  IADD3 R10, P4, PT, R10, R81, RZ ;  /* 0x000000510a0a7210 */ /* 0x010fc80007f9e0ff */
[----:B------:R1:W-:Y:S01]  /*29730*/  LDGSTS.E [R6+0x40380], desc[UR26][R4.64], P2 ;  /* 0x4038000004067fae */ /* 0x0003e200091a101a */
[----:B------:R-:W-:-:S03]  /*29740*/  IMAD.X R11, R11, 0x1, R80, P4 ;  /* 0x000000010b0b7824 */ /* 0x000fc600020e0650 */
[----:B------:R3:W-:Y:S01]  /*29750*/  STL [R1+0x7b8], R18 ;  /* 0x0007b81201007387 */ /* 0x0007e20000100800 */
[----:B-1----:R-:W-:Y:S01]  /*29760*/  MOV R4, R12 ;  /* 0x0000000c00047202 */ /* 0x002fe20000000f00 */
[----:B------:R-:W-:Y:S01]  /*29770*/  IMAD.MOV.U32 R5, RZ, RZ, R13 ;  /* 0x000000ffff057224 */ /* 0x000fe200078e000d */
[----:B------:R-:W-:Y:S01]  /*29780*/  IADD3 R8, P5, PT, R8, R81, RZ ;  /* 0x0000005108087210 */ /* 0x000fe20007fbe0ff */
[----:B------:R3:W-:Y:S04]  /*29790*/  STL [R1+0x704], R14 ;  /* 0x0007040e01007387 */ /* 0x0007e80000100800 */
[----:B------:R1:W-:Y:S01]  /*297a0*/  LDGSTS.E [R6+0x40780], desc[UR26][R4.64], P2 ;  /* 0x4078000004067fae */ /* 0x0003e200091a101a */
[----:B------:R-:W-:-:S03]  /*297b0*/  IADD3.X R9, PT, PT, R9, R80, RZ, P5, !PT ;  /* 0x0000005009097210 */ /* 0x000fc60002ffe4ff */
[----:B------:R3:W-:Y:S04]  /*297c0*/  STL [R1+0x700], R15 ;  /* 0x0007000f01007387 */ /* 0x0007e80000100800 */
[----:B------:R3:W-:Y:S01]  /*297d0*/  STL [R1+0x744], R12 ;  /* 0x0007440c01007387 */ /* 0x0007e20000100800 */
[----:B-1----:R-:W-:Y:S02]  /*297e0*/  IMAD.MOV.U32 R4, RZ, RZ, R10 ;  /* 0x000000ffff047224 */ /* 0x002fe400078e000a */
[----:B------:R-:W-:Y:S01]  /*297f0*/  IMAD.MOV.U32 R5, RZ, RZ, R11 ;  /* 0x000000ffff057224 */ /* 0x000fe200078e000b */
[----:B------:R3:W-:Y:S04]  /*29800*/  STL [R1+0x740], R13 ;  /* 0x0007400d01007387 */ /* 0x0007e80000100800 */
[----:B------:R3:W-:Y:S04]  /*29810*/  STL [R1+0x784], R10 ;  /* 0x0007840a01007387 */ /* 0x0007e80000100800 */
[----:B------:R3:W-:Y:S04]  /*29820*/  STL [R1+0x780], R11 ;  /* 0x0007800b01007387 */ /* 0x0007e80000100800 */
[----:B------:R1:W-:Y:S04]  /*29830*/  LDGSTS.E [R6+0x40b80], desc[UR26][R4.64], P2 ;  /* 0x40b8000004067fae */ /* 0x0003e800091a101a */
[----:B------:R3:W-:Y:S04]  /*29840*/  STL [R1+0x7c4], R8 ;  /* 0x0007c40801007387 */ /* 0x0007e80000100800 */
[----:B------:R3:W-:Y:S01]  /*29850*/  STL [R1+0x7c0], R9 ;  /* 0x0007c00901007387 */ /* 0x0007e20000100800 */
[----:B-1----:R-:W-:Y:S01]  /*29860*/  MOV R4, R8 ;  /* 0x0000000800047202 */ /* 0x002fe20000000f00 */
[----:B------:R-:W-:-:S05]  /*29870*/  IMAD.MOV.U32 R5, RZ, RZ, R9 ;  /* 0x000000ffff057224 */ /* 0x000fca00078e0009 */
[----:B------:R1:W-:Y:S01]  /*29880*/  LDGSTS.E [R6+0x40f80], desc[UR26][R4.64], P2 ;  /* 0x40f8000004067fae */ /* 0x0003e200091a101a */
[----:B------:R-:W-:-:S03]  /*29890*/  ISETP.NE.U32.AND P2, PT, R82, R7, PT ;  /* 0x000000075200720c */ /* 0x000fc60003f45070 */
[----:B------:R-:W0:Y:S01]  /*298a0*/  LDGDEPBAR ;  /* 0x00000000000079af */ /* 0x000e220000000000 */
[----:B------:R-:W-:Y:S01]  /*298b0*/  VIADD R82, R82, 0x1 ;  /* 0x0000000152527836 */ /* 0x000fe20000000000 */
[----:B-1----:R-:W-:-:S08]  /*298c0*/  MOV R4, UR4 ;  /* 0x0000000400047c02 */ /* 0x002fd00008000f00 */
[----:B---3--:R-:W-:Y:S05]  /*298d0*/  @P2 BRA `(.L_x_18) ;  /* 0xffffff1c003c2947 */ /* 0x008fea000383ffff */
.L_x_15:
[----:B------:R-:W1:Y:S01]  /*298e0*/  LDC R3, c[0x0][0x3b4] ;  /* 0x0000ed00ff037b82 */ /* 0x000e620000000800 */
[----:B------:R-:W3:Y:S01]  /*298f0*/  LDCU UR5, c[0x0][0x3b8] ;  /* 0x00007700ff0577ac */ /* 0x000ee20008000800 */
[----:B------:R-:W4:Y:S01]  /*29900*/  LDCU.128 UR12, c[0x0][0x390] ;  /* 0x00007200ff0c77ac */ /* 0x000f220008000c00 */
[----:B------:R-:W-:Y:S05]  /*29910*/  @!P1 BRA `(.L_x_19) ;  /* 0x0000000000109947 */ /* 0x000fea0003800000 */
[----:B------:R-:W-:-:S06]  /*29920*/  USHF.L.U32 UR4, UR4, 0x1f, URZ ;  /* 0x0000001f04047899 */ /* 0x000fcc00080006ff */
[----:B------:R-:W-:-:S04]  /*29930*/  IMAD.U32 R0, RZ, RZ, UR4 ;  /* 0x00000004ff007e24 */ /* 0x000fc8000f8e00ff */
[----:B------:R-:W5:Y:S02]  /*29940*/  SYNCS.PHASECHK.TRANS64.TRYWAIT P0, [UR10], R0 ;  /* 0x00000000ff0075a7 */ /* 0x000f64000800110a */
[----:B-----5:R-:W-:Y:S05]  /*29950*/  @!P0 BRA `(.L_x_20) ;  /* 0x00000028002c8947 */ /* 0x020fea0003800000 */
.L_x_19:
[----:B------:R-:W5:Y:S01]  /*29960*/  LDL.LU R146, [R1+0x124] ;  /* 0x0001240001927983 */ /* 0x000f620000300800 */
[----:B------:R-:W-:-:S04]  /*29970*/  DEPBAR.LE SB0, 0x0 ;  /* 0x000080000000791a */ /* 0x000fc80000000000 */
[----:B--2---:R-:W2:Y:S04]  /*29980*/  LDL.LU R144, [R1+0x320] ;  /* 0x0003200001907983 */ /* 0x004ea80000300800 */
[----:B----4-:R-:W4:Y:S01]  /*29990*/  LDL.LU R142, [R1+0x864] ;  /* 0x00086400018e7983 */ /* 0x010f220000300800 */
[----:B------:R-:W-:Y:S06]  /*299a0*/  BAR.SYNC.DEFER_BLOCKING 0x0 ;  /* 0x0000000000007b1d */ /* 0x000fec0000010000 */
[----:B------:R-:W3:Y:S02]  /*299b0*/  @!P3 SYNCS.CCTL.IV [UR7+0x4c000] ;  /* 0x04c00000ff00b9b1 */ /* 0x000ee40008000007 */
[----:B---3--:R-:W-:Y:S06]  /*299c0*/  BAR.SYNC.DEFER_BLOCKING 0x0 ;  /* 0x0000000000007b1d */ /* 0x008fec0000010000 */
[----:B------:R-:W3:Y:S01]  /*299d0*/  LDTM.x128 R4, tmem[UR9] ;  /* 0x00000009000479ee */ /* 0x000ee200083c0000 */
[----:B------:R-:W1:Y:S01]  /*299e0*/  @!P3 SYNCS.CCTL.IV [UR7+0x4c008] ;  /* 0x04c00800ff00b9b1 */ /* 0x000e620008000007 */
[----:B------:R-:W-:Y:S01]  /*299f0*/  NOP ;  /* 0x0000000000007918 */ /* 0x000fe20000000000 */
[C---:B-----5:R-:W-:Y:S01]  /*29a00*/  VIADD R2, R146.reuse, 0x1 ;  /* 0x0000000192027836 */ /* 0x060fe20000000000 */
[C---:B------:R-:W-:Y:S01]  /*29a10*/  IADD3 R134, PT, PT, R146.reuse, 0x2, RZ ;  /* 0x0000000292867810 */ /* 0x040fe20007ffe0ff */
[C---:B------:R-:W-:Y:S01]  /*29a20*/  IMAD R137, R146.reuse, UR5, RZ ;  /* 0x0000000592897c24 */ /* 0x040fe2000f8e02ff */
[----:B------:R-:W-:Y:S01]  /*29a30*/  IADD3 R136, PT, PT, R146, 0x4, RZ ;  /* 0x0000000492887810 */ /* 0x000fe20007ffe0ff */
[C---:B-12---:R-:W-:Y:S01]  /*29a40*/  IMAD R0, R144.reuse, R3, RZ ;  /* 0x0000000390007224 */ /* 0x046fe200078e02ff */
[----:B------:R-:W-:Y:S01]  /*29a50*/  ISETP.GE.AND P2, PT, R144, UR14, PT ;  /* 0x0000000e90007c0c */ /* 0x000fe2000bf46270 */
[----:B------:R-:W-:Y:S01]  /*29a60*/  VIADD R141, R137, UR5 ;  /* 0x00000005898d7c36 */ /* 0x000fe20008000000 */
[----:B------:R-:W-:Y:S01]  /*29a70*/  ISETP.GE.AND P4, PT, R2, UR15, PT ;  /* 0x0000000f02007c0c */ /* 0x000fe2000bf86270 */
[----:B------:R-:W-:Y:S01]  /*29a80*/  VIADD R2, R146, 0x3 ;  /* 0x0000000392027836 */ /* 0x000fe20000000000 */
[----:B------:R-:W-:-:S02]  /*29a90*/  LEA R132, P0, R0, UR12, 0x2 ;  /* 0x0000000c00847c11 */ /* 0x000fc4000f8010ff */
[----:B------:R-:W-:Y:S02]  /*29aa0*/  ISETP.LT.AND P2, PT, R146, UR15, !P2 ;  /* 0x0000000f92007c0c */ /* 0x000fe4000d741270 */
[----:B------:R-:W-:Y:S01]  /*29ab0*/  LEA.HI.X.SX32 R133, R0, UR13, 0x2, P0 ;  /* 0x0000000d00857c11 */ /* 0x000fe200080f16ff */
[----:B------:R-:W-:Y:S01]  /*29ac0*/  IMAD R0, R3, 0x80, R0 ;  /* 0x0000008003007824 */ /* 0x000fe200078e0200 */
[----:B------:R-:W-:Y:S02]  /*29ad0*/  ISETP.GE.AND P0, PT, R134, UR15, PT ;  /* 0x0000000f86007c0c */ /* 0x000fe4000bf06270 */
[----:B----4-:R-:W-:Y:S01]  /*29ae0*/  ISETP.GE.AND P6, PT, R142, UR14, PT ;  /* 0x0000000e8e007c0c */ /* 0x010fe2000bfc6270 */
[----:B------:R-:W-:Y:S01]  /*29af0*/  IMAD.WIDE R134, R137, 0x4, R132 ;  /* 0x0000000489867825 */ /* 0x000fe200078e0284 */
[----:B------:R-:W-:Y:S02]  /*29b00*/  ISETP.GE.AND P1, PT, R2, UR15, PT ;  /* 0x0000000f02007c0c */ /* 0x000fe4000bf26270 */
[----:B------:R-:W-:-:S02]  /*29b10*/  LEA R2, P5, R0, UR12, 0x2 ;  /* 0x0000000c00027c11 */ /* 0x000fc4000f8a10ff */
[----:B------:R-:W-:Y:S01]  /*29b20*/  ISETP.GE.AND P3, PT, R136, UR15, PT ;  /* 0x0000000f88007c0c */ /* 0x000fe2000bf66270 */
[----:B---3--:R1:W-:Y:S01]  /*29b30*/  @P2 STG.E desc[UR26][R134.64], R4 ;  /* 0x0000000486002986 */ /* 0x0083e2000c10191a */
[----:B------:R-:W-:Y:S02]  /*29b40*/  ISETP.LT.AND P2, PT, R146, UR15, !P6 ;  /* 0x0000000f92007c0c */ /* 0x000fe4000f741270 */
[----:B------:R-:W-:Y:S02]  /*29b50*/  ISETP.LT.AND P6, PT, R144, UR14, !P4 ;  /* 0x0000000e90007c0c */ /* 0x000fe4000e7c1270 */
[----:B------:R-:W-:Y:S01]  /*29b60*/  LEA.HI.X.SX32 R3, R0, UR13, 0x2, P5 ;  /* 0x0000000d00037c11 */ /* 0x000fe2000a8f16ff */
[----:B------:R-:W-:Y:S01]  /*29b70*/  VIADD R0, R146, 0x5 ;  /* 0x0000000592007836 */ /* 0x000fe20000000000 */
[----:B------:R-:W-:Y:S02]  /*29b80*/  ISETP.LT.AND P4, PT, R142, UR14, !P4 ;  /* 0x0000000e8e007c0c */ /* 0x000fe4000e781270 */
[----:B------:R-:W-:Y:S01]  /*29b90*/  ISETP.LT.AND P5, PT, R144, UR14, !P0 ;  /* 0x0000000e90007c0c */ /* 0x000fe2000c7a1270 */
[----:B------:R-:W-:Y:S01]  /*29ba0*/  IMAD.WIDE R136, R137, 0x4, R2 ;  /* 0x0000000489887825 */ /* 0x000fe200078e0202 */
[----:B------:R-:W-:-:S02]  /*29bb0*/  IADD3 R143, PT, PT, R141, UR5, RZ ;  /* 0x000000058d8f7c10 */ /* 0x000fc4000fffe0ff */
[----:B------:R-:W-:Y:S01]  /*29bc0*/  ISETP.LT.AND P0, PT, R142, UR14, !P0 ;  /* 0x0000000e8e007c0c */ /* 0x000fe2000c701270 */
[C---:B-1----:R-:W-:Y:S01]  /*29bd0*/  IMAD.WIDE R134, R141.reuse, 0x4, R132 ;  /* 0x000000048d867825 */ /* 0x042fe200078e0284 */
[----:B------:R1:W-:Y:S01]  /*29be0*/  @P2 STG.E desc[UR26][R136.64], R68 ;  /* 0x0000004488002986 */ /* 0x0003e2000c10191a */
[----:B------:R-:W-:Y:S02]  /*29bf0*/  ISETP.GE.AND P2, PT, R0, UR15, PT ;  /* 0x0000000f00007c0c */ /* 0x000fe4000bf46270 */
[----:B------:R-:W-:Y:S01]  /*29c00*/  IMAD.WIDE R138, R141, 0x4, R2 ;  /* 0x000000048d8a7825 */ /* 0x000fe200078e0202 */
[----:B------:R2:W-:Y:S01]  /*29c10*/  @P6 STG.E desc[UR26][R134.64], R5 ;  /* 0x0000000586006986 */ /* 0x0005e2000c10191a */
[----:B------:R-:W-:Y:S02]  /*29c20*/  ISETP.LT.AND P6, PT, R144, UR14, !P1 ;  /* 0x0000000e90007c0c */ /* 0x000fe4000cfc1270 */
[C---:B------:R-:W-:Y:S01]  /*29c30*/  VIADD R145, R143.reuse, UR5 ;  /* 0x000000058f917c36 */ /* 0x040fe20008000000 */
[----:B------:R3:W-:Y:S01]  /*29c40*/  @P4 STG.E desc[UR26][R138.64], R69 ;  /* 0x000000458a004986 */ /* 0x0007e2000c10191a */
[----:B------:R-:W-:Y:S01]  /*29c50*/  IMAD.WIDE R140, R143, 0x4, R132 ;  /* 0x000000048f8c7825 */ /* 0x000fe200078e0284 */
[----:B------:R-:W-:-:S03]  /*29c60*/  ISETP.LT.AND P1, PT, R142, UR14, !P1 ;  /* 0x0000000e8e007c0c */ /* 0x000fc6000cf21270 */
[----:B-1----:R-:W-:Y:S01]  /*29c70*/  IMAD.WIDE R136, R143, 0x4, R2 ;  /* 0x000000048f887825 */ /* 0x002fe200078e0202 */
[----:B------:R-:W-:Y:S01]  /*29c80*/  @P5 STG.E desc[UR26][R140.64], R6 ;  /* 0x000000068c005986 */ /* 0x000fe2000c10191a */
[----:B------:R-:W-:Y:S02]  /*29c90*/  ISETP.LT.AND P5, PT, R144, UR14, !P3 ;  /* 0x0000000e90007c0c */ /* 0x000fe4000dfa1270 */
[C---:B--2---:R-:W-:Y:S01]  /*29ca0*/  IMAD.WIDE R4, R145.reuse, 0x4, R132 ;  /* 0x0000000491047825 */ /* 0x044fe200078e0284 */
[----:B------:R1:W-:Y:S01]  /*29cb0*/  @P0 STG.E desc[UR26][R136.64], R70 ;  /* 0x0000004688000986 */ /* 0x0003e2000c10191a */
[----:B------:R-:W-:Y:S02]  /*29cc0*/  ISETP.LT.AND P3, PT, R142, UR14, !P3 ;  /* 0x0000000e8e007c0c */ /* 0x000fe4000df61270 */
[----:B---3--:R-:W-:Y:S01]  /*29cd0*/  IMAD.WIDE R68, R145, 0x4, R2 ;  /* 0x0000000491447825 */ /* 0x008fe200078e0202 */
[----:B------:R2:W-:Y:S01]  /*29ce0*/  @P6 STG.E desc[UR26][R4.64], R7 ;  /* 0x0000000704006986 */ /* 0x0005e2000c10191a */
[----:B------:R-:W-:-:S02]  /*29cf0*/  ISETP.LT.AND P6, PT, R144, UR14, !P2 ;  /* 0x0000000e90007c0c */ /* 0x000fc4000d7c1270 */
[----:B------:R-:W-:Y:S01]  /*29d00*/  VIADD R145, R145, UR5 ;  /* 0x0000000591917c36 */ /* 0x000fe20008000000 */
[----:B------:R3:W-:Y:S01]  /*29d10*/  @P1 STG.E desc[UR26][R68.64], R71 ;  /* 0x0000004744001986 */ /* 0x0007e2000c10191a */
[----:B------:R-:W-:Y:S01]  /*29d20*/  VIADD R0, R146, 0x6 ;  /* 0x0000000692007836 */ /* 0x000fe20000000000 */
[----:B------:R-:W-:Y:S01]  /*29d30*/  ISETP.LT.AND P2, PT, R142, UR14, !P2 ;  /* 0x0000000e8e007c0c */ /* 0x000fe2000d741270 */
[C---:B------:R-:W-:Y:S01]  /*29d40*/  IMAD.WIDE R134, R145.reuse, 0x4, R132 ;  /* 0x0000000491867825 */ /* 0x040fe200078e0284 */
[C---:B------:R-:W-:Y:S02]  /*29d50*/  IADD3 R139, PT, PT, R145.reuse, UR5, RZ ;  /* 0x00000005918b7c10 */ /* 0x040fe4000fffe0ff */
[----:B------:R-:W-:Y:S01]  /*29d60*/  ISETP.GE.AND P4, PT, R0, UR15, PT ;  /* 0x0000000f00007c0c */ /* 0x000fe2000bf86270 */
[----:B-1----:R-:W-:Y:S01]  /*29d70*/  IMAD.WIDE R136, R145, 0x4, R2 ;  /* 0x0000000491887825 */ /* 0x002fe200078e0202 */
[----:B------:R-:W-:Y:S01]  /*29d80*/  IADD3 R0, PT, PT, R146, 0x7, RZ ;  /* 0x0000000792007810 */ /* 0x000fe20007ffe0ff */
[----:B------:R1:W-:Y:S01]  /*29d90*/  @P5 STG.E desc[UR26][R134.64], R8 ;  /* 0x0000000886005986 */ /* 0x0003e2000c10191a */
[----:B------:R-:W-:Y:S01]  /*29da0*/  ISETP.LT.AND P5, PT, R144, UR14, !P4 ;  /* 0x0000000e90007c0c */ /* 0x000fe2000e7a1270 */
[----:B--2---:R-:W-:Y:S01]  /*29db0*/  IMAD.WIDE R4, R139, 0x4, R132 ;  /* 0x000000048b047825 */ /* 0x004fe200078e0284 */
[----:B------:R-:W-:Y:S01]  /*29dc0*/  ISETP.GE.AND P0, PT, R0, UR15, PT ;  /* 0x0000000f00007c0c */ /* 0x000fe2000bf06270 */
[----:B------:R-:W-:Y:S01]  /*29dd0*/  @P3 STG.E desc[UR26][R136.64], R72 ;  /* 0x0000004888003986 */ /* 0x000fe2000c10191a */
[----:B------:R-:W-:Y:S01]  /*29de0*/  ISETP.LT.AND P4, PT, R142, UR14, !P4 ;  /* 0x0000000e8e007c0c */ /* 0x000fe2000e781270 */
[----:B------:R-:W-:-:S02]  /*29df0*/  VIADD R0, R146, 0x8 ;  /* 0x0000000892007836 */ /* 0x000fc40000000000 */
[----:B------:R2:W-:Y:S01]  /*29e00*/  @P6 STG.E desc[UR26][R4.64], R9 ;  /* 0x0000000904006986 */ /* 0x0005e2000c10191a */
[C---:B---3--:R-:W-:Y:S01]  /*29e10*/  VIADD R71, R139.reuse, UR5 ;  /* 0x000000058b477c36 */ /* 0x048fe20008000000 */
[----:B------:R-:W-:Y:S01]  /*29e20*/  ISETP.LT.AND P6, PT, R144, UR14, !P0 ;  /* 0x0000000e90007c0c */ /* 0x000fe2000c7c1270 */
[----:B------:R-:W-:Y:S01]  /*29e30*/  IMAD.WIDE R6, R139, 0x4, R2 ;  /* 0x000000048b067825 */ /* 0x000fe200078e0202 */
[----:B------:R-:W-:Y:S02]  /*29e40*/  ISETP.GE.AND P1, PT, R0, UR15, PT ;  /* 0x0000000f00007c0c */ /* 0x000fe4000bf26270 */
[----:B------:R-:W-:Y:S01]  /*29e50*/  ISETP.LT.AND P0, PT, R142, UR14, !P0 ;  /* 0x0000000e8e007c0c */ /* 0x000fe2000c701270 */
[C---:B-1----:R-:W-:Y:S01]  /*29e60*/  VIADD R135, R71.reuse, UR5 ;  /* 0x0000000547877c36 */ /* 0x042fe20008000000 */
[----:B------:R1:W-:Y:S01]  /*29e70*/  @P2 STG.E desc[UR26][R6.64], R73 ;  /* 0x0000004906002986 */ /* 0x0003e2000c10191a */
[----:B------:R-:W-:Y:S02]  /*29e80*/  VIADD R0, R146, 0x9 ;  /* 0x0000000992007836 */ /* 0x000fe40000000000 */
[----:B------:R-:W-:-:S03]  /*29e90*/  IMAD.WIDE R68, R71, 0x4, R132 ;  /* 0x0000000447447825 */ /* 0x000fc600078e0284 */
[----:B------:R-:W-:Y:S01]  /*29ea0*/  ISETP.GE.AND P3, PT, R0, UR15, PT ;  /* 0x0000000f00007c0c */ /* 0x000fe2000bf66270 */
[----:B------:R-:W-:Y:S01]  /*29eb0*/  IMAD.WIDE R70, R71, 0x4, R2 ;  /* 0x0000000447467825 */ /* 0x000fe200078e0202 */
[----:B------:R-:W-:Y:S01]  /*29ec0*/  @P5 STG.E desc[UR26][R68.64], R10 ;  /* 0x0000000a44005986 */ /* 0x000fe2000c10191a */
[----:B------:R-:W-:Y:S02]  /*29ed0*/  ISETP.LT.AND P5, PT, R144, UR14, !P1 ;  /* 0x0000000e90007c0c */ /* 0x000fe4000cfa1270 */
[C---:B--2---:R-:W-:Y:S01]  /*29ee0*/  IMAD.WIDE R4, R135.reuse, 0x4, R132 ;  /* 0x0000000487047825 */ /* 0x044fe200078e0284 */
[----:B------:R2:W-:Y:S01]  /*29ef0*/  @P4 STG.E desc[UR26][R70.64], R74 ;  /* 0x0000004a46004986 */ /* 0x0005e2000c10191a */
[----:B------:R-:W-:Y:S02]  /*29f00*/  ISETP.LT.AND P1, PT, R142, UR14, !P1 ;  /* 0x0000000e8e007c0c */ /* 0x000fe4000cf21270 */
[C---:B-1----:R-:W-:Y:S01]  /*29f10*/  IMAD.WIDE R6, R135.reuse, 0x4, R2 ;  /* 0x0000000487067825 */ /* 0x042fe200078e0202 */
[----:B------:R-:W-:Y:S01]  /*29f20*/  IADD3 R135, PT, PT, R135, UR5, RZ ;  /* 0x0000000587877c10 */ /* 0x000fe2000fffe0ff */
[----:B------:R1:W-:Y:S01]  /*29f30*/  @P6 STG.E desc[UR26][R4.64], R11 ;  /* 0x0000000b04006986 */ /* 0x0003e2000c10191a */
[----:B------:R-:W-:-:S02]  /*29f40*/  IADD3 R0, PT, PT, R146, 0xa, RZ ;  /* 0x0000000a92007810 */ /* 0x000fc40007ffe0ff */
[----:B------:R-:W-:Y:S01]  /*29f50*/  ISETP.LT.AND P6, PT, R144, UR14, !P3 ;  /* 0x0000000e90007c0c */ /* 0x000fe2000dfc1270 */
[C---:B------:R-:W-:Y:S01]  /*29f60*/  IMAD.WIDE R8, R135.reuse, 0x4, R132 ;  /* 0x0000000487087825 */ /* 0x040fe200078e0284 */
[----:B------:R-:W-:Y:S01]  /*29f70*/  ISETP.GE.AND P2, PT, R0, UR15, PT ;  /* 0x0000000f00007c0c */ /* 0x000fe2000bf46270 */
[----:B------:R3:W-:Y:S01]  /*29f80*/  @P0 STG.E desc[UR26][R6.64], R75 ;  /* 0x0000004b06000986 */ /* 0x0007e2000c10191a */
[----:B------:R-:W-:Y:S01]  /*29f90*/  ISETP.LT.AND P3, PT, R142, UR14, !P3 ;  /* 0x0000000e8e007c0c */ /* 0x000fe2000df61270 */
[C---:B--2---:R-:W-:Y:S02]  /*29fa0*/  VIADD R71, R135.reuse, UR5 ;  /* 0x0000000587477c36 */ /* 0x044fe40008000000 */
[----:B------:R-:W-:Y:S01]  /*29fb0*/  VIADD R0, R146, 0xb ;  /* 0x0000000b92007836 */ /* 0x000fe20000000000 */
[----:B------:R2:W-:Y:S01]  /*29fc0*/  @P5 STG.E desc[UR26][R8.64], R12 ;  /* 0x0000000c08005986 */ /* 0x0005e2000c10191a */
[----:B------:R-:W-:Y:S01]  /*29fd0*/  IMAD.WIDE R68, R135, 0x4, R2 ;  /* 0x0000000487447825 */ /* 0x000fe200078e0202 */
[----:B------:R-:W-:-:S02]  /*29fe0*/  ISETP.LT.AND P5, PT, R144, UR14, !P2 ;  /* 0x0000000e90007c0c */ /* 0x000fc4000d7a1270 */
[----:B------:R-:W-:Y:S01]  /*29ff0*/  ISETP.GE.AND P4, PT, R0, UR15, PT ;  /* 0x0000000f00007c0c */ /* 0x000fe2000bf86270 */
[C---:B-1----:R-:W-:Y:S01]  /*2a000*/  IMAD.WIDE R4, R71.reuse, 0x4, R132 ;  /* 0x0000000447047825 */ /* 0x042fe200078e0284 */
[----:B------:R1:W-:Y:S01]  /*2a010*/  @P1 STG.E desc[UR26][R68.64], R76 ;  /* 0x0000004c44001986 */ /* 0x0003e2000c10191a */
[----:B------:R-:W-:Y:S02]  /*2a020*/  ISETP.LT.AND P2, PT, R142, UR14, !P2 ;  /* 0x0000000e8e007c0c */ /* 0x000fe4000d741270 */
[C---:B------:R-:W-:Y:S01]  /*2a030*/  VIADD R11, R71.reuse, UR5 ;  /* 0x00000005470b7c36 */ /* 0x040fe20008000000 */
[----:B------:R4:W-:Y:S01]  /*2a040*/  @P6 STG.E desc[UR26][R4.64], R13 ;  /* 0x0000000d04006986 */ /* 0x0009e2000c10191a */
[----:B------:R-:W-:Y:S01]  /*2a050*/  VIADD R0, R146, 0xc ;  /* 0x0000000c92007836 */ /* 0x000fe20000000000 */
[----:B------:R-:W-:Y:S01]  /*2a060*/  ISETP.LT.AND P6, PT, R144, UR14, !P4 ;  /* 0x0000000e90007c0c */ /* 0x000fe2000e7c1270 */
[----:B---3--:R-:W-:Y:S01]  /*2a070*/  IMAD.WIDE R6, R71, 0x4, R2 ;  /* 0x0000000447067825 */ /* 0x008fe200078e0202 */
[----:B------:R-:W-:-:S02]  /*2a080*/  ISETP.LT.AND P4, PT, R142, UR14, !P4 ;  /* 0x0000000e8e007c0c */ /* 0x000fc4000e781270 */
[----:B------:R-:W-:Y:S01]  /*2a090*/  ISETP.GE.AND P0, PT, R0, UR15, PT ;  /* 0x0000000f00007c0c */ /* 0x000fe2000bf06270 */
[C---:B--2---:R-:W-:Y:S01]  /*2a0a0*/  IMAD.WIDE R8, R11.reuse, 0x4, R132 ;  /* 0x000000040b087825 */ /* 0x044fe200078e0284 */
[C---:B-1----:R-:W-:Y:S01]  /*2a0b0*/  IADD3 R69, PT, PT, R11.reuse, UR5, RZ ;  /* 0x000000050b457c10 */ /* 0x042fe2000fffe0ff */
[----:B------:R1:W-:Y:S01]  /*2a0c0*/  @P3 STG.E desc[UR26][R6.64], R77 ;  /* 0x0000004d06003986 */ /* 0x0003e2000c10191a */
[----:B------:R-:W-:Y:S01]  /*2a0d0*/  IADD3 R0, PT, PT, R146, 0xd, RZ ;  /* 0x0000000d92007810 */ /* 0x000fe20007ffe0ff */
[----:B------:R-:W-:Y:S02]  /*2a0e0*/  IMAD.WIDE R10, R11, 0x4, R2 ;  /* 0x000000040b0a7825 */ /* 0x000fe400078e0202 */
[----:B------:R2:W-:Y:S01]  /*2a0f0*/  @P5 STG.E desc[UR26][R8.64], R14 ;  /* 0x0000000e08005986 */ /* 0x0005e2000c10191a */
[----:B------:R-:W-:Y:S01]  /*2a100*/  ISETP.GE.AND P1, PT, R0, UR15, PT ;  /* 0x0000000f00007c0c */ /* 0x000fe2000bf26270 */
[----:B----4-:R-:W-:Y:S01]  /*2a110*/  IMAD.WIDE R4, R69, 0x4, R132 ;  /* 0x0000000445047825 */ /* 0x010fe200078e0284 */
[----:B------:R-:W-:Y:S01]  /*2a120*/  ISETP.LT.AND P5, PT, R144, UR14, !P0 ;  /* 0x0000000e90007c0c */ /* 0x000fe2000c7a1270 */
[----:B------:R3:W-:Y:S01]  /*2a130*/  @P2 STG.E desc[UR26][R10.64], R78 ;  /* 0x0000004e0a002986 */ /* 0x0007e2000c10191a */
[----:B------:R-:W-:Y:S01]  /*2a140*/  ISETP.LT.AND P0, PT, R142, UR14, !P0 ;  /* 0x0000000e8e007c0c */ /* 0x000fe2000c701270 */
[----:B------:R-:W-:-:S02]  /*2a150*/  VIADD R0, R146, 0xe ;  /* 0x0000000e92007836 */ /* 0x000fc40000000000 */
[C---:B-1----:R-:W-:Y:S01]  /*2a160*/  IMAD.WIDE R6, R69.reuse, 0x4, R2 ;  /* 0x0000000445067825 */ /* 0x042fe200078e0202 */
[----:B------:R1:W-:Y:S01]  /*2a170*/  @P6 STG.E desc[UR26][R4.64], R15 ;  /* 0x0000000f04006986 */ /* 0x0003e2000c10191a */
[----:B------:R-:W-:Y:S02]  /*2a180*/  ISETP.LT.AND P6, PT, R144, UR14, !P1 ;  /* 0x0000000e90007c0c */ /* 0x000fe4000cfc1270 */
[----:B------:R-:W-:Y:S01]  /*2a190*/  VIADD R69, R69, UR5 ;  /* 0x0000000545457c36 */ /* 0x000fe20008000000 */
[----:B------:R-:W-:Y:S01]  /*2a1a0*/  ISETP.GE.AND P3, PT, R0, UR15, PT ;  /* 0x0000000f00007c0c */ /* 0x000fe2000bf66270 */
[----:B------:R-:W-:Y:S01]  /*2a1b0*/  VIADD R0, R146, 0xf ;  /* 0x0000000f92007836 */ /* 0x000fe20000000000 */
[----:B------:R4:W-:Y:S01]  /*2a1c0*/  @P4 STG.E desc[UR26][R6.64], R79 ;  /* 0x0000004f06004986 */ /* 0x0009e2000c10191a */
[C---:B------:R-:W-:Y:S01]  /*2a1d0*/  VIADD R13, R69.reuse, UR5 ;  /* 0x00000005450d7c36 */ /* 0x040fe20008000000 */
[----:B------:R-:W-:Y:S01]  /*2a1e0*/  ISETP.LT.AND P1, PT, R142, UR14, !P1 ;  /* 0x0000000e8e007c0c */ /* 0x000fe2000cf21270 */
[----:B--2---:R-:W-:Y:S01]  /*2a1f0*/  IMAD.WIDE R8, R69, 0x4, R132 ;  /* 0x0000000445087825 */ /* 0x004fe200078e0284 */
[----:B------:R-:W-:-:S02]  /*2a200*/  ISETP.GE.AND P2, PT, R0, UR15, PT ;  /* 0x0000000f00007c0c */ /* 0x000fc4000bf46270 */
[----:B------:R-:W-:Y:S01]  /*2a210*/  IADD3 R0, PT, PT, R146, 0x10, RZ ;  /* 0x0000001092007810 */ /* 0x000fe20007ffe0ff */
[----:B---3--:R-:W-:Y:S01]  /*2a220*/  IMAD.WIDE R10, R69, 0x4, R2 ;  /* 0x00000004450a7825 */ /* 0x008fe200078e0202 */
[----:B------:R2:W-:Y:S01]  /*2a230*/  @P5 STG.E desc[UR26][R8.64], R16 ;  /* 0x0000001008005986 */ /* 0x0005e2000c10191a */
[----:B------:R-:W-:Y:S02]  /*2a240*/  ISETP.LT.AND P5, PT, R144, UR14, !P3 ;  /* 0x0000000e90007c0c */ /* 0x000fe4000dfa1270 */
[C---:B-1----:R-:W-:Y:S01]  /*2a250*/  IMAD.WIDE R4, R13.reuse, 0x4, R132 ;  /* 0x000000040d047825 */ /* 0x042fe200078e0284 */
[----:B------:R1:W-:Y:S01]  /*2a260*/  @P0 STG.E desc[UR26][R10.64], R80 ;  /* 0x000000500a000986 */ /* 0x0003e2000c10191a */
[----:B------:R-:W-:Y:S02]  /*2a270*/  ISETP.LT.AND P3, PT, R142, UR14, !P3 ;  /* 0x0000000e8e007c0c */ /* 0x000fe4000df61270 */
[C---:B----4-:R-:W-:Y:S01]  /*2a280*/  IMAD.WIDE R6, R13.reuse, 0x4, R2 ;  /* 0x000000040d067825 */ /* 0x050fe200078e0202 */
[----:B------:R-:W-:Y:S01]  /*2a290*/  IADD3 R13, PT, PT, R13, UR5, RZ ;  /* 0x000000050d0d7c10 */ /* 0x000fe2000fffe0ff */
[----:B------:R3:W-:Y:S01]  /*2a2a0*/  @P6 STG.E desc[UR26][R4.64], R17 ;  /* 0x0000001104006986 */ /* 0x0007e2000c10191a */
[----:B------:R-:W-:-:S02]  /*2a2b0*/  ISETP.LT.AND P6, PT, R144, UR14, !P2 ;  /* 0x0000000e90007c0c */ /* 0x000fc4000d7c1270 */
[----:B------:R-:W-:Y:S01]  /*2a2c0*/  ISETP.GE.AND P4, PT, R0, UR15, PT ;  /* 0x0000000f00007c0c */ /* 0x000fe2000bf86270 */
[C---:B------:R-:W-:Y:S01]  /*2a2d0*/  VIADD R15, R13.reuse, UR5 ;  /* 0x000000050d0f7c36 */ /* 0x040fe20008000000 */
[----:B------:R4:W-:Y:S01]  /*2a2e0*/  @P1 STG.E desc[UR26][R6.64], R81 ;  /* 0x0000005106001986 */ /* 0x0009e2000c10191a */
[----:B------:R-:W-:Y:S01]  /*2a2f0*/  VIADD R0, R146, 0x11 ;  /* 0x0000001192007836 */ /* 0x000fe20000000000 */
[----:B------:R-:W-:Y:S01]  /*2a300*/  ISETP.LT.AND P2, PT, R142, UR14, !P2 ;  /* 0x0000000e8e007c0c */ /* 0x000fe2000d741270 */
[----:B--2---:R-:W-:-:S03]  /*2a310*/  IMAD.WIDE R8, R13, 0x4, R132 ;  /* 0x000000040d087825 */ /* 0x004fc600078e0284 */
[----:B------:R-:W-:Y:S01]  /*2a320*/  ISETP.GE.AND P0, PT, R0, UR15, PT ;  /* 0x0000000f00007c0c */ /* 0x000fe2000bf06270 */
[----:B-1----:R-:W-:Y:S01]  /*2a330*/  IMAD.WIDE R10, R13, 0x4, R2 ;  /* 0x000000040d0a7825 */ /* 0x002fe200078e0202 */
[----:B------:R1:W-:Y:S01]  /*2a340*/  @P5 STG.E desc[UR26][R8.64], R18 ;  /* 0x0000001208005986 */ /* 0x0003e2000c10191a */
[----:B------:R-:W-:Y:S02]  /*2a350*/  ISETP.LT.AND P5, PT, R144, UR14, !P4 ;  /* 0x0000000e90007c0c */ /* 0x000fe4000e7a1270 */
[C---:B---3--:R-:W-:Y:S01]  /*2a360*/  IMAD.WIDE R4, R15.reuse, 0x4, R132 ;  /* 0x000000040f047825 */ /* 0x048fe200078e0284 */
[----:B------:R2:W-:Y:S01]  /*2a370*/  @P3 STG.E desc[UR26][R10.64], R82 ;  /* 0x000000520a003986 */ /* 0x0005e2000c10191a */
[----:B------:R-:W-:Y:S02]  /*2a380*/  ISETP.LT.AND P4, PT, R142, UR14, !P4 ;  /* 0x0000000e8e007c0c */ /* 0x000fe4000e781270 */
[----:B----4-:R-:W-:Y:S01]  /*2a390*/  IMAD.WIDE R6, R15, 0x4, R2 ;  /* 0x000000040f067825 */ /* 0x010fe200078e0202 */
[----:B------:R3:W-:Y:S01]  /*2a3a0*/  @P6 STG.E desc[UR26][R4.64], R19 ;  /* 0x0000001304006986 */ /* 0x0007e2000c10191a */
[----:B------:R-:W-:-:S02]  /*2a3b0*/  ISETP.LT.AND P6, PT, R144, UR14, !P0 ;  /* 0x0000000e90007c0c */ /* 0x000fc4000c7c1270 */
[----:B------:R-:W-:Y:S01]  /*2a3c0*/  VIADD R15, R15, UR5 ;  /* 0x000000050f0f7c36 */ /* 0x000fe20008000000 */
[----:B------:R4:W-:Y:S01]  /*2a3d0*/  @P2 STG.E desc[UR26][R6.64], R83 ;  /* 0x0000005306002986 */ /* 0x0009e2000c10191a */
[----:B------:R-:W-:Y:S01]  /*2a3e0*/  VIADD R0, R146, 0x12 ;  /* 0x0000001292007836 */ /* 0x000fe20000000000 */
[----:B------:R-:W-:Y:S01]  /*2a3f0*/  ISETP.LT.AND P0, PT, R142, UR14, !P0 ;  /* 0x0000000e8e007c0c */ /* 0x000fe2000c701270 */
[C---:B-1----:R-:W-:Y:S01]  /*2a400*/  IMAD.WIDE R8, R15.reuse, 0x4, R132 ;  /* 0x000000040f087825 */ /* 0x042fe200078e0284 */
[C---:B------:R-:W-:Y:S02]  /*2a410*/  IADD3 R13, PT, PT, R15.reuse, UR5, RZ ;  /* 0x000000050f0d7c10 */ /* 0x040fe4000fffe0ff */
[----:B------:R-:W-:Y:S01]  /*2a420*/  ISETP.GE.AND P1, PT, R0, UR15, PT ;  /* 0x0000000f00007c0c */ /* 0x000fe2000bf26270 */
[----:B--2---:R-:W-:Y:S01]  /*2a430*/  IMAD.WIDE R10, R15, 0x4, R2 ;  /* 0x000000040f0a7825 */ /* 0x004fe200078e0202 */
[----:B------:R-:W-:Y:S01]  /*2a440*/  IADD3 R0, PT, PT, R146, 0x13, RZ ;  /* 0x0000001392007810 */ /* 0x000fe20007ffe0ff */
[----:B------:R1:W-:Y:S01]  /*2a450*/  @P5 STG.E desc[UR26][R8.64], R20 ;  /* 0x0000001408005986 */ /* 0x0003e2000c10191a */
[----:B------:R-:W-:Y:S01]  /*2a460*/  ISETP.LT.AND P5, PT, R144, UR14, !P1 ;  /* 0x0000000e90007c0c */ /* 0x000fe2000cfa1270 */
[----:B---3--:R-:W-:Y:S01]  /*2a470*/  IMAD.WIDE R4, R13, 0x4, R132 ;  /* 0x000000040d047825 */ /* 0x008fe200078e0284 */
[----:B------:R-:W-:Y:S01]  /*2a480*/  ISETP.GE.AND P3, PT, R0, UR15, PT ;  /* 0x0000000f00007c0c */ /* 0x000fe2000bf66270 */
[----:B------:R2:W-:Y:S01]  /*2a490*/  @P4 STG.E desc[UR26][R10.64], R84 ;  /* 0x000000540a004986 */ /* 0x0005e2000c10191a */
[----:B------:R-:W-:Y:S01]  /*2a4a0*/  ISETP.LT.AND P1, PT, R142, UR14, !P1 ;  /* 0x0000000e8e007c0c */ /* 0x000fe2000cf21270 */
[----:B------:R-:W-:-:S02]  /*2a4b0*/  VIADD R0, R146, 0x14 ;  /* 0x0000001492007836 */ /* 0x000fc40000000000 */
[C---:B----4-:R-:W-:Y:S01]  /*2a4c0*/  IMAD.WIDE R6, R13.reuse, 0x4, R2 ;  /* 0x000000040d067825 */ /* 0x050fe200078e0202 */
        /* <DEDUP_REMOVED lines=8> */
[----:B-1----:R-:W-:Y:S01]  /*2a550*/  IMAD.WIDE R8, R13, 0x4, R132 ;  /* 0x000000040d087825 */ /* 0x002fe200078e0284 */
[----:B------:R-:W-:-:S02]  /*2a560*/  ISETP.GE.AND P4, PT, R0, UR15, PT ;  /* 0x0000000f00007c0c */ /* 0x000fc4000bf86270 */
[----:B------:R-:W-:Y:S01]  /*2a570*/  IADD3 R0, PT, PT, R146, 0x16, RZ ;  /* 0x0000001692007810 */ /* 0x000fe20007ffe0ff */
[----:B--2---:R-:W-:Y:S01]  /*2a580*/  IMAD.WIDE R10, R13, 0x4, R2 ;  /* 0x000000040d0a7825 */ /* 0x004fe200078e0202 */
[----:B------:R1:W-:Y:S01]  /*2a590*/  @P5 STG.E desc[UR26][R8.64], R22 ;  /* 0x0000001608005986 */ /* 0x0003e2000c10191a */
[----:B------:R-:W-:Y:S02]  /*2a5a0*/  ISETP.LT.AND P5, PT, R144, UR14, !P2 ;  /* 0x0000000e90007c0c */ /* 0x000fe4000d7a1270 */
[C---:B---3--:R-:W-:Y:S01]  /*2a5b0*/  IMAD.WIDE R4, R15.reuse, 0x4, R132 ;  /* 0x000000040f047825 */ /* 0x048fe200078e0284 */
        /* <DEDUP_REMOVED lines=11> */
[----:B-1----:R-:W-:-:S03]  /*2a670*/  IMAD.WIDE R8, R15, 0x4, R132 ;  /* 0x000000040f087825 */ /* 0x002fc600078e0284 */
[----:B------:R-:W-:Y:S01]  /*2a680*/  ISETP.GE.AND P1, PT, R0, UR15, PT ;  /* 0x0000000f00007c0c */ /* 0x000fe2000bf26270 */
[----:B--2---:R-:W-:Y:S01]  /*2a690*/  IMAD.WIDE R10, R15, 0x4, R2 ;  /* 0x000000040f0a7825 */ /* 0x004fe200078e0202 */
        /* <DEDUP_REMOVED lines=73> */
[C---:B---3--:R-:W-:Y:S01]  /*2ab30*/  IMAD.WIDE R4, R13.reuse, 0x4, R132 ;  /* 0x000000040d047825 */ /* 0x048fe200078e0284 */
[----:B------:R-:W-:Y:S01]  /*2ab40*/  ISETP.GE.AND P4, PT, R0, UR15, PT ;  /* 0x0000000f00007c0c */ /* 0x000fe2000bf86270 */
[----:B------:R2:W-:Y:S01]  /*2ab50*/  @P1 STG.E desc[UR26][R10.64], R96 ;  /* 0x000000600a001986 */ /* 0x0005e2000c10191a */
[----:B------:R-:W-:Y:S01]  /*2ab60*/  ISETP.LT.AND P2, PT, R142, UR14, !P2 ;  /* 0x0000000e8e007c0c */ /* 0x000fe2000d741270 */
[----:B----4-:R-:W-:-:S02]  /*2ab70*/  IMAD.WIDE R6, R13, 0x4, R2 ;  /* 0x000000040d067825 */ /* 0x010fc400078e0202 */
[----:B------:R3:W-:Y:S01]  /*2ab80*/  @P6 STG.E desc[UR26][R4.64], R33 ;  /* 0x0000002104006986 */ /* 0x0007e2000c10191a */
[----:B------:R-:W-:Y:S01]  /*2ab90*/  ISETP.LT.AND P6, PT, R144, UR14, !P4 ;  /* 0x0000000e90007c0c */ /* 0x000fe2000e7c1270 */
[----:B------:R-:W-:Y:S01]  /*2aba0*/  VIADD R0, R146, 0x20 ;  /* 0x0000002092007836 */ /* 0x000fe20000000000 */
[----:B------:R-:W-:Y:S01]  /*2abb0*/  ISETP.LT.AND P4, PT, R142, UR14, !P4 ;  /* 0x0000000e8e007c0c */ /* 0x000fe2000e781270 */
[----:B------:R-:W-:Y:S01]  /*2abc0*/  VIADD R13, R13, UR5 ;  /* 0x000000050d0d7c36 */ /* 0x000fe20008000000 */
[----:B------:R4:W-:Y:S02]  /*2abd0*/  @P3 STG.E desc[UR26][R6.64], R97 ;  /* 0x0000006106003986 */ /* 0x0009e4000c10191a */
[----:B------:R-:W-:Y:S01]  /*2abe0*/  ISETP.GE.AND P0, PT, R0, UR15, PT ;  /* 0x0000000f00007c0c */ /* 0x000fe2000bf06270 */
[C---:B------:R-:W-:Y:S02]  /*2abf0*/  VIADD R15, R13.reuse, UR5 ;  /* 0x000000050d0f7c36 */ /* 0x040fe40008000000 */
[----:B-1----:R-:W-:-:S04]  /*2ac00*/  IMAD.WIDE R8, R13, 0x4, R132 ;  /* 0x000000040d087825 */ /* 0x002fc800078e0284 */
[----:B------:R-:W-:Y:S01]  /*2ac10*/  VIADD R0, R146, 0x21 ;  /* 0x0000002192007836 */ /* 0x000fe20000000000 */
[----:B------:R1:W-:Y:S01]  /*2ac20*/  @P5 STG.E desc[UR26][R8.64], R34 ;  /* 0x0000002208005986 */ /* 0x0003e2000c10191a */
[----:B--2---:R-:W-:Y:S01]  /*2ac30*/  IMAD.WIDE R10, R13, 0x4, R2 ;  /* 0x000000040d0a7825 */ /* 0x004fe200078e0202 */
[----:B------:R-:W-:Y:S02]  /*2ac40*/  ISETP.LT.AND P5, PT, R144, UR14, !P0 ;  /* 0x0000000e90007c0c */ /* 0x000fe4000c7a1270 */
[----:B------:R-:W-:Y:S01]  /*2ac50*/  ISETP.GE.AND P1, PT, R0, UR15, PT ;  /* 0x0000000f00007c0c */ /* 0x000fe2000bf26270 */
[C---:B---3--:R-:W-:Y:S01]  /*2ac60*/  IMAD.WIDE R4, R15.reuse, 0x4, R132 ;  /* 0x000000040f047825 */ /* 0x048fe200078e0284 */
[----:B------:R2:W-:Y:S01]  /*2ac70*/  @P2 STG.E desc[UR26][R10.64], R98 ;  /* 0x000000620a002986 */ /* 0x0005e2000c10191a */
[----:B------:R-:W-:Y:S02]  /*2ac80*/  ISETP.LT.AND P0, PT, R142, UR14, !P0 ;  /* 0x0000000e8e007c0c */ /* 0x000fe4000c701270 */
[C---:B----4-:R-:W-:Y:S01]  /*2ac90*/  IMAD.WIDE R6, R15.reuse, 0x4, R2 ;  /* 0x000000040f067825 */ /* 0x050fe200078e0202 */
[----:B------:R3:W-:Y:S01]  /*2aca0*/  @P6 STG.E desc[UR26][R4.64], R35 ;  /* 0x0000002304006986 */ /* 0x0007e2000c10191a */
[----:B------:R-:W-:-:S02]  /*2acb0*/  IADD3 R15, PT, PT, R15, UR5, RZ ;  /* 0x000000050f0f7c10 */ /* 0x000fc4000fffe0ff */
[----:B------:R-:W-:Y:S01]  /*2acc0*/  IADD3 R0, PT, PT, R146, 0x22, RZ ;  /* 0x0000002292007810 */ /* 0x000fe20007ffe0ff */
[----:B------:R4:W-:Y:S01]  /*2acd0*/  @P4 STG.E desc[UR26][R6.64], R99 ;  /* 0x0000006306004986 */ /* 0x0009e2000c10191a */
[----:B------:R-:W-:Y:S01]  /*2ace0*/  ISETP.LT.AND P4, PT, R144, UR14, !P1 ;  /* 0x0000000e90007c0c */ /* 0x000fe2000cf81270 */
[C---:B-1----:R-:W-:Y:S01]  /*2acf0*/  IMAD.WIDE R8, R15.reuse, 0x4, R132 ;  /* 0x000000040f087825 */ /* 0x042fe200078e0284 */
[----:B------:R-:W-:Y:S02]  /*2ad00*/  ISETP.LT.AND P6, PT, R142, UR14, !P1 ;  /* 0x0000000e8e007c0c */ /* 0x000fe4000cfc1270 */
[----:B------:R-:W-:Y:S01]  /*2ad10*/  ISETP.GE.AND P3, PT, R0, UR15, PT ;  /* 0x0000000f00007c0c */ /* 0x000fe2000bf66270 */
[C---:B------:R-:W-:Y:S01]  /*2ad20*/  VIADD R13, R15.reuse, UR5 ;  /* 0x000000050f0d7c36 */ /* 0x040fe20008000000 */
[----:B------:R1:W-:Y:S01]  /*2ad30*/  @P5 STG.E desc[UR26][R8.64], R36 ;  /* 0x0000002408005986 */ /* 0x0003e2000c10191a */
[----:B------:R-:W-:Y:S01]  /*2ad40*/  VIADD R0, R146, 0x23 ;  /* 0x0000002392007836 */ /* 0x000fe20000000000 */
[----:B------:R-:W-:Y:S01]  /*2ad50*/  ISETP.LT.AND P5, PT, R144, UR14, !P3 ;  /* 0x0000000e90007c0c */ /* 0x000fe2000dfa1270 */
[----:B--2---:R-:W-:Y:S01]  /*2ad60*/  IMAD.WIDE R10, R15, 0x4, R2 ;  /* 0x000000040f0a7825 */ /* 0x004fe200078e0202 */
[----:B------:R-:W-:-:S02]  /*2ad70*/  ISETP.LT.AND P3, PT, R142, UR14, !P3 ;  /* 0x0000000e8e007c0c */ /* 0x000fc4000df61270 */
[----:B------:R-:W-:Y:S01]  /*2ad80*/  ISETP.GE.AND P2, PT, R0, UR15, PT ;  /* 0x0000000f00007c0c */ /* 0x000fe2000bf46270 */
[C---:B---3--:R-:W-:Y:S01]  /*2ad90*/  IMAD.WIDE R4, R13.reuse, 0x4, R132 ;  /* 0x000000040d047825 */ /* 0x048fe200078e0284 */
[----:B------:R2:W-:Y:S03]  /*2ada0*/  @P0 STG.E desc[UR26][R10.64], R100 ;  /* 0x000000640a000986 */ /* 0x0005e6000c10191a */
[C---:B----4-:R-:W-:Y:S01]  /*2adb0*/  IMAD.WIDE R6, R13.reuse, 0x4, R2 ;  /* 0x000000040d067825 */ /* 0x050fe200078e0202 */
[----:B------:R3:W-:Y:S01]  /*2adc0*/  @P4 STG.E desc[UR26][R4.64], R37 ;  /* 0x0000002504004986 */ /* 0x0007e2000c10191a */
[----:B------:R-:W-:Y:S02]  /*2add0*/  ISETP.LT.AND P4, PT, R144, UR14, !P2 ;  /* 0x0000000e90007c0c */ /* 0x000fe4000d781270 */
[----:B------:R-:W-:Y:S01]  /*2ade0*/  VIADD R13, R13, UR5 ;  /* 0x000000050d0d7c36 */ /* 0x000fe20008000000 */
[----:B------:R4:W-:Y:S01]  /*2adf0*/  @P6 STG.E desc[UR26][R6.64], R101 ;  /* 0x0000006506006986 */ /* 0x0009e2000c10191a */
[----:B------:R-:W-:Y:S01]  /*2ae00*/  VIADD R0, R146, 0x24 ;  /* 0x0000002492007836 */ /* 0x000fe20000000000 */
[----:B------:R-:W-:Y:S01]  /*2ae10*/  ISETP.LT.AND P6, PT, R142, UR14, !P2 ;  /* 0x0000000e8e007c0c */ /* 0x000fe2000d7c1270 */
[C---:B-1----:R-:W-:Y:S01]  /*2ae20*/  IMAD.WIDE R8, R13.reuse, 0x4, R132 ;  /* 0x000000040d087825 */ /* 0x042fe200078e0284 */
[----:B------:R-:W-:-:S02]  /*2ae30*/  IADD3 R15, PT, PT, R13, UR5, RZ ;  /* 0x000000050d0f7c10 */ /* 0x000fc4000fffe0ff */
        /* <DEDUP_REMOVED lines=9> */
[----:B----4-:R-:W-:Y:S02]  /*2aed0*/  IMAD.WIDE R6, R15, 0x4, R2 ;  /* 0x000000040f067825 */ /* 0x010fe400078e0202 */
[----:B------:R3:W-:Y:S01]  /*2aee0*/  @P4 STG.E desc[UR26][R4.64], R39 ;  /* 0x0000002704004986 */ /* 0x0007e2000c10191a */
[----:B------:R-:W-:Y:S01]  /*2aef0*/  ISETP.LT.AND P4, PT, R144, UR14, !P0 ;  /* 0x0000000e90007c0c */ /* 0x000fe2000c781270 */
[----:B------:R-:W-:-:S02]  /*2af00*/  VIADD R0, R146, 0x26 ;  /* 0x0000002692007836 */ /* 0x000fc40000000000 */
[----:B------:R-:W-:Y:S01]  /*2af10*/  VIADD R15, R15, UR5 ;  /* 0x000000050f0f7c36 */ /* 0x000fe20008000000 */
[----:B------:R4:W-:Y:S01]  /*2af20*/  @P6 STG.E desc[UR26][R6.64], R103 ;  /* 0x0000006706006986 */ /* 0x0009e2000c10191a */
[----:B------:R-:W-:Y:S02]  /*2af30*/  ISETP.LT.AND P6, PT, R142, UR14, !P0 ;  /* 0x0000000e8e007c0c */ /* 0x000fe4000c7c1270 */
[----:B------:R-:W-:Y:S01]  /*2af40*/  ISETP.GE.AND P2, PT, R0, UR15, PT ;  /* 0x0000000f00007c0c */ /* 0x000fe2000bf46270 */
[----:B-1----:R-:W-:-:S04]  /*2af50*/  IMAD.WIDE R8, R15, 0x4, R132 ;  /* 0x000000040f087825 */ /* 0x002fc800078e0284 */
[C---:B------:R-:W-:Y:S01]  /*2af60*/  VIADD R13, R15.reuse, UR5 ;  /* 0x000000050f0d7c36 */ /* 0x040fe20008000000 */
[----:B------:R1:W-:Y:S01]  /*2af70*/  @P5 STG.E desc[UR26][R8.64], R40 ;  /* 0x0000002808005986 */ /* 0x0003e2000c10191a */
[----:B------:R-:W-:Y:S01]  /*2af80*/  VIADD R0, R146, 0x27 ;  /* 0x0000002792007836 */ /* 0x000fe20000000000 */
[----:B------:R-:W-:Y:S01]  /*2af90*/  ISETP.LT.AND P5, PT, R144, UR14, !P2 ;  /* 0x0000000e90007c0c */ /* 0x000fe2000d7a1270 */
[----:B--2---:R-:W-:Y:S01]  /*2afa0*/  IMAD.WIDE R10, R15, 0x4, R2 ;  /* 0x000000040f0a7825 */ /* 0x004fe200078e0202 */
[----:B------:R-:W-:Y:S02]  /*2afb0*/  ISETP.LT.AND P2, PT, R142, UR14, !P2 ;  /* 0x0000000e8e007c0c */ /* 0x000fe4000d741270 */
[----:B------:R-:W-:Y:S01]  /*2afc0*/  ISETP.GE.AND P3, PT, R0, UR15, PT ;  /* 0x0000000f00007c0c */ /* 0x000fe2000bf66270 */
[----:B---3--:R-:W-:Y:S01]  /*2afd0*/  IMAD.WIDE R4, R13, 0x4, R132 ;  /* 0x000000040d047825 */ /* 0x008fe200078e0284 */
[----:B------:R2:W-:Y:S01]  /*2afe0*/  @P1 STG.E desc[UR26][R10.64], R104 ;  /* 0x000000680a001986 */ /* 0x0005e2000c10191a */
[----:B------:R-:W-:-:S02]  /*2aff0*/  IADD3 R0, PT, PT, R146, 0x28, RZ ;  /* 0x0000002892007810 */ /* 0x000fc40007ffe0ff */
[C---:B----4-:R-:W-:Y:S01]  /*2b000*/  IMAD.WIDE R6, R13.reuse, 0x4, R2 ;  /* 0x000000040d067825 */ /* 0x050fe200078e0202 */
[----:B------:R-:W-:Y:S01]  /*2b010*/  IADD3 R13, PT, PT, R13, UR5, RZ ;  /* 0x000000050d0d7c10 */ /* 0x000fe2000fffe0ff */
[----:B------:R3:W-:Y:S01]  /*2b020*/  @P4 STG.E desc[UR26][R4.64], R41 ;  /* 0x0000002904004986 */ /* 0x0007e2000c10191a */
[----:B------:R-:W-:Y:S02]  /*2b030*/  ISETP.LT.AND P4, PT, R144, UR14, !P3 ;  /* 0x0000000e90007c0c */ /* 0x000fe4000df81270 */
[----:B------:R-:W-:Y:S01]  /*2b040*/  ISETP.GE.AND P0, PT, R0, UR15, PT ;  /* 0x0000000f00007c0c */ /* 0x000fe2000bf06270 */
[----:B------:R4:W-:Y:S01]  /*2b050*/  @P6 STG.E desc[UR26][R6.64], R105 ;  /* 0x0000006906006986 */ /* 0x0009e2000c10191a */
[----:B------:R-:W-:Y:S01]  /*2b060*/  ISETP.LT.AND P6, PT, R142, UR14, !P3 ;  /* 0x0000000e8e007c0c */ /* 0x000fe2000dfc1270 */
        /* <DEDUP_REMOVED lines=8> */
[C---:B---3--:R-:W-:Y:S01]  /*2b0f0*/  IMAD.WIDE R4, R15.reuse, 0x4, R132 ;  /* 0x000000040f047825 */ /* 0x048fe200078e0284 */
[----:B------:R2:W-:Y:S03]  /*2b100*/  @P2 STG.E desc[UR26][R10.64], R106 ;  /* 0x0000006a0a002986 */ /* 0x0005e6000c10191a */
        /* <DEDUP_REMOVED lines=21> */
[----:B------:R-:W-:Y:S02]  /*2b260*/  VIADD R0, R146, 0x2c ;  /* 0x0000002c92007836 */ /* 0x000fe40000000000 */
        /* <DEDUP_REMOVED lines=112> */
[----:B------:R-:W-:Y:S02]  /*2b970*/  VIADD R0, R146, 0x39 ;  /* 0x0000003992007836 */ /* 0x000fe40000000000 */
[----:B-1----:R-:W-:-:S03]  /*2b980*/  IMAD.WIDE R8, R13, 0x4, R132 ;  /* 0x000000040d087825 */ /* 0x002fc600078e0284 */
[----:B------:R-:W-:Y:S01]  /*2b990*/  ISETP.GE.AND P1, PT, R0, UR15, PT ;  /* 0x0000000f00007c0c */ /* 0x000fe2000bf26270 */
[C---:B------:R-:W-:Y:S01]  /*2b9a0*/  VIADD R15, R13.reuse, UR5 ;  /* 0x000000050d0f7c36 */ /* 0x040fe20008000000 */
[----:B------:R1:W-:Y:S01]  /*2b9b0*/  @P5 STG.E desc[UR26][R8.64], R58 ;  /* 0x0000003a08005986 */ /* 0x0003e2000c10191a */
[----:B--2---:R-:W-:Y:S01]  /*2b9c0*/  IMAD.WIDE R10, R13, 0x4, R2 ;  /* 0x000000040d0a7825 */ /* 0x004fe200078e0202 */
[----:B------:R-:W-:Y:S02]  /*2b9d0*/  IADD3 R0, PT, PT, R146, 0x3a, RZ ;  /* 0x0000003a92007810 */ /* 0x000fe40007ffe0ff */
[----:B------:R-:W-:Y:S01]  /*2b9e0*/  ISETP.LT.AND P5, PT, R144, UR14, !P0 ;  /* 0x0000000e90007c0c */ /* 0x000fe2000c7a1270 */
[C---:B---3--:R-:W-:Y:S01]  /*2b9f0*/  IMAD.WIDE R4, R15.reuse, 0x4, R132 ;  /* 0x000000040f047825 */ /* 0x048fe200078e0284 */
[----:B------:R2:W-:Y:S01]  /*2ba00*/  @P2 STG.E desc[UR26][R10.64], R122 ;  /* 0x0000007a0a002986 */ /* 0x0005e2000c10191a */
[----:B------:R-:W-:Y:S02]  /*2ba10*/  ISETP.LT.AND P0, PT, R142, UR14, !P0 ;  /* 0x0000000e8e007c0c */ /* 0x000fe4000c701270 */
[C---:B----4-:R-:W-:Y:S01]  /*2ba20*/  IMAD.WIDE R6, R15.reuse, 0x4, R2 ;  /* 0x000000040f067825 */ /* 0x050fe200078e0202 */
[----:B------:R-:W-:Y:S01]  /*2ba30*/  IADD3 R15, PT, PT, R15, UR5, RZ ;  /* 0x000000050f0f7c10 */ /* 0x000fe2000fffe0ff */
[----:B------:R3:W-:Y:S01]  /*2ba40*/  @P4 STG.E desc[UR26][R4.64], R59 ;  /* 0x0000003b04004986 */ /* 0x0007e2000c10191a */
[----:B------:R-:W-:Y:S01]  /*2ba50*/  ISETP.GE.AND P3, PT, R0, UR15, PT ;  /* 0x0000000f00007c0c */ /* 0x000fe2000bf66270 */
[----:B------:R-:W-:Y:S01]  /*2ba60*/  VIADD R0, R146, 0x3b ;  /* 0x0000003b92007836 */ /* 0x000fe20000000000 */
[----:B------:R-:W-:Y:S01]  /*2ba70*/  ISETP.LT.AND P4, PT, R144, UR14, !P1 ;  /* 0x0000000e90007c0c */ /* 0x000fe2000cf81270 */
[----:B------:R4:W-:Y:S01]  /*2ba80*/  @P6 STG.E desc[UR26][R6.64], R123 ;  /* 0x0000007b06006986 */ /* 0x0009e2000c10191a */
[----:B------:R-:W-:Y:S01]  /*2ba90*/  ISETP.LT.AND P6, PT, R142, UR14, !P1 ;  /* 0x0000000e8e007c0c */ /* 0x000fe2000cfc1270 */
[----:B-1----:R-:W-:Y:S01]  /*2baa0*/  IMAD.WIDE R8, R15, 0x4, R132 ;  /* 0x000000040f087825 */ /* 0x002fe200078e0284 */
[----:B------:R-:W-:-:S03]  /*2bab0*/  ISETP.GE.AND P2, PT, R0, UR15, PT ;  /* 0x0000000f00007c0c */ /* 0x000fc6000bf46270 */
        /* <DEDUP_REMOVED lines=8> */
[----:B------:R-:W-:Y:S01]  /*2bb40*/  @P0 STG.E desc[UR26][R10.64], R124 ;  /* 0x0000007c0a000986 */ /* 0x000fe2000c10191a */
[----:B------:R-:W-:-:S02]  /*2bb50*/  IADD3 R0, PT, PT, R146, 0x3d, RZ ;  /* 0x0000003d92007810 */ /* 0x000fc40007ffe0ff */
[C---:B----4-:R-:W-:Y:S01]  /*2bb60*/  IMAD.WIDE R6, R13.reuse, 0x4, R2 ;  /* 0x000000040d067825 */ /* 0x050fe200078e0202 */
[----:B------:R2:W-:Y:S01]  /*2bb70*/  @P4 STG.E desc[UR26][R4.64], R61 ;  /* 0x0000003d04004986 */ /* 0x0005e2000c10191a */
[----:B------:R-:W-:Y:S02]  /*2bb80*/  ISETP.LT.AND P4, PT, R144, UR14, !P2 ;  /* 0x0000000e90007c0c */ /* 0x000fe4000d781270 */
[----:B------:R-:W-:Y:S01]  /*2bb90*/  VIADD R13, R13, UR5 ;  /* 0x000000050d0d7c36 */ /* 0x000fe20008000000 */
[----:B------:R3:W-:Y:S01]  /*2bba0*/  @P6 STG.E desc[UR26][R6.64], R125 ;  /* 0x0000007d06006986 */ /* 0x0007e2000c10191a */
[----:B------:R-:W-:Y:S02]  /*2bbb0*/  ISETP.LT.AND P2, PT, R142, UR14, !P2 ;  /* 0x0000000e8e007c0c */ /* 0x000fe4000d741270 */
[----:B------:R-:W-:Y:S01]  /*2bbc0*/  ISETP.LT.AND P6, PT, R144, UR14, !P1 ;  /* 0x0000000e90007c0c */ /* 0x000fe2000cfc1270 */
[C---:B-1----:R-:W-:Y:S01]  /*2bbd0*/  IMAD.WIDE R8, R13.reuse, 0x4, R132 ;  /* 0x000000040d087825 */ /* 0x042fe200078e0284 */
[----:B------:R-:W-:-:S02]  /*2bbe0*/  IADD3 R15, PT, PT, R13, UR5, RZ ;  /* 0x000000050d0f7c10 */ /* 0x000fc4000fffe0ff */
[----:B------:R-:W-:Y:S01]  /*2bbf0*/  ISETP.GE.AND P0, PT, R0, UR15, PT ;  /* 0x0000000f00007c0c */ /* 0x000fe2000bf06270 */
[----:B------:R-:W-:Y:S01]  /*2bc00*/  VIADD R0, R146, 0x3e ;  /* 0x0000003e92007836 */ /* 0x000fe20000000000 */
[----:B------:R1:W-:Y:S01]  /*2bc10*/  @P5 STG.E desc[UR26][R8.64], R62 ;  /* 0x0000003e08005986 */ /* 0x0003e2000c10191a */
[----:B------:R-:W-:Y:S01]  /*2bc20*/  VIADD R17, R15, UR5 ;  /* 0x000000050f117c36 */ /* 0x000fe20008000000 */
[----:B------:R-:W-:Y:S01]  /*2bc30*/  ISETP.LT.AND P1, PT, R142, UR14, !P1 ;  /* 0x0000000e8e007c0c */ /* 0x000fe2000cf21270 */
[----:B--2---:R-:W-:Y:S01]  /*2bc40*/  IMAD.WIDE R4, R13, 0x4, R2 ;  /* 0x000000040d047825 */ /* 0x004fe200078e0202 */
[----:B------:R-:W-:-:S03]  /*2bc50*/  ISETP.GE.AND P5, PT, R0, UR15, PT ;  /* 0x0000000f00007c0c */ /* 0x000fc6000bfa6270 */
[C---:B---3--:R-:W-:Y:S01]  /*2bc60*/  IMAD.WIDE R6, R15.reuse, 0x4, R132 ;  /* 0x000000040f067825 */ /* 0x048fe200078e0284 */
[----:B------:R2:W-:Y:S03]  /*2bc70*/  @P3 STG.E desc[UR26][R4.64], R126 ;  /* 0x0000007e04003986 */ /* 0x0005e6000c10191a */
[----:B------:R-:W-:Y:S01]  /*2bc80*/  IMAD.WIDE R10, R15, 0x4, R2 ;  /* 0x000000040f0a7825 */ /* 0x000fe200078e0202 */
[----:B------:R3:W-:Y:S01]  /*2bc90*/  @P4 STG.E desc[UR26][R6.64], R63 ;  /* 0x0000003f06004986 */ /* 0x0007e2000c10191a */
[C---:B-1----:R-:W-:Y:S02]  /*2bca0*/  IADD3 R9, PT, PT, R17.reuse, UR5, RZ ;  /* 0x0000000511097c10 */ /* 0x042fe4000fffe0ff */
[----:B------:R-:W-:Y:S01]  /*2bcb0*/  IMAD.WIDE R12, R17, 0x4, R132 ;  /* 0x00000004110c7825 */ /* 0x000fe200078e0284 */
[----:B------:R1:W-:Y:S01]  /*2bcc0*/  @P2 STG.E desc[UR26][R10.64], R127 ;  /* 0x0000007f0a002986 */ /* 0x0003e2000c10191a */
[----:B------:R-:W-:-:S02]  /*2bcd0*/  ISETP.LT.AND P4, PT, R144, UR14, !P5 ;  /* 0x0000000e90007c0c */ /* 0x000fc4000ef81270 */
[----:B------:R-:W-:Y:S01]  /*2bce0*/  VIADD R0, R146, 0x3f ;  /* 0x0000003f92007836 */ /* 0x000fe20000000000 */
[----:B------:R4:W-:Y:S01]  /*2bcf0*/  @P6 STG.E desc[UR26][R12.64], R64 ;  /* 0x000000400c006986 */ /* 0x0009e2000c10191a */
[----:B------:R-:W-:Y:S01]  /*2bd00*/  ISETP.LT.AND P6, PT, R144, UR14, !P0 ;  /* 0x0000000e90007c0c */ /* 0x000fe2000c7c1270 */
[----:B------:R-:W-:Y:S01]  /*2bd10*/  VIADD R15, R9, UR5 ;  /* 0x00000005090f7c36 */ /* 0x000fe20008000000 */
[----:B------:R-:W-:Y:S01]  /*2bd20*/  ISETP.LT.AND P0, PT, R142, UR14, !P0 ;  /* 0x0000000e8e007c0c */ /* 0x000fe2000c701270 */
[----:B--2---:R-:W-:Y:S01]  /*2bd30*/  IMAD.WIDE R4, R17, 0x4, R2 ;  /* 0x0000000411047825 */ /* 0x004fe200078e0202 */
[----:B------:R-:W-:Y:S02]  /*2bd40*/  ISETP.GE.AND P3, PT, R0, UR15, PT ;  /* 0x0000000f00007c0c */ /* 0x000fe4000bf66270 */
[----:B------:R-:W-:Y:S01]  /*2bd50*/  ISETP.LT.AND P5, PT, R142, UR14, !P5 ;  /* 0x0000000e8e007c0c */ /* 0x000fe2000efa1270 */
[----:B------:R-:W-:Y:S01]  /*2bd60*/  VIADD R17, R15, UR5 ;  /* 0x000000050f117c36 */ /* 0x000fe20008000000 */
[----:B------:R-:W-:Y:S01]  /*2bd70*/  ISETP.LT.AND P2, PT, R144, UR14, !P3 ;  /* 0x0000000e90007c0c */ /* 0x000fe2000df41270 */
[C---:B---3--:R-:W-:Y:S01]  /*2bd80*/  IMAD.WIDE R6, R9.reuse, 0x4, R132 ;  /* 0x0000000409067825 */ /* 0x048fe200078e0284 */
[----:B------:R-:W-:Y:S01]  /*2bd90*/  ISETP.LT.AND P3, PT, R142, UR14, !P3 ;  /* 0x0000000e8e007c0c */ /* 0x000fe2000df61270 */
[----:B------:R2:W-:Y:S02]  /*2bda0*/  @P1 STG.E desc[UR26][R4.64], R128 ;  /* 0x0000008004001986 */ /* 0x0005e4000c10191a */
[----:B------:R-:W-:-:S02]  /*2bdb0*/  IMAD.WIDE R8, R9, 0x4, R2 ;  /* 0x0000000409087825 */ /* 0x000fc400078e0202 */
[----:B------:R2:W-:Y:S02]  /*2bdc0*/  @P6 STG.E desc[UR26][R6.64], R65 ;  /* 0x0000004106006986 */ /* 0x0005e4000c10191a */
[C---:B-1----:R-:W-:Y:S02]  /*2bdd0*/  IMAD.WIDE R10, R15.reuse, 0x4, R132 ;  /* 0x000000040f0a7825 */ /* 0x042fe400078e0284 */
[----:B------:R2:W-:Y:S02]  /*2bde0*/  @P0 STG.E desc[UR26][R8.64], R129 ;  /* 0x0000008108000986 */ /* 0x0005e4000c10191a */
[----:B----4-:R-:W-:Y:S02]  /*2bdf0*/  IMAD.WIDE R12, R15, 0x4, R2 ;  /* 0x000000040f0c7825 */ /* 0x010fe400078e0202 */
[----:B------:R2:W-:Y:S02]  /*2be00*/  @P4 STG.E desc[UR26][R10.64], R66 ;  /* 0x000000420a004986 */ /* 0x0005e4000c10191a */
[----:B------:R-:W-:-:S02]  /*2be10*/  IMAD.WIDE R132, R17, 0x4, R132 ;  /* 0x0000000411847825 */ /* 0x000fc400078e0284 */
[----:B------:R2:W-:Y:S02]  /*2be20*/  @P5 STG.E desc[UR26][R12.64], R130 ;  /* 0x000000820c005986 */ /* 0x0005e4000c10191a */
[----:B------:R-:W-:Y:S02]  /*2be30*/  IMAD.WIDE R2, R17, 0x4, R2 ;  /* 0x0000000411027825 */ /* 0x000fe400078e0202 */
[----:B------:R2:W-:Y:S04]  /*2be40*/  @P2 STG.E desc[UR26][R132.64], R67 ;  /* 0x0000004384002986 */ /* 0x0005e8000c10191a */
[----:B------:R2:W-:Y:S01]  /*2be50*/  @P3 STG.E desc[UR26][R2.64], R131 ;  /* 0x0000008302003986 */ /* 0x0005e2000c10191a */
[----:B------:R-:W-:Y:S06]  /*2be60*/  BAR.SYNC.DEFER_BLOCKING 0x0 ;  /* 0x0000000000007b1d */ /* 0x000fec0000010000 */
[----:B------:R-:W-:Y:S05]  /*2be70*/  BRA.U UP0, `(.L_x_21) ;  /* 0x0000000100a07547 */ /* 0x000fea000b800000 */
[----:B------:R-:W1:Y:S01]  /*2be80*/  S2UR UR5, SR_CgaCtaId ;  /* 0x00000000000579c3 */ /* 0x000e620000008800 */
[----:B------:R-:W-:Y:S01]  /*2be90*/  NOP ;  /* 0x0000000000007918 */ /* 0x000fe20000000000 */
[----:B------:R-:W-:Y:S01]  /*2bea0*/  UMOV UR4, 0x50 ;  /* 0x0000005000047882 */ /* 0x000fe20000000000 */
[----:B------:R-:W-:Y:S01]  /*2beb0*/  MOV R0, UR8 ;  /* 0x0000000800007c02 */ /* 0x000fe20008000f00 */
[----:B--2---:R-:W-:Y:S02]  /*2bec0*/  IMAD.MOV.U32 R3, RZ, RZ, 0xffff ;  /* 0x0000ffffff037424 */ /* 0x004fe400078e00ff */
[----:B------:R-:W-:Y:S01]  /*2bed0*/  IMAD.MOV.U32 R7, RZ, RZ, 0x1 ;  /* 0x00000001ff077424 */ /* 0x000fe200078e00ff */
[----:B------:R-:W-:-:S04]  /*2bee0*/  LOP3.LUT R0, R0, 0xffff, RZ, 0xc0, !PT ;  /* 0x0000ffff00007812 */ /* 0x000fc800078ec0ff */
[----:B------:R-:W-:-:S04]  /*2bef0*/  SHF.R.U32.HI R0, RZ, 0x5, R0 ;  /* 0x00000005ff007819 */ /* 0x000fc80000011600 */
[----:B------:R-:W-:Y:S02]  /*2bf00*/  IADD3 R2, PT, PT, R0, 0x10, RZ ;  /* 0x0000001000027810 */ /* 0x000fe40007ffe0ff */
[----:B------:R-:W-:Y:S01]  /*2bf10*/  SHF.L.U32 R0, R3, R0, RZ ;  /* 0x0000000003007219 */ /* 0x000fe200000006ff */
[----:B-1----:R-:W-:Y:S01]  /*2bf20*/  ULEA UR6, UR5, UR4, 0x18 ;  /* 0x0000000405067291 */ /* 0x002fe2000f8ec0ff */
[----:B------:R-:W-:-:S04]  /*2bf30*/  SHF.L.U32 R3, R7, R2, RZ ;  /* 0x0000000207037219 */ /* 0x000fc800000006ff */
[----:B------:R-:W-:-:S04]  /*2bf40*/  LOP3.LUT R0, R3, R0, RZ, 0xfc, !PT ;  /* 0x0000000003007212 */ /* 0x000fc800078efcff */
[----:B------:R-:W1:Y:S01]  /*2bf50*/  LDS R5, [UR6] ;  /* 0x00000006ff057984 */ /* 0x000e620008000800 */
[C---:B------:R-:W-:Y:S02]  /*2bf60*/  LOP3.LUT R2, R0.reuse, 0xffff, RZ, 0xc0, !PT ;  /* 0x0000ffff00027812 */ /* 0x040fe400078ec0ff */
[----:B-1----:R-:W-:-:S04]  /*2bf70*/  LOP3.LUT R3, R0, 0xffff, R5, 0x80, !PT ;  /* 0x0000ffff00037812 */ /* 0x002fc800078e8005 */
[----:B------:R-:W-:-:S13]  /*2bf80*/  ISETP.NE.AND P0, PT, R3, R2, PT ;  /* 0x000000020300720c */ /* 0x000fda0003f05270 */
[----:B------:R-:W-:Y:S05]  /*2bf90*/  @P0 BRA `(.L_x_22) ;  /* 0x0000000000500947 */ /* 0x000fea0003800000 */
[----:B------:R-:W-:Y:S02]  /*2bfa0*/  SHF.R.U32.HI R5, RZ, 0x10, R5 ;  /* 0x00000010ff057819 */ /* 0x000fe40000011605 */
[----:B------:R-:W-:-:S04]  /*2bfb0*/  SHF.R.U32.HI R2, RZ, 0x10, R0 ;  /* 0x00000010ff027819 */ /* 0x000fc80000011600 */
[----:B------:R-:W-:-:S04]  /*2bfc0*/  LOP3.LUT R5, R5, R2, RZ, 0xc0, !PT ;  /* 0x0000000205057212 */ /* 0x000fc800078ec0ff */
[----:B------:R-:W-:-:S13]  /*2bfd0*/  ISETP.NE.AND P0, PT, R5, R2, PT ;  /* 0x000000020500720c */ /* 0x000fda0003f05270 */
[----:B------:R-:W-:Y:S05]  /*2bfe0*/  @P0 BRA `(.L_x_23) ;  /* 0x0000000000300947 */ /* 0x000fea0003800000 */
[----:B------:R-:W-:Y:S01]  /*2bff0*/  R2UR UR4, R0 ;  /* 0x00000000000472ca */ /* 0x000fe200000e0000 */
[----:B------:R-:W-:Y:S01]  /*2c000*/  VOTEU.ANY UR5, UPT, PT ;  /* 0x0000000000057886 */ /* 0x000fe200038e0100 */
[----:B------:R-:W1:Y:S01]  /*2c010*/  S2R R0, SR_LANEID ;  /* 0x0000000000007919 */ /* 0x000e620000000000 */
[----:B------:R-:W-:-:S10]  /*2c020*/  UFLO.U32 UR5, UR5 ;  /* 0x00000005000572bd */ /* 0x000fd400080e0000 */
[----:B------:R-:W-:-:S06]  /*2c030*/  ULOP3.LUT UR4, URZ, UR4, URZ, 0x33, !UPT ;  /* 0x00000004ff047292 */ /* 0x000fcc000f8e33ff */
[----:B------:R-:W-:-:S04]  /*2c040*/  IMAD.U32 R2, RZ, RZ, UR4 ;  /* 0x00000004ff027e24 */ /* 0x000fc8000f8e00ff */
[----:B------:R-:W2:Y:S02]  /*2c050*/  REDUX UR7, R2 ;  /* 0x00000000020773c4 */ /* 0x000ea40000000000 */
[----:B------:R3:W-:Y:S01]  /*2c060*/  UTCATOMSWS.AND URZ, UR4 ;  /* 0x0000000400ff79e3 */ /* 0x0007e20008000000 */
[----:B-1----:R-:W-:Y:S01]  /*2c070*/  ISETP.EQ.U32.AND P0, PT, R0, UR5, PT ;  /* 0x0000000500007c0c */ /* 0x002fe2000bf02070 */
[----:B--2---:R-:W-:-:S12]  /*2c080*/  IMAD.U32 R0, RZ, RZ, UR7 ;  /* 0x00000007ff007e24 */ /* 0x004fd8000f8e00ff */
[----:B------:R3:W-:Y:S01]  /*2c090*/  @P0 ATOMS.AND RZ, [UR6], R0 ;  /* 0x00000000ffff098c */ /* 0x0007e2000a800006 */
[----:B------:R-:W-:Y:S05]  /*2c0a0*/  BRA `(.L_x_21) ;  /* 0x0000000000147947 */ /* 0x000fea0003800000 */
.L_x_23:
[----:B------:R-:W-:-:S07]  /*2c0b0*/  MOV R2, 0x2c0d0 ;  /* 0x0002c0d000027802 */ /* 0x000fce0000000f00 */
[----:B------:R-:W-:Y:S05]  /*2c0c0*/  CALL.REL.NOINC `($__internal_0_$__cuda_sm10x_tcgen05_guardrail_trap_col_being_dealloced_not_returned_by_alloc) ;  /* 0x00000000005c7944 */ /* 0x000fea0003c00000 */
[----:B------:R-:W-:Y:S05]  /*2c0d0*/  BRA `(.L_x_21) ;  /* 0x0000000000087947 */ /* 0x000fea0003800000 */
.L_x_22:
[----:B------:R-:W-:-:S07]  /*2c0e0*/  MOV R2, 0x2c100 ;  /* 0x0002c10000027802 */ /* 0x000fce0000000f00 */
[----:B------:R-:W-:Y:S05]  /*2c0f0*/  CALL.REL.NOINC `($__internal_2_$__cuda_sm10x_tcgen05_guardrail_trap_unallocated_columns_being_dealloced) ;  /* 0x0000000000687944 */ /* 0x000fea0003c00000 */
.L_x_21:
[----:B------:R-:W-:Y:S01]  /*2c100*/  NOP ;  /* 0x0000000000007918 */ /* 0x000fe20000000000 */
[----:B---3--:R-:W-:Y:S05]  /*2c110*/  EXIT ;  /* 0x000000000000794d */ /* 0x008fea0003800000 */
.L_x_7:
[----:B------:R-:W-:-:S07]  /*2c120*/  MOV R3, R2 ;  /* 0x0000000200037202 */ /* 0x000fce0000000f00 */
.L_x_24:
[----:B-1----:R1:W2:Y:S02]  /*2c130*/  SYNCS.PHASECHK.TRANS64.TRYWAIT P1, [R7+URZ], R3 ;  /* 0x00000003070075a7 */ /* 0x0022a400080211ff */
[----:B--2---:R-:W-:Y:S05]  /*2c140*/  @!P1 NANOSLEEP.SYNCS 0x989680 ;  /* 0x009896800000995d */ /* 0x004fea0003900000 */
[----:B------:R-:W2:Y:S02]  /*2c150*/  @!P1 SYNCS.PHASECHK.TRANS64 P1, [R7+URZ], R3 ;  /* 0x00000003070095a7 */ /* 0x000ea400080210ff */
[----:B--2---:R-:W-:Y:S05]  /*2c160*/  @!P1 BRA `(.L_x_24) ;  /* 0xfffffffc00f09947 */ /* 0x004fea000383ffff */
[----:B------:R-:W-:Y:S05]  /*2c170*/  BRA `(.L_x_6) ;  /* 0xfffffd40006c7947 */ /* 0x000fea000383ffff */
.L_x_10:
[----:B------:R-:W-:-:S07]  /*2c180*/  IMAD.MOV.U32 R3, RZ, RZ, R2 ;  /* 0x000000ffff037224 */ /* 0x000fce00078e0002 */
.L_x_25:
[----:B-1----:R1:W2:Y:S02]  /*2c190*/  SYNCS.PHASECHK.TRANS64.TRYWAIT P0, [R9+URZ], R3 ;  /* 0x00000003090075a7 */ /* 0x0022a400080011ff */
[----:B--2---:R-:W-:Y:S05]  /*2c1a0*/  @!P0 NANOSLEEP.SYNCS 0x989680 ;  /* 0x009896800000895d */ /* 0x004fea0003900000 */
[----:B------:R-:W2:Y:S02]  /*2c1b0*/  @!P0 SYNCS.PHASECHK.TRANS64 P0, [R9+URZ], R3 ;  /* 0x00000003090085a7 */ /* 0x000ea400080010ff */
[----:B--2---:R-:W-:Y:S05]  /*2c1c0*/  @!P0 BRA `(.L_x_25) ;  /* 0xfffffffc00f08947 */ /* 0x004fea000383ffff */
[----:B------:R-:W-:Y:S05]  /*2c1d0*/  BRA `(.L_x_9) ;  /* 0xfffffd4000d07947 */ /* 0x000fea000383ffff */
.L_x_16:
[----:B------:R-:W2:Y:S02]  /*2c1e0*/  SYNCS.PHASECHK.TRANS64.TRYWAIT P2, [UR10], R4 ;  /* 0x00000004ff0075a7 */ /* 0x000ea4000804110a */
[----:B--2---:R-:W-:Y:S05]  /*2c1f0*/  @!P2 BRA `(.L_x_16) ;  /* 0xfffffffc00f8a947 */ /* 0x004fea000383ffff */
[----:B------:R-:W-:Y:S05]  /*2c200*/  BRA `(.L_x_26) ;  /* 0xfffffef4000c7947 */ /* 0x000fea000383ffff */
.L_x_20:
[----:B------:R-:W5:Y:S02]  /*2c210*/  SYNCS.PHASECHK.TRANS64.TRYWAIT P0, [UR10], R0 ;  /* 0x00000000ff0075a7 */ /* 0x000f64000800110a */
[----:B-----5:R-:W-:Y:S05]  /*2c220*/  @!P0 BRA `(.L_x_20) ;  /* 0xfffffffc00f88947 */ /* 0x020fea000383ffff */
[----:B------:R-:W-:Y:S05]  /*2c230*/  BRA `(.L_x_19) ;  /* 0xffffffd400c87947 */ /* 0x000fea000383ffff */
        .weak           $__internal_0_$__cuda_sm10x_tcgen05_guardrail_trap_col_being_dealloced_not_returned_by_alloc
        .type           $__internal_0_$__cuda_sm10x_tcgen05_guardrail_trap_col_being_dealloced_not_returned_by_alloc,@function
        .size           $__internal_0_$__cuda_sm10x_tcgen05_guardrail_trap_col_being_dealloced_not_returned_by_alloc,($__internal_1_$__cuda_sm10x_tcgen05_guardrail_trap_phase_invalid_during_alloc - $__internal_0_$__cuda_sm10x_tcgen05_guardrail_trap_col_being_dealloced_not_returned_by_alloc)
$__internal_0_$__cuda_sm10x_tcgen05_guardrail_trap_col_being_dealloced_not_returned_by_alloc:
[----:B------:R-:W-:Y:S05]  /*2c240*/  BPT.TRAP 0x1 ;  /* 0x000000040000795c */ /* 0x000fea0000300000 */
[----:B------:R-:W-:-:S04]  /*2c250*/  IMAD.MOV.U32 R3, RZ, RZ, 0x0 ;  /* 0x00000000ff037424 */ /* 0x000fc800078e00ff */
[----:B------:R-:W-:Y:S05]  /*2c260*/  RET.REL.NODEC R2 `(matmul_kernel) ;  /* 0xfffffd3c02647950 */ /* 0x000fea0003c3ffff */
        .weak           $__internal_1_$__cuda_sm10x_tcgen05_guardrail_trap_phase_invalid_during_alloc
        .type           $__internal_1_$__cuda_sm10x_tcgen05_guardrail_trap_phase_invalid_during_alloc,@function
        .size           $__internal_1_$__cuda_sm10x_tcgen05_guardrail_trap_phase_invalid_during_alloc,($__internal_2_$__cuda_sm10x_tcgen05_guardrail_trap_unallocated_columns_being_dealloced - $__internal_1_$__cuda_sm10x_tcgen05_guardrail_trap_phase_invalid_during_alloc)
$__internal_1_$__cuda_sm10x_tcgen05_guardrail_trap_phase_invalid_during_alloc:
[----:B------:R-:W-:Y:S05]  /*2c270*/  BPT.TRAP 0x1 ;  /* 0x000000040000795c */ /* 0x000fea0000300000 */
[----:B------:R-:W-:-:S04]  /*2c280*/  HFMA2 R3, -RZ, RZ, 0, 0 ;  /* 0x00000000ff037431 */ /* 0x000fc800000001ff */
[----:B------:R-:W-:Y:S05]  /*2c290*/  RET.REL.NODEC R2 `(matmul_kernel) ;  /* 0xfffffd3c02587950 */ /* 0x000fea0003c3ffff */
        .weak           $__internal_2_$__cuda_sm10x_tcgen05_guardrail_trap_unallocated_columns_being_dealloced
        .type           $__internal_2_$__cuda_sm10x_tcgen05_guardrail_trap_unallocated_columns_being_dealloced,@function
        .size           $__internal_2_$__cuda_sm10x_tcgen05_guardrail_trap_unallocated_columns_being_dealloced,(.L_x_30 - $__internal_2_$__cuda_sm10x_tcgen05_guardrail_trap_unallocated_columns_being_dealloced)
$__internal_2_$__cuda_sm10x_tcgen05_guardrail_trap_unallocated_columns_being_dealloced:
[----:B------:R-:W-:Y:S05]  /*2c2a0*/  BPT.TRAP 0x1 ;  /* 0x000000040000795c */ /* 0x000fea0000300000 */
[----:B------:R-:W-:-:S04]  /*2c2b0*/  IMAD.MOV.U32 R3, RZ, RZ, 0x0 ;  /* 0x00000000ff037424 */ /* 0x000fc800078e00ff */
[----:B------:R-:W-:Y:S05]  /*2c2c0*/  RET.REL.NODEC R2 `(matmul_kernel) ;  /* 0xfffffd3c024c7950 */ /* 0x000fea0003c3ffff */
.L_x_27:
[----:B------:R-:W-:-:S00]  /*2c2d0*/  BRA `(.L_x_27) ;  /* 0xfffffffc00fc7947 */ /* 0x000fc0000383ffff */
[----:B------:R-:W-:-:S00]  /*2c2e0*/  NOP ;  /* 0x0000000000007918 */ /* 0x000fc00000000000 */
        /* <DEDUP_REMOVED lines=9> */
.L_x_30:


//--------------------- .nv.shared.matmul_kernel  --------------------------
	.section	.nv.shared.matmul_kernel,"aw",@nobits
	.sectionflags	@""
	.align	16
	.zero		1024


//--------------------- .nv.shared.reserved.0     --------------------------
	.section	.nv.shared.reserved.0,"aw",@nobits
	.align	8
	.weak		__nv_reservedSMEM_offset_0_alias
	.size		__nv_reservedSMEM_offset_0_alias, 0, 64
	.other		__nv_reservedSMEM_offset_0_alias,@"STO_CUDA_RESERVED_SHARED STV_DEFAULT"
__nv_reservedSMEM_offset_0_alias:
	.zero		0
.nv.shared.reserved.0:
	.zero		64
	.weak		__nv_reservedSMEM_allocation_phase
	.type		__nv_reservedSMEM_allocation_phase,@object
	.size		__nv_reservedSMEM_allocation_phase,(.L_0 - __nv_reservedSMEM_allocation_phase)
__nv_reservedSMEM_allocation_phase:
	.zero		1
.L_0:
	.zero		7
	.weak		__nv_reservedSMEM_devtool_atexit_pc
	.type		__nv_reservedSMEM_devtool_atexit_pc,@object
	.size		__nv_reservedSMEM_devtool_atexit_pc,(__nv_reservedSMEM_allocation_mask - __nv_reservedSMEM_devtool_atexit_pc)
__nv_reservedSMEM_devtool_atexit_pc:
	.zero		8
	.weak		__nv_reservedSMEM_allocation_mask
	.type		__nv_reservedSMEM_allocation_mask,@object
	.size		__nv_reservedSMEM_allocation_mask,(.L_2 - __nv_reservedSMEM_allocation_mask)
__nv_reservedSMEM_allocation_mask:
	.zero		4
.L_2:
	.zero		4
	.weak		__nv_reservedSMEM_tmem_allocation_pipeline_mbarrier
	.type		__nv_reservedSMEM_tmem_allocation_pipeline_mbarrier,@object
	.size		__nv_reservedSMEM_tmem_allocation_pipeline_mbarrier,(__nv_reservedSMEM_tmem_allocation_pipeline_mbarrier_parity - __nv_reservedSMEM_tmem_allocation_pipeline_mbarrier)
__nv_reservedSMEM_tmem_allocation_pipeline_mbarrier:
	.zero		8
	.weak		__nv_reservedSMEM_tmem_allocation_pipeline_mbarrier_parity
	.type		__nv_reservedSMEM_tmem_allocation_pipeline_mbarrier_parity,@object
	.size		__nv_reservedSMEM_tmem_allocation_pipeline_mbarrier_parity,(.L_4 - __nv_reservedSMEM_tmem_allocation_pipeline_mbarrier_parity)
__nv_reservedSMEM_tmem_allocation_pipeline_mbarrier_parity:
	.zero		4
.L_4:


//--------------------- .nv.constant0.matmul_kernel --------------------------
	.section	.nv.constant0.matmul_kernel,"a",@progbits
	.sectionflags	@""
	.align	4
.nv.constant0.matmul_kernel:
	.zero		976


//--------------------- SYMBOLS --------------------------

	.type		.nv.reservedSmem.offset0,@object
	.size		.nv.reservedSmem.offset0,0x4
	.type		.nv.reservedSmem.cap,@object
	.size		.nv.reservedSmem.cap,0x4
